	.headerflags	@"EF_CUDA_TEXMODE_UNIFIED EF_CUDA_64BIT_ADDRESS EF_CUDA_SM89 EF_CUDA_VIRTUAL_SM(EF_CUDA_SM89)"
	.elftype	@"ET_EXEC"


//--------------------- .nv.info                  --------------------------
	.section	.nv.info,"",@"SHT_CUDA_INFO"
	.align	4


	//----- nvinfo : EIATTR_REGCOUNT
	.align		4
        /*0000*/ 	.byte	0x04, 0x2f
        /*0002*/ 	.short	(.L_1 - .L_0)
	.align		4
.L_0:
        /*0004*/ 	.word	index@(triton__0d1d2d3d4d5d6d7d8d9d10d11d12d13d14d15d16d17d18d19d20d21d22d23d24d25d26d27d28d29d30d31d32d33d34d35d36d37d38d39d40d41d42d43d44d45d46d47d48d49d50d51d52d53d54d55d56d57d58d59d60d61d62d63d64d65d66d67d68d69d70d71d72d73d74d75d76d77d78d79d80d81d82d83d84d85d86d87d88d89d90d91d92d93d94d95d96d97d98d99d100d101d102d103d104d105d106d107d108d109d110d111d112d113d114d115d116d117d118d119d120d121d122d123d124d125d126d127d128d129d130d131d132d133d134d135d136d137d138d139d140d141d142d143d144d145d146d147d148d149d150d151d152d153d154d155d156d157d158d159d160d161d162d163d164d165d166d167d168d169d170d171d172d173d174d175d176d177d178d179d180d181d182d183d184d185d186d187d188de189de)
        /*0008*/ 	.word	0x000000ff


	//----- nvinfo : EIATTR_MAX_STACK_SIZE
	.align		4
.L_1:
        /*000c*/ 	.byte	0x04, 0x23
        /*000e*/ 	.short	(.L_3 - .L_2)
	.align		4
.L_2:
        /*0010*/ 	.word	index@(triton__0d1d2d3d4d5d6d7d8d9d10d11d12d13d14d15d16d17d18d19d20d21d22d23d24d25d26d27d28d29d30d31d32d33d34d35d36d37d38d39d40d41d42d43d44d45d46d47d48d49d50d51d52d53d54d55d56d57d58d59d60d61d62d63d64d65d66d67d68d69d70d71d72d73d74d75d76d77d78d79d80d81d82d83d84d85d86d87d88d89d90d91d92d93d94d95d96d97d98d99d100d101d102d103d104d105d106d107d108d109d110d111d112d113d114d115d116d117d118d119d120d121d122d123d124d125d126d127d128d129d130d131d132d133d134d135d136d137d138d139d140d141d142d143d144d145d146d147d148d149d150d151d152d153d154d155d156d157d158d159d160d161d162d163d164d165d166d167d168d169d170d171d172d173d174d175d176d177d178d179d180d181d182d183d184d185d186d187d188de189de)
        /*0014*/ 	.word	0x00000000


	//----- nvinfo : EIATTR_MIN_STACK_SIZE
	.align		4
.L_3:
        /*0018*/ 	.byte	0x04, 0x12
        /*001a*/ 	.short	(.L_5 - .L_4)
	.align		4
.L_4:
        /*001c*/ 	.word	index@(triton__0d1d2d3d4d5d6d7d8d9d10d11d12d13d14d15d16d17d18d19d20d21d22d23d24d25d26d27d28d29d30d31d32d33d34d35d36d37d38d39d40d41d42d43d44d45d46d47d48d49d50d51d52d53d54d55d56d57d58d59d60d61d62d63d64d65d66d67d68d69d70d71d72d73d74d75d76d77d78d79d80d81d82d83d84d85d86d87d88d89d90d91d92d93d94d95d96d97d98d99d100d101d102d103d104d105d106d107d108d109d110d111d112d113d114d115d116d117d118d119d120d121d122d123d124d125d126d127d128d129d130d131d132d133d134d135d136d137d138d139d140d141d142d143d144d145d146d147d148d149d150d151d152d153d154d155d156d157d158d159d160d161d162d163d164d165d166d167d168d169d170d171d172d173d174d175d176d177d178d179d180d181d182d183d184d185d186d187d188de189de)
        /*0020*/ 	.word	0x00000000


	//----- nvinfo : EIATTR_FRAME_SIZE
	.align		4
.L_5:
        /*0024*/ 	.byte	0x04, 0x11
        /*0026*/ 	.short	(.L_7 - .L_6)
	.align		4
.L_6:
        /*0028*/ 	.word	index@(triton__0d1d2d3d4d5d6d7d8d9d10d11d12d13d14d15d16d17d18d19d20d21d22d23d24d25d26d27d28d29d30d31d32d33d34d35d36d37d38d39d40d41d42d43d44d45d46d47d48d49d50d51d52d53d54d55d56d57d58d59d60d61d62d63d64d65d66d67d68d69d70d71d72d73d74d75d76d77d78d79d80d81d82d83d84d85d86d87d88d89d90d91d92d93d94d95d96d97d98d99d100d101d102d103d104d105d106d107d108d109d110d111d112d113d114d115d116d117d118d119d120d121d122d123d124d125d126d127d128d129d130d131d132d133d134d135d136d137d138d139d140d141d142d143d144d145d146d147d148d149d150d151d152d153d154d155d156d157d158d159d160d161d162d163d164d165d166d167d168d169d170d171d172d173d174d175d176d177d178d179d180d181d182d183d184d185d186d187d188de189de)
        /*002c*/ 	.word	0x00000000
.L_7:


//--------------------- .nv.info.triton__0d1d2d3d4d5d6d7d8d9d10d11d12d13d14d15d16d17d18d19d20d21d22d23d24d25d26d27d28d29d30d31d32d33d34d35d36d37d38d39d40d41d42d43d44d45d46d47d48d49d50d51d52d53d54d55d56d57d58d59d60d61d62d63d64d65d66d67d68d69d70d71d72d73d74d75d76d77d78d79d80d81d82d83d84d85d86d87d88d89d90d91d92d93d94d95d96d97d98d99d100d101d102d103d104d105d106d107d108d109d110d111d112d113d114d115d116d117d118d119d120d121d122d123d124d125d126d127d128d129d130d131d132d133d134d135d136d137d138d139d140d141d142d143d144d145d146d147d148d149d150d151d152d153d154d155d156d157d158d159d160d161d162d163d164d165d166d167d168d169d170d171d172d173d174d175d176d177d178d179d180d181d182d183d184d185d186d187d188de189de --------------------------
	.section	.nv.info.triton__0d1d2d3d4d5d6d7d8d9d10d11d12d13d14d15d16d17d18d19d20d21d22d23d24d25d26d27d28d29d30d31d32d33d34d35d36d37d38d39d40d41d42d43d44d45d46d47d48d49d50d51d52d53d54d55d56d57d58d59d60d61d62d63d64d65d66d67d68d69d70d71d72d73d74d75d76d77d78d79d80d81d82d83d84d85d86d87d88d89d90d91d92d93d94d95d96d97d98d99d100d101d102d103d104d105d106d107d108d109d110d111d112d113d114d115d116d117d118d119d120d121d122d123d124d125d126d127d128d129d130d131d132d133d134d135d136d137d138d139d140d141d142d143d144d145d146d147d148d149d150d151d152d153d154d155d156d157d158d159d160d161d162d163d164d165d166d167d168d169d170d171d172d173d174d175d176d177d178d179d180d181d182d183d184d185d186d187d188de189de,"",@"SHT_CUDA_INFO"
	.align	4


	//----- nvinfo : EIATTR_CUDA_API_VERSION
	.align		4
        /*0000*/ 	.byte	0x04, 0x37
        /*0002*/ 	.short	(.L_9 - .L_8)
.L_8:
        /*0004*/ 	.word	0x0000007b


	//----- nvinfo : EIATTR_PARAM_CBANK
	.align		4
.L_9:
        /*0008*/ 	.byte	0x04, 0x0a
        /*000a*/ 	.short	(.L_11 - .L_10)
	.align		4
.L_10:
        /*000c*/ 	.word	index@(.nv.constant0.triton__0d1d2d3d4d5d6d7d8d9d10d11d12d13d14d15d16d17d18d19d20d21d22d23d24d25d26d27d28d29d30d31d32d33d34d35d36d37d38d39d40d41d42d43d44d45d46d47d48d49d50d51d52d53d54d55d56d57d58d59d60d61d62d63d64d65d66d67d68d69d70d71d72d73d74d75d76d77d78d79d80d81d82d83d84d85d86d87d88d89d90d91d92d93d94d95d96d97d98d99d100d101d102d103d104d105d106d107d108d109d110d111d112d113d114d115d116d117d118d119d120d121d122d123d124d125d126d127d128d129d130d131d132d133d134d135d136d137d138d139d140d141d142d143d144d145d146d147d148d149d150d151d152d153d154d155d156d157d158d159d160d161d162d163d164d165d166d167d168d169d170d171d172d173d174d175d176d177d178d179d180d181d182d183d184d185d186d187d188de189de)
        /*0010*/ 	.short	0x0160
        /*0012*/ 	.short	0x05e8


	//----- nvinfo : EIATTR_CBANK_PARAM_SIZE
	.align		4
.L_11:
        /*0014*/ 	.byte	0x03, 0x19
        /*0016*/ 	.short	0x05e8


	//----- nvinfo : EIATTR_KPARAM_INFO
	.align		4
        /*0018*/ 	.byte	0x04, 0x17
        /*001a*/ 	.short	(.L_13 - .L_12)
.L_12:
        /*001c*/ 	.word	0x00000000
        /*0020*/ 	.short	0x00bd
        /*0022*/ 	.short	0x05e4
        /*0024*/ 	.byte	0x00, 0xf0, 0x11, 0x00


	//----- nvinfo : EIATTR_KPARAM_INFO
	.align		4
.L_13:
        /*0028*/ 	.byte	0x04, 0x17
        /*002a*/ 	.short	(.L_15 - .L_14)
.L_14:
        /*002c*/ 	.word	0x00000000
        /*0030*/ 	.short	0x00bc
        /*0032*/ 	.short	0x05e0
        /*0034*/ 	.byte	0x00, 0xf0, 0x11, 0x00


	//----- nvinfo : EIATTR_KPARAM_INFO
	.align		4
.L_15:
        /*0038*/ 	.byte	0x04, 0x17
        /*003a*/ 	.short	(.L_17 - .L_16)
.L_16:
        /*003c*/ 	.word	0x00000000
        /*0040*/ 	.short	0x00bb
        /*0042*/ 	.short	0x05d8
        /*0044*/ 	.byte	0x00, 0xf0, 0x21, 0x00


	//----- nvinfo : EIATTR_KPARAM_INFO
	.align		4
.L_17:
        /*0048*/ 	.byte	0x04, 0x17
        /*004a*/ 	.short	(.L_19 - .L_18)
.L_18:
        /*004c*/ 	.word	0x00000000
        /*0050*/ 	.short	0x00ba
        /*0052*/ 	.short	0x05d0
        /*0054*/ 	.byte	0x00, 0xf0, 0x21, 0x00


	//----- nvinfo : EIATTR_KPARAM_INFO
	.align		4
.L_19:
        /*0058*/ 	.byte	0x04, 0x17
        /*005a*/ 	.short	(.L_21 - .L_20)
.L_20:
        /*005c*/ 	.word	0x00000000
        /*0060*/ 	.short	0x00b9
        /*0062*/ 	.short	0x05c8
        /*0064*/ 	.byte	0x00, 0xf0, 0x21, 0x00


	//----- nvinfo : EIATTR_KPARAM_INFO
	.align		4
.L_21:
        /*0068*/ 	.byte	0x04, 0x17
        /*006a*/ 	.short	(.L_23 - .L_22)
.L_22:
        /*006c*/ 	.word	0x00000000
        /*0070*/ 	.short	0x00b8
        /*0072*/ 	.short	0x05c0
        /*0074*/ 	.byte	0x00, 0xf0, 0x21, 0x00


	//----- nvinfo : EIATTR_KPARAM_INFO
	.align		4
.L_23:
        /*0078*/ 	.byte	0x04, 0x17
        /*007a*/ 	.short	(.L_25 - .L_24)
.L_24:
        /*007c*/ 	.word	0x00000000
        /*0080*/ 	.short	0x00b7
        /*0082*/ 	.short	0x05b8
        /*0084*/ 	.byte	0x00, 0xf0, 0x21, 0x00


	//----- nvinfo : EIATTR_KPARAM_INFO
	.align		4
.L_25:
        /*0088*/ 	.byte	0x04, 0x17
        /*008a*/ 	.short	(.L_27 - .L_26)
.L_26:
        /*008c*/ 	.word	0x00000000
        /*0090*/ 	.short	0x00b6
        /*0092*/ 	.short	0x05b0
        /*0094*/ 	.byte	0x00, 0xf0, 0x21, 0x00


	//----- nvinfo : EIATTR_KPARAM_INFO
	.align		4
.L_27:
        /*0098*/ 	.byte	0x04, 0x17
        /*009a*/ 	.short	(.L_29 - .L_28)
.L_28:
        /*009c*/ 	.word	0x00000000
        /*00a0*/ 	.short	0x00b5
        /*00a2*/ 	.short	0x05a8
        /*00a4*/ 	.byte	0x00, 0xf0, 0x21, 0x00


	//----- nvinfo : EIATTR_KPARAM_INFO
	.align		4
.L_29:
        /*00a8*/ 	.byte	0x04, 0x17
        /*00aa*/ 	.short	(.L_31 - .L_30)
.L_30:
        /*00ac*/ 	.word	0x00000000
        /*00b0*/ 	.short	0x00b4
        /*00b2*/ 	.short	0x05a0
        /*00b4*/ 	.byte	0x00, 0xf0, 0x21, 0x00


	//----- nvinfo : EIATTR_KPARAM_INFO
	.align		4
.L_31:
        /*00b8*/ 	.byte	0x04, 0x17
        /*00ba*/ 	.short	(.L_33 - .L_32)
.L_32:
        /*00bc*/ 	.word	0x00000000
        /*00c0*/ 	.short	0x00b3
        /*00c2*/ 	.short	0x0598
        /*00c4*/ 	.byte	0x00, 0xf0, 0x21, 0x00


	//----- nvinfo : EIATTR_KPARAM_INFO
	.align		4
.L_33:
        /*00c8*/ 	.byte	0x04, 0x17
        /*00ca*/ 	.short	(.L_35 - .L_34)
.L_34:
        /*00cc*/ 	.word	0x00000000
        /*00d0*/ 	.short	0x00b2
        /*00d2*/ 	.short	0x0590
        /*00d4*/ 	.byte	0x00, 0xf0, 0x21, 0x00


	//----- nvinfo : EIATTR_KPARAM_INFO
	.align		4
.L_35:
        /*00d8*/ 	.byte	0x04, 0x17
        /*00da*/ 	.short	(.L_37 - .L_36)
.L_36:
        /*00dc*/ 	.word	0x00000000
        /*00e0*/ 	.short	0x00b1
        /*00e2*/ 	.short	0x0588
        /*00e4*/ 	.byte	0x00, 0xf0, 0x21, 0x00


	//----- nvinfo : EIATTR_KPARAM_INFO
	.align		4
.L_37:
        /*00e8*/ 	.byte	0x04, 0x17
        /*00ea*/ 	.short	(.L_39 - .L_38)
.L_38:
        /*00ec*/ 	.word	0x00000000
        /*00f0*/ 	.short	0x00b0
        /*00f2*/ 	.short	0x0580
        /*00f4*/ 	.byte	0x00, 0xf0, 0x21, 0x00


	//----- nvinfo : EIATTR_KPARAM_INFO
	.align		4
.L_39:
        /*00f8*/ 	.byte	0x04, 0x17
        /*00fa*/ 	.short	(.L_41 - .L_40)
.L_40:
        /*00fc*/ 	.word	0x00000000
        /*0100*/ 	.short	0x00af
        /*0102*/ 	.short	0x0578
        /*0104*/ 	.byte	0x00, 0xf0, 0x21, 0x00


	//----- nvinfo : EIATTR_KPARAM_INFO
	.align		4
.L_41:
        /*0108*/ 	.byte	0x04, 0x17
        /*010a*/ 	.short	(.L_43 - .L_42)
.L_42:
        /*010c*/ 	.word	0x00000000
        /*0110*/ 	.short	0x00ae
        /*0112*/ 	.short	0x0570
        /*0114*/ 	.byte	0x00, 0xf0, 0x21, 0x00


	//----- nvinfo : EIATTR_KPARAM_INFO
	.align		4
.L_43:
        /*0118*/ 	.byte	0x04, 0x17
        /*011a*/ 	.short	(.L_45 - .L_44)
.L_44:
        /*011c*/ 	.word	0x00000000
        /*0120*/ 	.short	0x00ad
        /*0122*/ 	.short	0x0568
        /*0124*/ 	.byte	0x00, 0xf0, 0x21, 0x00


	//----- nvinfo : EIATTR_KPARAM_INFO
	.align		4
.L_45:
        /*0128*/ 	.byte	0x04, 0x17
        /*012a*/ 	.short	(.L_47 - .L_46)
.L_46:
        /*012c*/ 	.word	0x00000000
        /*0130*/ 	.short	0x00ac
        /*0132*/ 	.short	0x0560
        /*0134*/ 	.byte	0x00, 0xf0, 0x21, 0x00


	//----- nvinfo : EIATTR_KPARAM_INFO
	.align		4
.L_47:
        /*0138*/ 	.byte	0x04, 0x17
        /*013a*/ 	.short	(.L_49 - .L_48)
.L_48:
        /*013c*/ 	.word	0x00000000
        /*0140*/ 	.short	0x00ab
        /*0142*/ 	.short	0x0558
        /*0144*/ 	.byte	0x00, 0xf0, 0x21, 0x00


	//----- nvinfo : EIATTR_KPARAM_INFO
	.align		4
.L_49:
        /*0148*/ 	.byte	0x04, 0x17
        /*014a*/ 	.short	(.L_51 - .L_50)
.L_50:
        /*014c*/ 	.word	0x00000000
        /*0150*/ 	.short	0x00aa
        /*0152*/ 	.short	0x0550
        /*0154*/ 	.byte	0x00, 0xf0, 0x21, 0x00


	//----- nvinfo : EIATTR_KPARAM_INFO
	.align		4
.L_51:
        /*0158*/ 	.byte	0x04, 0x17
        /*015a*/ 	.short	(.L_53 - .L_52)
.L_52:
        /*015c*/ 	.word	0x00000000
        /*0160*/ 	.short	0x00a9
        /*0162*/ 	.short	0x0548
        /*0164*/ 	.byte	0x00, 0xf0, 0x21, 0x00


	//----- nvinfo : EIATTR_KPARAM_INFO
	.align		4
.L_53:
        /*0168*/ 	.byte	0x04, 0x17
        /*016a*/ 	.short	(.L_55 - .L_54)
.L_54:
        /*016c*/ 	.word	0x00000000
        /*0170*/ 	.short	0x00a8
        /*0172*/ 	.short	0x0540
        /*0174*/ 	.byte	0x00, 0xf0, 0x21, 0x00


	//----- nvinfo : EIATTR_KPARAM_INFO
	.align		4
.L_55:
        /*0178*/ 	.byte	0x04, 0x17
        /*017a*/ 	.short	(.L_57 - .L_56)
.L_56:
        /*017c*/ 	.word	0x00000000
        /*0180*/ 	.short	0x00a7
        /*0182*/ 	.short	0x0538
        /*0184*/ 	.byte	0x00, 0xf0, 0x21, 0x00


	//----- nvinfo : EIATTR_KPARAM_INFO
	.align		4
.L_57:
        /*0188*/ 	.byte	0x04, 0x17
        /*018a*/ 	.short	(.L_59 - .L_58)
.L_58:
        /*018c*/ 	.word	0x00000000
        /*0190*/ 	.short	0x00a6
        /*0192*/ 	.short	0x0530
        /*0194*/ 	.byte	0x00, 0xf0, 0x21, 0x00


	//----- nvinfo : EIATTR_KPARAM_INFO
	.align		4
.L_59:
        /*0198*/ 	.byte	0x04, 0x17
        /*019a*/ 	.short	(.L_61 - .L_60)
.L_60:
        /*019c*/ 	.word	0x00000000
        /*01a0*/ 	.short	0x00a5
        /*01a2*/ 	.short	0x0528
        /*01a4*/ 	.byte	0x00, 0xf0, 0x21, 0x00


	//----- nvinfo : EIATTR_KPARAM_INFO
	.align		4
.L_61:
        /*01a8*/ 	.byte	0x04, 0x17
        /*01aa*/ 	.short	(.L_63 - .L_62)
.L_62:
        /*01ac*/ 	.word	0x00000000
        /*01b0*/ 	.short	0x00a4
        /*01b2*/ 	.short	0x0520
        /*01b4*/ 	.byte	0x00, 0xf0, 0x21, 0x00


	//----- nvinfo : EIATTR_KPARAM_INFO
	.align		4
.L_63:
        /*01b8*/ 	.byte	0x04, 0x17
        /*01ba*/ 	.short	(.L_65 - .L_64)
.L_64:
        /*01bc*/ 	.word	0x00000000
        /*01c0*/ 	.short	0x00a3
        /*01c2*/ 	.short	0x0518
        /*01c4*/ 	.byte	0x00, 0xf0, 0x21, 0x00


	//----- nvinfo : EIATTR_KPARAM_INFO
	.align		4
.L_65:
        /*01c8*/ 	.byte	0x04, 0x17
        /*01ca*/ 	.short	(.L_67 - .L_66)
.L_66:
        /*01cc*/ 	.word	0x00000000
        /*01d0*/ 	.short	0x00a2
        /*01d2*/ 	.short	0x0510
        /*01d4*/ 	.byte	0x00, 0xf0, 0x21, 0x00


	//----- nvinfo : EIATTR_KPARAM_INFO
	.align		4
.L_67:
        /*01d8*/ 	.byte	0x04, 0x17
        /*01da*/ 	.short	(.L_69 - .L_68)
.L_68:
        /*01dc*/ 	.word	0x00000000
        /*01e0*/ 	.short	0x00a1
        /*01e2*/ 	.short	0x0508
        /*01e4*/ 	.byte	0x00, 0xf0, 0x21, 0x00


	//----- nvinfo : EIATTR_KPARAM_INFO
	.align		4
.L_69:
        /*01e8*/ 	.byte	0x04, 0x17
        /*01ea*/ 	.short	(.L_71 - .L_70)
.L_70:
        /*01ec*/ 	.word	0x00000000
        /*01f0*/ 	.short	0x00a0
        /*01f2*/ 	.short	0x0500
        /*01f4*/ 	.byte	0x00, 0xf0, 0x21, 0x00


	//----- nvinfo : EIATTR_KPARAM_INFO
	.align		4
.L_71:
        /*01f8*/ 	.byte	0x04, 0x17
        /*01fa*/ 	.short	(.L_73 - .L_72)
.L_72:
        /*01fc*/ 	.word	0x00000000
        /*0200*/ 	.short	0x009f
        /*0202*/ 	.short	0x04f8
        /*0204*/ 	.byte	0x00, 0xf0, 0x21, 0x00


	//----- nvinfo : EIATTR_KPARAM_INFO
	.align		4
.L_73:
        /*0208*/ 	.byte	0x04, 0x17
        /*020a*/ 	.short	(.L_75 - .L_74)
.L_74:
        /*020c*/ 	.word	0x00000000
        /*0210*/ 	.short	0x009e
        /*0212*/ 	.short	0x04f0
        /*0214*/ 	.byte	0x00, 0xf0, 0x21, 0x00


	//----- nvinfo : EIATTR_KPARAM_INFO
	.align		4
.L_75:
        /*0218*/ 	.byte	0x04, 0x17
        /*021a*/ 	.short	(.L_77 - .L_76)
.L_76:
        /*021c*/ 	.word	0x00000000
        /*0220*/ 	.short	0x009d
        /*0222*/ 	.short	0x04e8
        /*0224*/ 	.byte	0x00, 0xf0, 0x21, 0x00


	//----- nvinfo : EIATTR_KPARAM_INFO
	.align		4
.L_77:
        /*0228*/ 	.byte	0x04, 0x17
        /*022a*/ 	.short	(.L_79 - .L_78)
.L_78:
        /*022c*/ 	.word	0x00000000
        /*0230*/ 	.short	0x009c
        /*0232*/ 	.short	0x04e0
        /*0234*/ 	.byte	0x00, 0xf0, 0x21, 0x00


	//----- nvinfo : EIATTR_KPARAM_INFO
	.align		4
.L_79:
        /*0238*/ 	.byte	0x04, 0x17
        /*023a*/ 	.short	(.L_81 - .L_80)
.L_80:
        /*023c*/ 	.word	0x00000000
        /*0240*/ 	.short	0x009b
        /*0242*/ 	.short	0x04d8
        /*0244*/ 	.byte	0x00, 0xf0, 0x21, 0x00


	//----- nvinfo : EIATTR_KPARAM_INFO
	.align		4
.L_81:
        /*0248*/ 	.byte	0x04, 0x17
        /*024a*/ 	.short	(.L_83 - .L_82)
.L_82:
        /*024c*/ 	.word	0x00000000
        /*0250*/ 	.short	0x009a
        /*0252*/ 	.short	0x04d0
        /*0254*/ 	.byte	0x00, 0xf0, 0x21, 0x00


	//----- nvinfo : EIATTR_KPARAM_INFO
	.align		4
.L_83:
        /*0258*/ 	.byte	0x04, 0x17
        /*025a*/ 	.short	(.L_85 - .L_84)
.L_84:
        /*025c*/ 	.word	0x00000000
        /*0260*/ 	.short	0x0099
        /*0262*/ 	.short	0x04c8
        /*0264*/ 	.byte	0x00, 0xf0, 0x21, 0x00


	//----- nvinfo : EIATTR_KPARAM_INFO
	.align		4
.L_85:
        /*0268*/ 	.byte	0x04, 0x17
        /*026a*/ 	.short	(.L_87 - .L_86)
.L_86:
        /*026c*/ 	.word	0x00000000
        /*0270*/ 	.short	0x0098
        /*0272*/ 	.short	0x04c0
        /*0274*/ 	.byte	0x00, 0xf0, 0x21, 0x00


	//----- nvinfo : EIATTR_KPARAM_INFO
	.align		4
.L_87:
        /*0278*/ 	.byte	0x04, 0x17
        /*027a*/ 	.short	(.L_89 - .L_88)
.L_88:
        /*027c*/ 	.word	0x00000000
        /*0280*/ 	.short	0x0097
        /*0282*/ 	.short	0x04b8
        /*0284*/ 	.byte	0x00, 0xf0, 0x21, 0x00


	//----- nvinfo : EIATTR_KPARAM_INFO
	.align		4
.L_89:
        /*0288*/ 	.byte	0x04, 0x17
        /*028a*/ 	.short	(.L_91 - .L_90)
.L_90:
        /*028c*/ 	.word	0x00000000
        /*0290*/ 	.short	0x0096
        /*0292*/ 	.short	0x04b0
        /*0294*/ 	.byte	0x00, 0xf0, 0x21, 0x00


	//----- nvinfo : EIATTR_KPARAM_INFO
	.align		4
.L_91:
        /*0298*/ 	.byte	0x04, 0x17
        /*029a*/ 	.short	(.L_93 - .L_92)
.L_92:
        /*029c*/ 	.word	0x00000000
        /*02a0*/ 	.short	0x0095
        /*02a2*/ 	.short	0x04a8
        /*02a4*/ 	.byte	0x00, 0xf0, 0x21, 0x00


	//----- nvinfo : EIATTR_KPARAM_INFO
	.align		4
.L_93:
        /*02a8*/ 	.byte	0x04, 0x17
        /*02aa*/ 	.short	(.L_95 - .L_94)
.L_94:
        /*02ac*/ 	.word	0x00000000
        /*02b0*/ 	.short	0x0094
        /*02b2*/ 	.short	0x04a0
        /*02b4*/ 	.byte	0x00, 0xf0, 0x21, 0x00


	//----- nvinfo : EIATTR_KPARAM_INFO
	.align		4
.L_95:
        /*02b8*/ 	.byte	0x04, 0x17
        /*02ba*/ 	.short	(.L_97 - .L_96)
.L_96:
        /*02bc*/ 	.word	0x00000000
        /*02c0*/ 	.short	0x0093
        /*02c2*/ 	.short	0x0498
        /*02c4*/ 	.byte	0x00, 0xf0, 0x21, 0x00


	//----- nvinfo : EIATTR_KPARAM_INFO
	.align		4
.L_97:
        /*02c8*/ 	.byte	0x04, 0x17
        /*02ca*/ 	.short	(.L_99 - .L_98)
.L_98:
        /*02cc*/ 	.word	0x00000000
        /*02d0*/ 	.short	0x0092
        /*02d2*/ 	.short	0x0490
        /*02d4*/ 	.byte	0x00, 0xf0, 0x21, 0x00


	//----- nvinfo : EIATTR_KPARAM_INFO
	.align		4
.L_99:
        /*02d8*/ 	.byte	0x04, 0x17
        /*02da*/ 	.short	(.L_101 - .L_100)
.L_100:
        /*02dc*/ 	.word	0x00000000
        /*02e0*/ 	.short	0x0091
        /*02e2*/ 	.short	0x0488
        /*02e4*/ 	.byte	0x00, 0xf0, 0x21, 0x00


	//----- nvinfo : EIATTR_KPARAM_INFO
	.align		4
.L_101:
        /*02e8*/ 	.byte	0x04, 0x17
        /*02ea*/ 	.short	(.L_103 - .L_102)
.L_102:
        /*02ec*/ 	.word	0x00000000
        /*02f0*/ 	.short	0x0090
        /*02f2*/ 	.short	0x0480
        /*02f4*/ 	.byte	0x00, 0xf0, 0x21, 0x00


	//----- nvinfo : EIATTR_KPARAM_INFO
	.align		4
.L_103:
        /*02f8*/ 	.byte	0x04, 0x17
        /*02fa*/ 	.short	(.L_105 - .L_104)
.L_104:
        /*02fc*/ 	.word	0x00000000
        /*0300*/ 	.short	0x008f
        /*0302*/ 	.short	0x0478
        /*0304*/ 	.byte	0x00, 0xf0, 0x21, 0x00


	//----- nvinfo : EIATTR_KPARAM_INFO
	.align		4
.L_105:
        /*0308*/ 	.byte	0x04, 0x17
        /*030a*/ 	.short	(.L_107 - .L_106)
.L_106:
        /*030c*/ 	.word	0x00000000
        /*0310*/ 	.short	0x008e
        /*0312*/ 	.short	0x0470
        /*0314*/ 	.byte	0x00, 0xf0, 0x21, 0x00


	//----- nvinfo : EIATTR_KPARAM_INFO
	.align		4
.L_107:
        /*0318*/ 	.byte	0x04, 0x17
        /*031a*/ 	.short	(.L_109 - .L_108)
.L_108:
        /*031c*/ 	.word	0x00000000
        /*0320*/ 	.short	0x008d
        /*0322*/ 	.short	0x0468
        /*0324*/ 	.byte	0x00, 0xf0, 0x21, 0x00


	//----- nvinfo : EIATTR_KPARAM_INFO
	.align		4
.L_109:
        /*0328*/ 	.byte	0x04, 0x17
        /*032a*/ 	.short	(.L_111 - .L_110)
.L_110:
        /*032c*/ 	.word	0x00000000
        /*0330*/ 	.short	0x008c
        /*0332*/ 	.short	0x0460
        /*0334*/ 	.byte	0x00, 0xf0, 0x21, 0x00


	//----- nvinfo : EIATTR_KPARAM_INFO
	.align		4
.L_111:
        /*0338*/ 	.byte	0x04, 0x17
        /*033a*/ 	.short	(.L_113 - .L_112)
.L_112:
        /*033c*/ 	.word	0x00000000
        /*0340*/ 	.short	0x008b
        /*0342*/ 	.short	0x0458
        /*0344*/ 	.byte	0x00, 0xf0, 0x21, 0x00


	//----- nvinfo : EIATTR_KPARAM_INFO
	.align		4
.L_113:
        /*0348*/ 	.byte	0x04, 0x17
        /*034a*/ 	.short	(.L_115 - .L_114)
.L_114:
        /*034c*/ 	.word	0x00000000
        /*0350*/ 	.short	0x008a
        /*0352*/ 	.short	0x0450
        /*0354*/ 	.byte	0x00, 0xf0, 0x21, 0x00


	//----- nvinfo : EIATTR_KPARAM_INFO
	.align		4
.L_115:
        /*0358*/ 	.byte	0x04, 0x17
        /*035a*/ 	.short	(.L_117 - .L_116)
.L_116:
        /*035c*/ 	.word	0x00000000
        /*0360*/ 	.short	0x0089
        /*0362*/ 	.short	0x0448
        /*0364*/ 	.byte	0x00, 0xf0, 0x21, 0x00


	//----- nvinfo : EIATTR_KPARAM_INFO
	.align		4
.L_117:
        /*0368*/ 	.byte	0x04, 0x17
        /*036a*/ 	.short	(.L_119 - .L_118)
.L_118:
        /*036c*/ 	.word	0x00000000
        /*0370*/ 	.short	0x0088
        /*0372*/ 	.short	0x0440
        /*0374*/ 	.byte	0x00, 0xf0, 0x21, 0x00


	//----- nvinfo : EIATTR_KPARAM_INFO
	.align		4
.L_119:
        /*0378*/ 	.byte	0x04, 0x17
        /*037a*/ 	.short	(.L_121 - .L_120)
.L_120:
        /*037c*/ 	.word	0x00000000
        /*0380*/ 	.short	0x0087
        /*0382*/ 	.short	0x0438
        /*0384*/ 	.byte	0x00, 0xf0, 0x21, 0x00


	//----- nvinfo : EIATTR_KPARAM_INFO
	.align		4
.L_121:
        /*0388*/ 	.byte	0x04, 0x17
        /*038a*/ 	.short	(.L_123 - .L_122)
.L_122:
        /*038c*/ 	.word	0x00000000
        /*0390*/ 	.short	0x0086
        /*0392*/ 	.short	0x0430
        /*0394*/ 	.byte	0x00, 0xf0, 0x21, 0x00


	//----- nvinfo : EIATTR_KPARAM_INFO
	.align		4
.L_123:
        /*0398*/ 	.byte	0x04, 0x17
        /*039a*/ 	.short	(.L_125 - .L_124)
.L_124:
        /*039c*/ 	.word	0x00000000
        /*03a0*/ 	.short	0x0085
        /*03a2*/ 	.short	0x0428
        /*03a4*/ 	.byte	0x00, 0xf0, 0x21, 0x00


	//----- nvinfo : EIATTR_KPARAM_INFO
	.align		4
.L_125:
        /*03a8*/ 	.byte	0x04, 0x17
        /*03aa*/ 	.short	(.L_127 - .L_126)
.L_126:
        /*03ac*/ 	.word	0x00000000
        /*03b0*/ 	.short	0x0084
        /*03b2*/ 	.short	0x0420
        /*03b4*/ 	.byte	0x00, 0xf0, 0x21, 0x00


	//----- nvinfo : EIATTR_KPARAM_INFO
	.align		4
.L_127:
        /*03b8*/ 	.byte	0x04, 0x17
        /*03ba*/ 	.short	(.L_129 - .L_128)
.L_128:
        /*03bc*/ 	.word	0x00000000
        /*03c0*/ 	.short	0x0083
        /*03c2*/ 	.short	0x0418
        /*03c4*/ 	.byte	0x00, 0xf0, 0x21, 0x00


	//----- nvinfo : EIATTR_KPARAM_INFO
	.align		4
.L_129:
        /*03c8*/ 	.byte	0x04, 0x17
        /*03ca*/ 	.short	(.L_131 - .L_130)
.L_130:
        /*03cc*/ 	.word	0x00000000
        /*03d0*/ 	.short	0x0082
        /*03d2*/ 	.short	0x0410
        /*03d4*/ 	.byte	0x00, 0xf0, 0x21, 0x00


	//----- nvinfo : EIATTR_KPARAM_INFO
	.align		4
.L_131:
        /*03d8*/ 	.byte	0x04, 0x17
        /*03da*/ 	.short	(.L_133 - .L_132)
.L_132:
        /*03dc*/ 	.word	0x00000000
        /*03e0*/ 	.short	0x0081
        /*03e2*/ 	.short	0x0408
        /*03e4*/ 	.byte	0x00, 0xf0, 0x21, 0x00


	//----- nvinfo : EIATTR_KPARAM_INFO
	.align		4
.L_133:
        /*03e8*/ 	.byte	0x04, 0x17
        /*03ea*/ 	.short	(.L_135 - .L_134)
.L_134:
        /*03ec*/ 	.word	0x00000000
        /*03f0*/ 	.short	0x0080
        /*03f2*/ 	.short	0x0400
        /*03f4*/ 	.byte	0x00, 0xf0, 0x21, 0x00


	//----- nvinfo : EIATTR_KPARAM_INFO
	.align		4
.L_135:
        /*03f8*/ 	.byte	0x04, 0x17
        /*03fa*/ 	.short	(.L_137 - .L_136)
.L_136:
        /*03fc*/ 	.word	0x00000000
        /*0400*/ 	.short	0x007f
        /*0402*/ 	.short	0x03f8
        /*0404*/ 	.byte	0x00, 0xf0, 0x21, 0x00


	//----- nvinfo : EIATTR_KPARAM_INFO
	.align		4
.L_137:
        /*0408*/ 	.byte	0x04, 0x17
        /*040a*/ 	.short	(.L_139 - .L_138)
.L_138:
        /*040c*/ 	.word	0x00000000
        /*0410*/ 	.short	0x007e
        /*0412*/ 	.short	0x03f0
        /*0414*/ 	.byte	0x00, 0xf0, 0x21, 0x00


	//----- nvinfo : EIATTR_KPARAM_INFO
	.align		4
.L_139:
        /*0418*/ 	.byte	0x04, 0x17
        /*041a*/ 	.short	(.L_141 - .L_140)
.L_140:
        /*041c*/ 	.word	0x00000000
        /*0420*/ 	.short	0x007d
        /*0422*/ 	.short	0x03e8
        /*0424*/ 	.byte	0x00, 0xf0, 0x21, 0x00


	//----- nvinfo : EIATTR_KPARAM_INFO
	.align		4
.L_141:
        /*0428*/ 	.byte	0x04, 0x17
        /*042a*/ 	.short	(.L_143 - .L_142)
.L_142:
        /*042c*/ 	.word	0x00000000
        /*0430*/ 	.short	0x007c
        /*0432*/ 	.short	0x03e0
        /*0434*/ 	.byte	0x00, 0xf0, 0x21, 0x00


	//----- nvinfo : EIATTR_KPARAM_INFO
	.align		4
.L_143:
        /*0438*/ 	.byte	0x04, 0x17
        /*043a*/ 	.short	(.L_145 - .L_144)
.L_144:
        /*043c*/ 	.word	0x00000000
        /*0440*/ 	.short	0x007b
        /*0442*/ 	.short	0x03d8
        /*0444*/ 	.byte	0x00, 0xf0, 0x21, 0x00


	//----- nvinfo : EIATTR_KPARAM_INFO
	.align		4
.L_145:
        /*0448*/ 	.byte	0x04, 0x17
        /*044a*/ 	.short	(.L_147 - .L_146)
.L_146:
        /*044c*/ 	.word	0x00000000
        /*0450*/ 	.short	0x007a
        /*0452*/ 	.short	0x03d0
        /*0454*/ 	.byte	0x00, 0xf0, 0x21, 0x00


	//----- nvinfo : EIATTR_KPARAM_INFO
	.align		4
.L_147:
        /*0458*/ 	.byte	0x04, 0x17
        /*045a*/ 	.short	(.L_149 - .L_148)
.L_148:
        /*045c*/ 	.word	0x00000000
        /*0460*/ 	.short	0x0079
        /*0462*/ 	.short	0x03c8
        /*0464*/ 	.byte	0x00, 0xf0, 0x21, 0x00


	//----- nvinfo : EIATTR_KPARAM_INFO
	.align		4
.L_149:
        /*0468*/ 	.byte	0x04, 0x17
        /*046a*/ 	.short	(.L_151 - .L_150)
.L_150:
        /*046c*/ 	.word	0x00000000
        /*0470*/ 	.short	0x0078
        /*0472*/ 	.short	0x03c0
        /*0474*/ 	.byte	0x00, 0xf0, 0x21, 0x00


	//----- nvinfo : EIATTR_KPARAM_INFO
	.align		4
.L_151:
        /*0478*/ 	.byte	0x04, 0x17
        /*047a*/ 	.short	(.L_153 - .L_152)
.L_152:
        /*047c*/ 	.word	0x00000000
        /*0480*/ 	.short	0x0077
        /*0482*/ 	.short	0x03b8
        /*0484*/ 	.byte	0x00, 0xf0, 0x21, 0x00


	//----- nvinfo : EIATTR_KPARAM_INFO
	.align		4
.L_153:
        /*0488*/ 	.byte	0x04, 0x17
        /*048a*/ 	.short	(.L_155 - .L_154)
.L_154:
        /*048c*/ 	.word	0x00000000
        /*0490*/ 	.short	0x0076
        /*0492*/ 	.short	0x03b0
        /*0494*/ 	.byte	0x00, 0xf0, 0x21, 0x00


	//----- nvinfo : EIATTR_KPARAM_INFO
	.align		4
.L_155:
        /*0498*/ 	.byte	0x04, 0x17
        /*049a*/ 	.short	(.L_157 - .L_156)
.L_156:
        /*049c*/ 	.word	0x00000000
        /*04a0*/ 	.short	0x0075
        /*04a2*/ 	.short	0x03a8
        /*04a4*/ 	.byte	0x00, 0xf0, 0x21, 0x00


	//----- nvinfo : EIATTR_KPARAM_INFO
	.align		4
.L_157:
        /*04a8*/ 	.byte	0x04, 0x17
        /*04aa*/ 	.short	(.L_159 - .L_158)
.L_158:
        /*04ac*/ 	.word	0x00000000
        /*04b0*/ 	.short	0x0074
        /*04b2*/ 	.short	0x03a0
        /*04b4*/ 	.byte	0x00, 0xf0, 0x21, 0x00


	//----- nvinfo : EIATTR_KPARAM_INFO
	.align		4
.L_159:
        /*04b8*/ 	.byte	0x04, 0x17
        /*04ba*/ 	.short	(.L_161 - .L_160)
.L_160:
        /*04bc*/ 	.word	0x00000000
        /*04c0*/ 	.short	0x0073
        /*04c2*/ 	.short	0x0398
        /*04c4*/ 	.byte	0x00, 0xf0, 0x21, 0x00


	//----- nvinfo : EIATTR_KPARAM_INFO
	.align		4
.L_161:
        /*04c8*/ 	.byte	0x04, 0x17
        /*04ca*/ 	.short	(.L_163 - .L_162)
.L_162:
        /*04cc*/ 	.word	0x00000000
        /*04d0*/ 	.short	0x0072
        /*04d2*/ 	.short	0x0390
        /*04d4*/ 	.byte	0x00, 0xf0, 0x21, 0x00


	//----- nvinfo : EIATTR_KPARAM_INFO
	.align		4
.L_163:
        /*04d8*/ 	.byte	0x04, 0x17
        /*04da*/ 	.short	(.L_165 - .L_164)
.L_164:
        /*04dc*/ 	.word	0x00000000
        /*04e0*/ 	.short	0x0071
        /*04e2*/ 	.short	0x0388
        /*04e4*/ 	.byte	0x00, 0xf0, 0x21, 0x00


	//----- nvinfo : EIATTR_KPARAM_INFO
	.align		4
.L_165:
        /*04e8*/ 	.byte	0x04, 0x17
        /*04ea*/ 	.short	(.L_167 - .L_166)
.L_166:
        /*04ec*/ 	.word	0x00000000
        /*04f0*/ 	.short	0x0070
        /*04f2*/ 	.short	0x0380
        /*04f4*/ 	.byte	0x00, 0xf0, 0x21, 0x00


	//----- nvinfo : EIATTR_KPARAM_INFO
	.align		4
.L_167:
        /*04f8*/ 	.byte	0x04, 0x17
        /*04fa*/ 	.short	(.L_169 - .L_168)
.L_168:
        /*04fc*/ 	.word	0x00000000
        /*0500*/ 	.short	0x006f
        /*0502*/ 	.short	0x0378
        /*0504*/ 	.byte	0x00, 0xf0, 0x21, 0x00


	//----- nvinfo : EIATTR_KPARAM_INFO
	.align		4
.L_169:
        /*0508*/ 	.byte	0x04, 0x17
        /*050a*/ 	.short	(.L_171 - .L_170)
.L_170:
        /*050c*/ 	.word	0x00000000
        /*0510*/ 	.short	0x006e
        /*0512*/ 	.short	0x0370
        /*0514*/ 	.byte	0x00, 0xf0, 0x21, 0x00


	//----- nvinfo : EIATTR_KPARAM_INFO
	.align		4
.L_171:
        /*0518*/ 	.byte	0x04, 0x17
        /*051a*/ 	.short	(.L_173 - .L_172)
.L_172:
        /*051c*/ 	.word	0x00000000
        /*0520*/ 	.short	0x006d
        /*0522*/ 	.short	0x0368
        /*0524*/ 	.byte	0x00, 0xf0, 0x21, 0x00


	//----- nvinfo : EIATTR_KPARAM_INFO
	.align		4
.L_173:
        /*0528*/ 	.byte	0x04, 0x17
        /*052a*/ 	.short	(.L_175 - .L_174)
.L_174:
        /*052c*/ 	.word	0x00000000
        /*0530*/ 	.short	0x006c
        /*0532*/ 	.short	0x0360
        /*0534*/ 	.byte	0x00, 0xf0, 0x21, 0x00


	//----- nvinfo : EIATTR_KPARAM_INFO
	.align		4
.L_175:
        /*0538*/ 	.byte	0x04, 0x17
        /*053a*/ 	.short	(.L_177 - .L_176)
.L_176:
        /*053c*/ 	.word	0x00000000
        /*0540*/ 	.short	0x006b
        /*0542*/ 	.short	0x0358
        /*0544*/ 	.byte	0x00, 0xf0, 0x21, 0x00


	//----- nvinfo : EIATTR_KPARAM_INFO
	.align		4
.L_177:
        /*0548*/ 	.byte	0x04, 0x17
        /*054a*/ 	.short	(.L_179 - .L_178)
.L_178:
        /*054c*/ 	.word	0x00000000
        /*0550*/ 	.short	0x006a
        /*0552*/ 	.short	0x0350
        /*0554*/ 	.byte	0x00, 0xf0, 0x21, 0x00


	//----- nvinfo : EIATTR_KPARAM_INFO
	.align		4
.L_179:
        /*0558*/ 	.byte	0x04, 0x17
        /*055a*/ 	.short	(.L_181 - .L_180)
.L_180:
        /*055c*/ 	.word	0x00000000
        /*0560*/ 	.short	0x0069
        /*0562*/ 	.short	0x0348
        /*0564*/ 	.byte	0x00, 0xf0, 0x21, 0x00


	//----- nvinfo : EIATTR_KPARAM_INFO
	.align		4
.L_181:
        /*0568*/ 	.byte	0x04, 0x17
        /*056a*/ 	.short	(.L_183 - .L_182)
.L_182:
        /*056c*/ 	.word	0x00000000
        /*0570*/ 	.short	0x0068
        /*0572*/ 	.short	0x0340
        /*0574*/ 	.byte	0x00, 0xf0, 0x21, 0x00


	//----- nvinfo : EIATTR_KPARAM_INFO
	.align		4
.L_183:
        /*0578*/ 	.byte	0x04, 0x17
        /*057a*/ 	.short	(.L_185 - .L_184)
.L_184:
        /*057c*/ 	.word	0x00000000
        /*0580*/ 	.short	0x0067
        /*0582*/ 	.short	0x0338
        /*0584*/ 	.byte	0x00, 0xf0, 0x21, 0x00


	//----- nvinfo : EIATTR_KPARAM_INFO
	.align		4
.L_185:
        /*0588*/ 	.byte	0x04, 0x17
        /*058a*/ 	.short	(.L_187 - .L_186)
.L_186:
        /*058c*/ 	.word	0x00000000
        /*0590*/ 	.short	0x0066
        /*0592*/ 	.short	0x0330
        /*0594*/ 	.byte	0x00, 0xf0, 0x21, 0x00


	//----- nvinfo : EIATTR_KPARAM_INFO
	.align		4
.L_187:
        /*0598*/ 	.byte	0x04, 0x17
        /*059a*/ 	.short	(.L_189 - .L_188)
.L_188:
        /*059c*/ 	.word	0x00000000
        /*05a0*/ 	.short	0x0065
        /*05a2*/ 	.short	0x0328
        /*05a4*/ 	.byte	0x00, 0xf0, 0x21, 0x00


	//----- nvinfo : EIATTR_KPARAM_INFO
	.align		4
.L_189:
        /*05a8*/ 	.byte	0x04, 0x17
        /*05aa*/ 	.short	(.L_191 - .L_190)
.L_190:
        /*05ac*/ 	.word	0x00000000
        /*05b0*/ 	.short	0x0064
        /*05b2*/ 	.short	0x0320
        /*05b4*/ 	.byte	0x00, 0xf0, 0x21, 0x00


	//----- nvinfo : EIATTR_KPARAM_INFO
	.align		4
.L_191:
        /*05b8*/ 	.byte	0x04, 0x17
        /*05ba*/ 	.short	(.L_193 - .L_192)
.L_192:
        /*05bc*/ 	.word	0x00000000
        /*05c0*/ 	.short	0x0063
        /*05c2*/ 	.short	0x0318
        /*05c4*/ 	.byte	0x00, 0xf0, 0x21, 0x00


	//----- nvinfo : EIATTR_KPARAM_INFO
	.align		4
.L_193:
        /*05c8*/ 	.byte	0x04, 0x17
        /*05ca*/ 	.short	(.L_195 - .L_194)
.L_194:
        /*05cc*/ 	.word	0x00000000
        /*05d0*/ 	.short	0x0062
        /*05d2*/ 	.short	0x0310
        /*05d4*/ 	.byte	0x00, 0xf0, 0x21, 0x00


	//----- nvinfo : EIATTR_KPARAM_INFO
	.align		4
.L_195:
        /*05d8*/ 	.byte	0x04, 0x17
        /*05da*/ 	.short	(.L_197 - .L_196)
.L_196:
        /*05dc*/ 	.word	0x00000000
        /*05e0*/ 	.short	0x0061
        /*05e2*/ 	.short	0x0308
        /*05e4*/ 	.byte	0x00, 0xf0, 0x21, 0x00


	//----- nvinfo : EIATTR_KPARAM_INFO
	.align		4
.L_197:
        /*05e8*/ 	.byte	0x04, 0x17
        /*05ea*/ 	.short	(.L_199 - .L_198)
.L_198:
        /*05ec*/ 	.word	0x00000000
        /*05f0*/ 	.short	0x0060
        /*05f2*/ 	.short	0x0300
        /*05f4*/ 	.byte	0x00, 0xf0, 0x21, 0x00


	//----- nvinfo : EIATTR_KPARAM_INFO
	.align		4
.L_199:
        /*05f8*/ 	.byte	0x04, 0x17
        /*05fa*/ 	.short	(.L_201 - .L_200)
.L_200:
        /*05fc*/ 	.word	0x00000000
        /*0600*/ 	.short	0x005f
        /*0602*/ 	.short	0x02f8
        /*0604*/ 	.byte	0x00, 0xf0, 0x21, 0x00


	//----- nvinfo : EIATTR_KPARAM_INFO
	.align		4
.L_201:
        /*0608*/ 	.byte	0x04, 0x17
        /*060a*/ 	.short	(.L_203 - .L_202)
.L_202:
        /*060c*/ 	.word	0x00000000
        /*0610*/ 	.short	0x005e
        /*0612*/ 	.short	0x02f0
        /*0614*/ 	.byte	0x00, 0xf0, 0x21, 0x00


	//----- nvinfo : EIATTR_KPARAM_INFO
	.align		4
.L_203:
        /*0618*/ 	.byte	0x04, 0x17
        /*061a*/ 	.short	(.L_205 - .L_204)
.L_204:
        /*061c*/ 	.word	0x00000000
        /*0620*/ 	.short	0x005d
        /*0622*/ 	.short	0x02e8
        /*0624*/ 	.byte	0x00, 0xf0, 0x21, 0x00


	//----- nvinfo : EIATTR_KPARAM_INFO
	.align		4
.L_205:
        /*0628*/ 	.byte	0x04, 0x17
        /*062a*/ 	.short	(.L_207 - .L_206)
.L_206:
        /*062c*/ 	.word	0x00000000
        /*0630*/ 	.short	0x005c
        /*0632*/ 	.short	0x02e0
        /*0634*/ 	.byte	0x00, 0xf0, 0x21, 0x00


	//----- nvinfo : EIATTR_KPARAM_INFO
	.align		4
.L_207:
        /*0638*/ 	.byte	0x04, 0x17
        /*063a*/ 	.short	(.L_209 - .L_208)
.L_208:
        /*063c*/ 	.word	0x00000000
        /*0640*/ 	.short	0x005b
        /*0642*/ 	.short	0x02d8
        /*0644*/ 	.byte	0x00, 0xf0, 0x21, 0x00


	//----- nvinfo : EIATTR_KPARAM_INFO
	.align		4
.L_209:
        /*0648*/ 	.byte	0x04, 0x17
        /*064a*/ 	.short	(.L_211 - .L_210)
.L_210:
        /*064c*/ 	.word	0x00000000
        /*0650*/ 	.short	0x005a
        /*0652*/ 	.short	0x02d0
        /*0654*/ 	.byte	0x00, 0xf0, 0x21, 0x00


	//----- nvinfo : EIATTR_KPARAM_INFO
	.align		4
.L_211:
        /*0658*/ 	.byte	0x04, 0x17
        /*065a*/ 	.short	(.L_213 - .L_212)
.L_212:
        /*065c*/ 	.word	0x00000000
        /*0660*/ 	.short	0x0059
        /*0662*/ 	.short	0x02c8
        /*0664*/ 	.byte	0x00, 0xf0, 0x21, 0x00


	//----- nvinfo : EIATTR_KPARAM_INFO
	.align		4
.L_213:
        /*0668*/ 	.byte	0x04, 0x17
        /*066a*/ 	.short	(.L_215 - .L_214)
.L_214:
        /*066c*/ 	.word	0x00000000
        /*0670*/ 	.short	0x0058
        /*0672*/ 	.short	0x02c0
        /*0674*/ 	.byte	0x00, 0xf0, 0x21, 0x00


	//----- nvinfo : EIATTR_KPARAM_INFO
	.align		4
.L_215:
        /*0678*/ 	.byte	0x04, 0x17
        /*067a*/ 	.short	(.L_217 - .L_216)
.L_216:
        /*067c*/ 	.word	0x00000000
        /*0680*/ 	.short	0x0057
        /*0682*/ 	.short	0x02b8
        /*0684*/ 	.byte	0x00, 0xf0, 0x21, 0x00


	//----- nvinfo : EIATTR_KPARAM_INFO
	.align		4
.L_217:
        /*0688*/ 	.byte	0x04, 0x17
        /*068a*/ 	.short	(.L_219 - .L_218)
.L_218:
        /*068c*/ 	.word	0x00000000
        /*0690*/ 	.short	0x0056
        /*0692*/ 	.short	0x02b0
        /*0694*/ 	.byte	0x00, 0xf0, 0x21, 0x00


	//----- nvinfo : EIATTR_KPARAM_INFO
	.align		4
.L_219:
        /*0698*/ 	.byte	0x04, 0x17
        /*069a*/ 	.short	(.L_221 - .L_220)
.L_220:
        /*069c*/ 	.word	0x00000000
        /*06a0*/ 	.short	0x0055
        /*06a2*/ 	.short	0x02a8
        /*06a4*/ 	.byte	0x00, 0xf0, 0x21, 0x00


	//----- nvinfo : EIATTR_KPARAM_INFO
	.align		4
.L_221:
        /*06a8*/ 	.byte	0x04, 0x17
        /*06aa*/ 	.short	(.L_223 - .L_222)
.L_222:
        /*06ac*/ 	.word	0x00000000
        /*06b0*/ 	.short	0x0054
        /*06b2*/ 	.short	0x02a0
        /*06b4*/ 	.byte	0x00, 0xf0, 0x21, 0x00


	//----- nvinfo : EIATTR_KPARAM_INFO
	.align		4
.L_223:
        /*06b8*/ 	.byte	0x04, 0x17
        /*06ba*/ 	.short	(.L_225 - .L_224)
.L_224:
        /*06bc*/ 	.word	0x00000000
        /*06c0*/ 	.short	0x0053
        /*06c2*/ 	.short	0x0298
        /*06c4*/ 	.byte	0x00, 0xf0, 0x21, 0x00


	//----- nvinfo : EIATTR_KPARAM_INFO
	.align		4
.L_225:
        /*06c8*/ 	.byte	0x04, 0x17
        /*06ca*/ 	.short	(.L_227 - .L_226)
.L_226:
        /*06cc*/ 	.word	0x00000000
        /*06d0*/ 	.short	0x0052
        /*06d2*/ 	.short	0x0290
        /*06d4*/ 	.byte	0x00, 0xf0, 0x21, 0x00


	//----- nvinfo : EIATTR_KPARAM_INFO
	.align		4
.L_227:
        /*06d8*/ 	.byte	0x04, 0x17
        /*06da*/ 	.short	(.L_229 - .L_228)
.L_228:
        /*06dc*/ 	.word	0x00000000
        /*06e0*/ 	.short	0x0051
        /*06e2*/ 	.short	0x0288
        /*06e4*/ 	.byte	0x00, 0xf0, 0x21, 0x00


	//----- nvinfo : EIATTR_KPARAM_INFO
	.align		4
.L_229:
        /*06e8*/ 	.byte	0x04, 0x17
        /*06ea*/ 	.short	(.L_231 - .L_230)
.L_230:
        /*06ec*/ 	.word	0x00000000
        /*06f0*/ 	.short	0x0050
        /*06f2*/ 	.short	0x0280
        /*06f4*/ 	.byte	0x00, 0xf0, 0x21, 0x00


	//----- nvinfo : EIATTR_KPARAM_INFO
	.align		4
.L_231:
        /*06f8*/ 	.byte	0x04, 0x17
        /*06fa*/ 	.short	(.L_233 - .L_232)
.L_232:
        /*06fc*/ 	.word	0x00000000
        /*0700*/ 	.short	0x004f
        /*0702*/ 	.short	0x0278
        /*0704*/ 	.byte	0x00, 0xf0, 0x21, 0x00


	//----- nvinfo : EIATTR_KPARAM_INFO
	.align		4
.L_233:
        /*0708*/ 	.byte	0x04, 0x17
        /*070a*/ 	.short	(.L_235 - .L_234)
.L_234:
        /*070c*/ 	.word	0x00000000
        /*0710*/ 	.short	0x004e
        /*0712*/ 	.short	0x0270
        /*0714*/ 	.byte	0x00, 0xf0, 0x21, 0x00


	//----- nvinfo : EIATTR_KPARAM_INFO
	.align		4
.L_235:
        /*0718*/ 	.byte	0x04, 0x17
        /*071a*/ 	.short	(.L_237 - .L_236)
.L_236:
        /*071c*/ 	.word	0x00000000
        /*0720*/ 	.short	0x004d
        /*0722*/ 	.short	0x0268
        /*0724*/ 	.byte	0x00, 0xf0, 0x21, 0x00


	//----- nvinfo : EIATTR_KPARAM_INFO
	.align		4
.L_237:
        /*0728*/ 	.byte	0x04, 0x17
        /*072a*/ 	.short	(.L_239 - .L_238)
.L_238:
        /*072c*/ 	.word	0x00000000
        /*0730*/ 	.short	0x004c
        /*0732*/ 	.short	0x0260
        /*0734*/ 	.byte	0x00, 0xf0, 0x21, 0x00


	//----- nvinfo : EIATTR_KPARAM_INFO
	.align		4
.L_239:
        /*0738*/ 	.byte	0x04, 0x17
        /*073a*/ 	.short	(.L_241 - .L_240)
.L_240:
        /*073c*/ 	.word	0x00000000
        /*0740*/ 	.short	0x004b
        /*0742*/ 	.short	0x0258
        /*0744*/ 	.byte	0x00, 0xf0, 0x21, 0x00


	//----- nvinfo : EIATTR_KPARAM_INFO
	.align		4
.L_241:
        /*0748*/ 	.byte	0x04, 0x17
        /*074a*/ 	.short	(.L_243 - .L_242)
.L_242:
        /*074c*/ 	.word	0x00000000
        /*0750*/ 	.short	0x004a
        /*0752*/ 	.short	0x0250
        /*0754*/ 	.byte	0x00, 0xf0, 0x21, 0x00


	//----- nvinfo : EIATTR_KPARAM_INFO
	.align		4
.L_243:
        /*0758*/ 	.byte	0x04, 0x17
        /*075a*/ 	.short	(.L_245 - .L_244)
.L_244:
        /*075c*/ 	.word	0x00000000
        /*0760*/ 	.short	0x0049
        /*0762*/ 	.short	0x0248
        /*0764*/ 	.byte	0x00, 0xf0, 0x21, 0x00


	//----- nvinfo : EIATTR_KPARAM_INFO
	.align		4
.L_245:
        /*0768*/ 	.byte	0x04, 0x17
        /*076a*/ 	.short	(.L_247 - .L_246)
.L_246:
        /*076c*/ 	.word	0x00000000
        /*0770*/ 	.short	0x0048
        /*0772*/ 	.short	0x0240
        /*0774*/ 	.byte	0x00, 0xf0, 0x21, 0x00


	//----- nvinfo : EIATTR_KPARAM_INFO
	.align		4
.L_247:
        /*0778*/ 	.byte	0x04, 0x17
        /*077a*/ 	.short	(.L_249 - .L_248)
.L_248:
        /*077c*/ 	.word	0x00000000
        /*0780*/ 	.short	0x0047
        /*0782*/ 	.short	0x0238
        /*0784*/ 	.byte	0x00, 0xf0, 0x21, 0x00


	//----- nvinfo : EIATTR_KPARAM_INFO
	.align		4
.L_249:
        /*0788*/ 	.byte	0x04, 0x17
        /*078a*/ 	.short	(.L_251 - .L_250)
.L_250:
        /*078c*/ 	.word	0x00000000
        /*0790*/ 	.short	0x0046
        /*0792*/ 	.short	0x0230
        /*0794*/ 	.byte	0x00, 0xf0, 0x21, 0x00


	//----- nvinfo : EIATTR_KPARAM_INFO
	.align		4
.L_251:
        /*0798*/ 	.byte	0x04, 0x17
        /*079a*/ 	.short	(.L_253 - .L_252)
.L_252:
        /*079c*/ 	.word	0x00000000
        /*07a0*/ 	.short	0x0045
        /*07a2*/ 	.short	0x0228
        /*07a4*/ 	.byte	0x00, 0xf0, 0x21, 0x00


	//----- nvinfo : EIATTR_KPARAM_INFO
	.align		4
.L_253:
        /*07a8*/ 	.byte	0x04, 0x17
        /*07aa*/ 	.short	(.L_255 - .L_254)
.L_254:
        /*07ac*/ 	.word	0x00000000
        /*07b0*/ 	.short	0x0044
        /*07b2*/ 	.short	0x0220
        /*07b4*/ 	.byte	0x00, 0xf0, 0x21, 0x00


	//----- nvinfo : EIATTR_KPARAM_INFO
	.align		4
.L_255:
        /*07b8*/ 	.byte	0x04, 0x17
        /*07ba*/ 	.short	(.L_257 - .L_256)
.L_256:
        /*07bc*/ 	.word	0x00000000
        /*07c0*/ 	.short	0x0043
        /*07c2*/ 	.short	0x0218
        /*07c4*/ 	.byte	0x00, 0xf0, 0x21, 0x00


	//----- nvinfo : EIATTR_KPARAM_INFO
	.align		4
.L_257:
        /*07c8*/ 	.byte	0x04, 0x17
        /*07ca*/ 	.short	(.L_259 - .L_258)
.L_258:
        /*07cc*/ 	.word	0x00000000
        /*07d0*/ 	.short	0x0042
        /*07d2*/ 	.short	0x0210
        /*07d4*/ 	.byte	0x00, 0xf0, 0x21, 0x00


	//----- nvinfo : EIATTR_KPARAM_INFO
	.align		4
.L_259:
        /*07d8*/ 	.byte	0x04, 0x17
        /*07da*/ 	.short	(.L_261 - .L_260)
.L_260:
        /*07dc*/ 	.word	0x00000000
        /*07e0*/ 	.short	0x0041
        /*07e2*/ 	.short	0x0208
        /*07e4*/ 	.byte	0x00, 0xf0, 0x21, 0x00


	//----- nvinfo : EIATTR_KPARAM_INFO
	.align		4
.L_261:
        /*07e8*/ 	.byte	0x04, 0x17
        /*07ea*/ 	.short	(.L_263 - .L_262)
.L_262:
        /*07ec*/ 	.word	0x00000000
        /*07f0*/ 	.short	0x0040
        /*07f2*/ 	.short	0x0200
        /*07f4*/ 	.byte	0x00, 0xf0, 0x21, 0x00


	//----- nvinfo : EIATTR_KPARAM_INFO
	.align		4
.L_263:
        /*07f8*/ 	.byte	0x04, 0x17
        /*07fa*/ 	.short	(.L_265 - .L_264)
.L_264:
        /*07fc*/ 	.word	0x00000000
        /*0800*/ 	.short	0x003f
        /*0802*/ 	.short	0x01f8
        /*0804*/ 	.byte	0x00, 0xf0, 0x21, 0x00


	//----- nvinfo : EIATTR_KPARAM_INFO
	.align		4
.L_265:
        /*0808*/ 	.byte	0x04, 0x17
        /*080a*/ 	.short	(.L_267 - .L_266)
.L_266:
        /*080c*/ 	.word	0x00000000
        /*0810*/ 	.short	0x003e
        /*0812*/ 	.short	0x01f0
        /*0814*/ 	.byte	0x00, 0xf0, 0x21, 0x00


	//----- nvinfo : EIATTR_KPARAM_INFO
	.align		4
.L_267:
        /*0818*/ 	.byte	0x04, 0x17
        /*081a*/ 	.short	(.L_269 - .L_268)
.L_268:
        /*081c*/ 	.word	0x00000000
        /*0820*/ 	.short	0x003d
        /*0822*/ 	.short	0x01e8
        /*0824*/ 	.byte	0x00, 0xf0, 0x21, 0x00


	//----- nvinfo : EIATTR_KPARAM_INFO
	.align		4
.L_269:
        /*0828*/ 	.byte	0x04, 0x17
        /*082a*/ 	.short	(.L_271 - .L_270)
.L_270:
        /*082c*/ 	.word	0x00000000
        /*0830*/ 	.short	0x003c
        /*0832*/ 	.short	0x01e0
        /*0834*/ 	.byte	0x00, 0xf0, 0x21, 0x00


	//----- nvinfo : EIATTR_KPARAM_INFO
	.align		4
.L_271:
        /*0838*/ 	.byte	0x04, 0x17
        /*083a*/ 	.short	(.L_273 - .L_272)
.L_272:
        /*083c*/ 	.word	0x00000000
        /*0840*/ 	.short	0x003b
        /*0842*/ 	.short	0x01d8
        /*0844*/ 	.byte	0x00, 0xf0, 0x21, 0x00


	//----- nvinfo : EIATTR_KPARAM_INFO
	.align		4
.L_273:
        /*0848*/ 	.byte	0x04, 0x17
        /*084a*/ 	.short	(.L_275 - .L_274)
.L_274:
        /*084c*/ 	.word	0x00000000
        /*0850*/ 	.short	0x003a
        /*0852*/ 	.short	0x01d0
        /*0854*/ 	.byte	0x00, 0xf0, 0x21, 0x00


	//----- nvinfo : EIATTR_KPARAM_INFO
	.align		4
.L_275:
        /*0858*/ 	.byte	0x04, 0x17
        /*085a*/ 	.short	(.L_277 - .L_276)
.L_276:
        /*085c*/ 	.word	0x00000000
        /*0860*/ 	.short	0x0039
        /*0862*/ 	.short	0x01c8
        /*0864*/ 	.byte	0x00, 0xf0, 0x21, 0x00


	//----- nvinfo : EIATTR_KPARAM_INFO
	.align		4
.L_277:
        /*0868*/ 	.byte	0x04, 0x17
        /*086a*/ 	.short	(.L_279 - .L_278)
.L_278:
        /*086c*/ 	.word	0x00000000
        /*0870*/ 	.short	0x0038
        /*0872*/ 	.short	0x01c0
        /*0874*/ 	.byte	0x00, 0xf0, 0x21, 0x00


	//----- nvinfo : EIATTR_KPARAM_INFO
	.align		4
.L_279:
        /*0878*/ 	.byte	0x04, 0x17
        /*087a*/ 	.short	(.L_281 - .L_280)
.L_280:
        /*087c*/ 	.word	0x00000000
        /*0880*/ 	.short	0x0037
        /*0882*/ 	.short	0x01b8
        /*0884*/ 	.byte	0x00, 0xf0, 0x21, 0x00


	//----- nvinfo : EIATTR_KPARAM_INFO
	.align		4
.L_281:
        /*0888*/ 	.byte	0x04, 0x17
        /*088a*/ 	.short	(.L_283 - .L_282)
.L_282:
        /*088c*/ 	.word	0x00000000
        /*0890*/ 	.short	0x0036
        /*0892*/ 	.short	0x01b0
        /*0894*/ 	.byte	0x00, 0xf0, 0x21, 0x00


	//----- nvinfo : EIATTR_KPARAM_INFO
	.align		4
.L_283:
        /*0898*/ 	.byte	0x04, 0x17
        /*089a*/ 	.short	(.L_285 - .L_284)
.L_284:
        /*089c*/ 	.word	0x00000000
        /*08a0*/ 	.short	0x0035
        /*08a2*/ 	.short	0x01a8
        /*08a4*/ 	.byte	0x00, 0xf0, 0x21, 0x00


	//----- nvinfo : EIATTR_KPARAM_INFO
	.align		4
.L_285:
        /*08a8*/ 	.byte	0x04, 0x17
        /*08aa*/ 	.short	(.L_287 - .L_286)
.L_286:
        /*08ac*/ 	.word	0x00000000
        /*08b0*/ 	.short	0x0034
        /*08b2*/ 	.short	0x01a0
        /*08b4*/ 	.byte	0x00, 0xf0, 0x21, 0x00


	//----- nvinfo : EIATTR_KPARAM_INFO
	.align		4
.L_287:
        /*08b8*/ 	.byte	0x04, 0x17
        /*08ba*/ 	.short	(.L_289 - .L_288)
.L_288:
        /*08bc*/ 	.word	0x00000000
        /*08c0*/ 	.short	0x0033
        /*08c2*/ 	.short	0x0198
        /*08c4*/ 	.byte	0x00, 0xf0, 0x21, 0x00


	//----- nvinfo : EIATTR_KPARAM_INFO
	.align		4
.L_289:
        /*08c8*/ 	.byte	0x04, 0x17
        /*08ca*/ 	.short	(.L_291 - .L_290)
.L_290:
        /*08cc*/ 	.word	0x00000000
        /*08d0*/ 	.short	0x0032
        /*08d2*/ 	.short	0x0190
        /*08d4*/ 	.byte	0x00, 0xf0, 0x21, 0x00


	//----- nvinfo : EIATTR_KPARAM_INFO
	.align		4
.L_291:
        /*08d8*/ 	.byte	0x04, 0x17
        /*08da*/ 	.short	(.L_293 - .L_292)
.L_292:
        /*08dc*/ 	.word	0x00000000
        /*08e0*/ 	.short	0x0031
        /*08e2*/ 	.short	0x0188
        /*08e4*/ 	.byte	0x00, 0xf0, 0x21, 0x00


	//----- nvinfo : EIATTR_KPARAM_INFO
	.align		4
.L_293:
        /*08e8*/ 	.byte	0x04, 0x17
        /*08ea*/ 	.short	(.L_295 - .L_294)
.L_294:
        /*08ec*/ 	.word	0x00000000
        /*08f0*/ 	.short	0x0030
        /*08f2*/ 	.short	0x0180
        /*08f4*/ 	.byte	0x00, 0xf0, 0x21, 0x00


	//----- nvinfo : EIATTR_KPARAM_INFO
	.align		4
.L_295:
        /*08f8*/ 	.byte	0x04, 0x17
        /*08fa*/ 	.short	(.L_297 - .L_296)
.L_296:
        /*08fc*/ 	.word	0x00000000
        /*0900*/ 	.short	0x002f
        /*0902*/ 	.short	0x0178
        /*0904*/ 	.byte	0x00, 0xf0, 0x21, 0x00


	//----- nvinfo : EIATTR_KPARAM_INFO
	.align		4
.L_297:
        /*0908*/ 	.byte	0x04, 0x17
        /*090a*/ 	.short	(.L_299 - .L_298)
.L_298:
        /*090c*/ 	.word	0x00000000
        /*0910*/ 	.short	0x002e
        /*0912*/ 	.short	0x0170
        /*0914*/ 	.byte	0x00, 0xf0, 0x21, 0x00


	//----- nvinfo : EIATTR_KPARAM_INFO
	.align		4
.L_299:
        /*0918*/ 	.byte	0x04, 0x17
        /*091a*/ 	.short	(.L_301 - .L_300)
.L_300:
        /*091c*/ 	.word	0x00000000
        /*0920*/ 	.short	0x002d
        /*0922*/ 	.short	0x0168
        /*0924*/ 	.byte	0x00, 0xf0, 0x21, 0x00


	//----- nvinfo : EIATTR_KPARAM_INFO
	.align		4
.L_301:
        /*0928*/ 	.byte	0x04, 0x17
        /*092a*/ 	.short	(.L_303 - .L_302)
.L_302:
        /*092c*/ 	.word	0x00000000
        /*0930*/ 	.short	0x002c
        /*0932*/ 	.short	0x0160
        /*0934*/ 	.byte	0x00, 0xf0, 0x21, 0x00


	//----- nvinfo : EIATTR_KPARAM_INFO
	.align		4
.L_303:
        /*0938*/ 	.byte	0x04, 0x17
        /*093a*/ 	.short	(.L_305 - .L_304)
.L_304:
        /*093c*/ 	.word	0x00000000
        /*0940*/ 	.short	0x002b
        /*0942*/ 	.short	0x0158
        /*0944*/ 	.byte	0x00, 0xf0, 0x21, 0x00


	//----- nvinfo : EIATTR_KPARAM_INFO
	.align		4
.L_305:
        /*0948*/ 	.byte	0x04, 0x17
        /*094a*/ 	.short	(.L_307 - .L_306)
.L_306:
        /*094c*/ 	.word	0x00000000
        /*0950*/ 	.short	0x002a
        /*0952*/ 	.short	0x0150
        /*0954*/ 	.byte	0x00, 0xf0, 0x21, 0x00


	//----- nvinfo : EIATTR_KPARAM_INFO
	.align		4
.L_307:
        /*0958*/ 	.byte	0x04, 0x17
        /*095a*/ 	.short	(.L_309 - .L_308)
.L_308:
        /*095c*/ 	.word	0x00000000
        /*0960*/ 	.short	0x0029
        /*0962*/ 	.short	0x0148
        /*0964*/ 	.byte	0x00, 0xf0, 0x21, 0x00


	//----- nvinfo : EIATTR_KPARAM_INFO
	.align		4
.L_309:
        /*0968*/ 	.byte	0x04, 0x17
        /*096a*/ 	.short	(.L_311 - .L_310)
.L_310:
        /*096c*/ 	.word	0x00000000
        /*0970*/ 	.short	0x0028
        /*0972*/ 	.short	0x0140
        /*0974*/ 	.byte	0x00, 0xf0, 0x21, 0x00


	//----- nvinfo : EIATTR_KPARAM_INFO
	.align		4
.L_311:
        /*0978*/ 	.byte	0x04, 0x17
        /*097a*/ 	.short	(.L_313 - .L_312)
.L_312:
        /*097c*/ 	.word	0x00000000
        /*0980*/ 	.short	0x0027
        /*0982*/ 	.short	0x0138
        /*0984*/ 	.byte	0x00, 0xf0, 0x21, 0x00


	//----- nvinfo : EIATTR_KPARAM_INFO
	.align		4
.L_313:
        /*0988*/ 	.byte	0x04, 0x17
        /*098a*/ 	.short	(.L_315 - .L_314)
.L_314:
        /*098c*/ 	.word	0x00000000
        /*0990*/ 	.short	0x0026
        /*0992*/ 	.short	0x0130
        /*0994*/ 	.byte	0x00, 0xf0, 0x21, 0x00


	//----- nvinfo : EIATTR_KPARAM_INFO
	.align		4
.L_315:
        /*0998*/ 	.byte	0x04, 0x17
        /*099a*/ 	.short	(.L_317 - .L_316)
.L_316:
        /*099c*/ 	.word	0x00000000
        /*09a0*/ 	.short	0x0025
        /*09a2*/ 	.short	0x0128
        /*09a4*/ 	.byte	0x00, 0xf0, 0x21, 0x00


	//----- nvinfo : EIATTR_KPARAM_INFO
	.align		4
.L_317:
        /*09a8*/ 	.byte	0x04, 0x17
        /*09aa*/ 	.short	(.L_319 - .L_318)
.L_318:
        /*09ac*/ 	.word	0x00000000
        /*09b0*/ 	.short	0x0024
        /*09b2*/ 	.short	0x0120
        /*09b4*/ 	.byte	0x00, 0xf0, 0x21, 0x00


	//----- nvinfo : EIATTR_KPARAM_INFO
	.align		4
.L_319:
        /*09b8*/ 	.byte	0x04, 0x17
        /*09ba*/ 	.short	(.L_321 - .L_320)
.L_320:
        /*09bc*/ 	.word	0x00000000
        /*09c0*/ 	.short	0x0023
        /*09c2*/ 	.short	0x0118
        /*09c4*/ 	.byte	0x00, 0xf0, 0x21, 0x00


	//----- nvinfo : EIATTR_KPARAM_INFO
	.align		4
.L_321:
        /*09c8*/ 	.byte	0x04, 0x17
        /*09ca*/ 	.short	(.L_323 - .L_322)
.L_322:
        /*09cc*/ 	.word	0x00000000
        /*09d0*/ 	.short	0x0022
        /*09d2*/ 	.short	0x0110
        /*09d4*/ 	.byte	0x00, 0xf0, 0x21, 0x00


	//----- nvinfo : EIATTR_KPARAM_INFO
	.align		4
.L_323:
        /*09d8*/ 	.byte	0x04, 0x17
        /*09da*/ 	.short	(.L_325 - .L_324)
.L_324:
        /*09dc*/ 	.word	0x00000000
        /*09e0*/ 	.short	0x0021
        /*09e2*/ 	.short	0x0108
        /*09e4*/ 	.byte	0x00, 0xf0, 0x21, 0x00


	//----- nvinfo : EIATTR_KPARAM_INFO
	.align		4
.L_325:
        /*09e8*/ 	.byte	0x04, 0x17
        /*09ea*/ 	.short	(.L_327 - .L_326)
.L_326:
        /*09ec*/ 	.word	0x00000000
        /*09f0*/ 	.short	0x0020
        /*09f2*/ 	.short	0x0100
        /*09f4*/ 	.byte	0x00, 0xf0, 0x21, 0x00


	//----- nvinfo : EIATTR_KPARAM_INFO
	.align		4
.L_327:
        /*09f8*/ 	.byte	0x04, 0x17
        /*09fa*/ 	.short	(.L_329 - .L_328)
.L_328:
        /*09fc*/ 	.word	0x00000000
        /*0a00*/ 	.short	0x001f
        /*0a02*/ 	.short	0x00f8
        /*0a04*/ 	.byte	0x00, 0xf0, 0x21, 0x00


	//----- nvinfo : EIATTR_KPARAM_INFO
	.align		4
.L_329:
        /*0a08*/ 	.byte	0x04, 0x17
        /*0a0a*/ 	.short	(.L_331 - .L_330)
.L_330:
        /*0a0c*/ 	.word	0x00000000
        /*0a10*/ 	.short	0x001e
        /*0a12*/ 	.short	0x00f0
        /*0a14*/ 	.byte	0x00, 0xf0, 0x21, 0x00


	//----- nvinfo : EIATTR_KPARAM_INFO
	.align		4
.L_331:
        /*0a18*/ 	.byte	0x04, 0x17
        /*0a1a*/ 	.short	(.L_333 - .L_332)
.L_332:
        /*0a1c*/ 	.word	0x00000000
        /*0a20*/ 	.short	0x001d
        /*0a22*/ 	.short	0x00e8
        /*0a24*/ 	.byte	0x00, 0xf0, 0x21, 0x00


	//----- nvinfo : EIATTR_KPARAM_INFO
	.align		4
.L_333:
        /*0a28*/ 	.byte	0x04, 0x17
        /*0a2a*/ 	.short	(.L_335 - .L_334)
.L_334:
        /*0a2c*/ 	.word	0x00000000
        /*0a30*/ 	.short	0x001c
        /*0a32*/ 	.short	0x00e0
        /*0a34*/ 	.byte	0x00, 0xf0, 0x21, 0x00


	//----- nvinfo : EIATTR_KPARAM_INFO
	.align		4
.L_335:
        /*0a38*/ 	.byte	0x04, 0x17
        /*0a3a*/ 	.short	(.L_337 - .L_336)
.L_336:
        /*0a3c*/ 	.word	0x00000000
        /*0a40*/ 	.short	0x001b
        /*0a42*/ 	.short	0x00d8
        /*0a44*/ 	.byte	0x00, 0xf0, 0x21, 0x00


	//----- nvinfo : EIATTR_KPARAM_INFO
	.align		4
.L_337:
        /*0a48*/ 	.byte	0x04, 0x17
        /*0a4a*/ 	.short	(.L_339 - .L_338)
.L_338:
        /*0a4c*/ 	.word	0x00000000
        /*0a50*/ 	.short	0x001a
        /*0a52*/ 	.short	0x00d0
        /*0a54*/ 	.byte	0x00, 0xf0, 0x21, 0x00


	//----- nvinfo : EIATTR_KPARAM_INFO
	.align		4
.L_339:
        /*0a58*/ 	.byte	0x04, 0x17
        /*0a5a*/ 	.short	(.L_341 - .L_340)
.L_340:
        /*0a5c*/ 	.word	0x00000000
        /*0a60*/ 	.short	0x0019
        /*0a62*/ 	.short	0x00c8
        /*0a64*/ 	.byte	0x00, 0xf0, 0x21, 0x00


	//----- nvinfo : EIATTR_KPARAM_INFO
	.align		4
.L_341:
        /*0a68*/ 	.byte	0x04, 0x17
        /*0a6a*/ 	.short	(.L_343 - .L_342)
.L_342:
        /*0a6c*/ 	.word	0x00000000
        /*0a70*/ 	.short	0x0018
        /*0a72*/ 	.short	0x00c0
        /*0a74*/ 	.byte	0x00, 0xf0, 0x21, 0x00


	//----- nvinfo : EIATTR_KPARAM_INFO
	.align		4
.L_343:
        /*0a78*/ 	.byte	0x04, 0x17
        /*0a7a*/ 	.short	(.L_345 - .L_344)
.L_344:
        /*0a7c*/ 	.word	0x00000000
        /*0a80*/ 	.short	0x0017
        /*0a82*/ 	.short	0x00b8
        /*0a84*/ 	.byte	0x00, 0xf0, 0x21, 0x00


	//----- nvinfo : EIATTR_KPARAM_INFO
	.align		4
.L_345:
        /*0a88*/ 	.byte	0x04, 0x17
        /*0a8a*/ 	.short	(.L_347 - .L_346)
.L_346:
        /*0a8c*/ 	.word	0x00000000
        /*0a90*/ 	.short	0x0016
        /*0a92*/ 	.short	0x00b0
        /*0a94*/ 	.byte	0x00, 0xf0, 0x21, 0x00


	//----- nvinfo : EIATTR_KPARAM_INFO
	.align		4
.L_347:
        /*0a98*/ 	.byte	0x04, 0x17
        /*0a9a*/ 	.short	(.L_349 - .L_348)
.L_348:
        /*0a9c*/ 	.word	0x00000000
        /*0aa0*/ 	.short	0x0015
        /*0aa2*/ 	.short	0x00a8
        /*0aa4*/ 	.byte	0x00, 0xf0, 0x21, 0x00


	//----- nvinfo : EIATTR_KPARAM_INFO
	.align		4
.L_349:
        /*0aa8*/ 	.byte	0x04, 0x17
        /*0aaa*/ 	.short	(.L_351 - .L_350)
.L_350:
        /*0aac*/ 	.word	0x00000000
        /*0ab0*/ 	.short	0x0014
        /*0ab2*/ 	.short	0x00a0
        /*0ab4*/ 	.byte	0x00, 0xf0, 0x21, 0x00


	//----- nvinfo : EIATTR_KPARAM_INFO
	.align		4
.L_351:
        /*0ab8*/ 	.byte	0x04, 0x17
        /*0aba*/ 	.short	(.L_353 - .L_352)
.L_352:
        /*0abc*/ 	.word	0x00000000
        /*0ac0*/ 	.short	0x0013
        /*0ac2*/ 	.short	0x0098
        /*0ac4*/ 	.byte	0x00, 0xf0, 0x21, 0x00


	//----- nvinfo : EIATTR_KPARAM_INFO
	.align		4
.L_353:
        /*0ac8*/ 	.byte	0x04, 0x17
        /*0aca*/ 	.short	(.L_355 - .L_354)
.L_354:
        /*0acc*/ 	.word	0x00000000
        /*0ad0*/ 	.short	0x0012
        /*0ad2*/ 	.short	0x0090
        /*0ad4*/ 	.byte	0x00, 0xf0, 0x21, 0x00


	//----- nvinfo : EIATTR_KPARAM_INFO
	.align		4
.L_355:
        /*0ad8*/ 	.byte	0x04, 0x17
        /*0ada*/ 	.short	(.L_357 - .L_356)
.L_356:
        /*0adc*/ 	.word	0x00000000
        /*0ae0*/ 	.short	0x0011
        /*0ae2*/ 	.short	0x0088
        /*0ae4*/ 	.byte	0x00, 0xf0, 0x21, 0x00


	//----- nvinfo : EIATTR_KPARAM_INFO
	.align		4
.L_357:
        /*0ae8*/ 	.byte	0x04, 0x17
        /*0aea*/ 	.short	(.L_359 - .L_358)
.L_358:
        /*0aec*/ 	.word	0x00000000
        /*0af0*/ 	.short	0x0010
        /*0af2*/ 	.short	0x0080
        /*0af4*/ 	.byte	0x00, 0xf0, 0x21, 0x00


	//----- nvinfo : EIATTR_KPARAM_INFO
	.align		4
.L_359:
        /*0af8*/ 	.byte	0x04, 0x17
        /*0afa*/ 	.short	(.L_361 - .L_360)
.L_360:
        /*0afc*/ 	.word	0x00000000
        /*0b00*/ 	.short	0x000f
        /*0b02*/ 	.short	0x0078
        /*0b04*/ 	.byte	0x00, 0xf0, 0x21, 0x00


	//----- nvinfo : EIATTR_KPARAM_INFO
	.align		4
.L_361:
        /*0b08*/ 	.byte	0x04, 0x17
        /*0b0a*/ 	.short	(.L_363 - .L_362)
.L_362:
        /*0b0c*/ 	.word	0x00000000
        /*0b10*/ 	.short	0x000e
        /*0b12*/ 	.short	0x0070
        /*0b14*/ 	.byte	0x00, 0xf0, 0x21, 0x00


	//----- nvinfo : EIATTR_KPARAM_INFO
	.align		4
.L_363:
        /*0b18*/ 	.byte	0x04, 0x17
        /*0b1a*/ 	.short	(.L_365 - .L_364)
.L_364:
        /*0b1c*/ 	.word	0x00000000
        /*0b20*/ 	.short	0x000d
        /*0b22*/ 	.short	0x0068
        /*0b24*/ 	.byte	0x00, 0xf0, 0x21, 0x00


	//----- nvinfo : EIATTR_KPARAM_INFO
	.align		4
.L_365:
        /*0b28*/ 	.byte	0x04, 0x17
        /*0b2a*/ 	.short	(.L_367 - .L_366)
.L_366:
        /*0b2c*/ 	.word	0x00000000
        /*0b30*/ 	.short	0x000c
        /*0b32*/ 	.short	0x0060
        /*0b34*/ 	.byte	0x00, 0xf0, 0x21, 0x00


	//----- nvinfo : EIATTR_KPARAM_INFO
	.align		4
.L_367:
        /*0b38*/ 	.byte	0x04, 0x17
        /*0b3a*/ 	.short	(.L_369 - .L_368)
.L_368:
        /*0b3c*/ 	.word	0x00000000
        /*0b40*/ 	.short	0x000b
        /*0b42*/ 	.short	0x0058
        /*0b44*/ 	.byte	0x00, 0xf0, 0x21, 0x00


	//----- nvinfo : EIATTR_KPARAM_INFO
	.align		4
.L_369:
        /*0b48*/ 	.byte	0x04, 0x17
        /*0b4a*/ 	.short	(.L_371 - .L_370)
.L_370:
        /*0b4c*/ 	.word	0x00000000
        /*0b50*/ 	.short	0x000a
        /*0b52*/ 	.short	0x0050
        /*0b54*/ 	.byte	0x00, 0xf0, 0x21, 0x00


	//----- nvinfo : EIATTR_KPARAM_INFO
	.align		4
.L_371:
        /*0b58*/ 	.byte	0x04, 0x17
        /*0b5a*/ 	.short	(.L_373 - .L_372)
.L_372:
        /*0b5c*/ 	.word	0x00000000
        /*0b60*/ 	.short	0x0009
        /*0b62*/ 	.short	0x0048
        /*0b64*/ 	.byte	0x00, 0xf0, 0x21, 0x00


	//----- nvinfo : EIATTR_KPARAM_INFO
	.align		4
.L_373:
        /*0b68*/ 	.byte	0x04, 0x17
        /*0b6a*/ 	.short	(.L_375 - .L_374)
.L_374:
        /*0b6c*/ 	.word	0x00000000
        /*0b70*/ 	.short	0x0008
        /*0b72*/ 	.short	0x0040
        /*0b74*/ 	.byte	0x00, 0xf0, 0x21, 0x00


	//----- nvinfo : EIATTR_KPARAM_INFO
	.align		4
.L_375:
        /*0b78*/ 	.byte	0x04, 0x17
        /*0b7a*/ 	.short	(.L_377 - .L_376)
.L_376:
        /*0b7c*/ 	.word	0x00000000
        /*0b80*/ 	.short	0x0007
        /*0b82*/ 	.short	0x0038
        /*0b84*/ 	.byte	0x00, 0xf0, 0x21, 0x00


	//----- nvinfo : EIATTR_KPARAM_INFO
	.align		4
.L_377:
        /*0b88*/ 	.byte	0x04, 0x17
        /*0b8a*/ 	.short	(.L_379 - .L_378)
.L_378:
        /*0b8c*/ 	.word	0x00000000
        /*0b90*/ 	.short	0x0006
        /*0b92*/ 	.short	0x0030
        /*0b94*/ 	.byte	0x00, 0xf0, 0x21, 0x00


	//----- nvinfo : EIATTR_KPARAM_INFO
	.align		4
.L_379:
        /*0b98*/ 	.byte	0x04, 0x17
        /*0b9a*/ 	.short	(.L_381 - .L_380)
.L_380:
        /*0b9c*/ 	.word	0x00000000
        /*0ba0*/ 	.short	0x0005
        /*0ba2*/ 	.short	0x0028
        /*0ba4*/ 	.byte	0x00, 0xf0, 0x21, 0x00


	//----- nvinfo : EIATTR_KPARAM_INFO
	.align		4
.L_381:
        /*0ba8*/ 	.byte	0x04, 0x17
        /*0baa*/ 	.short	(.L_383 - .L_382)
.L_382:
        /*0bac*/ 	.word	0x00000000
        /*0bb0*/ 	.short	0x0004
        /*0bb2*/ 	.short	0x0020
        /*0bb4*/ 	.byte	0x00, 0xf0, 0x21, 0x00


	//----- nvinfo : EIATTR_KPARAM_INFO
	.align		4
.L_383:
        /*0bb8*/ 	.byte	0x04, 0x17
        /*0bba*/ 	.short	(.L_385 - .L_384)
.L_384:
        /*0bbc*/ 	.word	0x00000000
        /*0bc0*/ 	.short	0x0003
        /*0bc2*/ 	.short	0x0018
        /*0bc4*/ 	.byte	0x00, 0xf0, 0x21, 0x00


	//----- nvinfo : EIATTR_KPARAM_INFO
	.align		4
.L_385:
        /*0bc8*/ 	.byte	0x04, 0x17
        /*0bca*/ 	.short	(.L_387 - .L_386)
.L_386:
        /*0bcc*/ 	.word	0x00000000
        /*0bd0*/ 	.short	0x0002
        /*0bd2*/ 	.short	0x0010
        /*0bd4*/ 	.byte	0x00, 0xf0, 0x21, 0x00


	//----- nvinfo : EIATTR_KPARAM_INFO
	.align		4
.L_387:
        /*0bd8*/ 	.byte	0x04, 0x17
        /*0bda*/ 	.short	(.L_389 - .L_388)
.L_388:
        /*0bdc*/ 	.word	0x00000000
        /*0be0*/ 	.short	0x0001
        /*0be2*/ 	.short	0x0008
        /*0be4*/ 	.byte	0x00, 0xf0, 0x21, 0x00


	//----- nvinfo : EIATTR_KPARAM_INFO
	.align		4
.L_389:
        /*0be8*/ 	.byte	0x04, 0x17
        /*0bea*/ 	.short	(.L_391 - .L_390)
.L_390:
        /*0bec*/ 	.word	0x00000000
        /*0bf0*/ 	.short	0x0000
        /*0bf2*/ 	.short	0x0000
        /*0bf4*/ 	.byte	0x00, 0xf0, 0x21, 0x00


	//----- nvinfo : EIATTR_MAXREG_COUNT
	.align		4
.L_391:
        /*0bf8*/ 	.byte	0x03, 0x1b
        /*0bfa*/ 	.short	0x00ff


	//----- nvinfo : EIATTR_COOP_GROUP_MASK_REGIDS
	.align		4
        /*0bfc*/ 	.byte	0x04, 0x29
        /*0bfe*/ 	.short	(.L_393 - .L_392)


	//   ....[0]....
.L_392:
        /*0c00*/ 	.word	0xffffffff


	//   ....[1]....
        /*0c04*/ 	.word	0xffffffff


	//   ....[2]....
        /*0c08*/ 	.word	0xffffffff


	//   ....[3]....
        /*0c0c*/ 	.word	0xffffffff


	//   ....[4]....
        /*0c10*/ 	.word	0xffffffff


	//   ....[5]....
        /*0c14*/ 	.word	0xffffffff


	//   ....[6]....
        /*0c18*/ 	.word	0xffffffff


	//   ....[7]....
        /*0c1c*/ 	.word	0xffffffff


	//   ....[8]....
        /*0c20*/ 	.word	0xffffffff


	//   ....[9]....
        /*0c24*/ 	.word	0xffffffff


	//   ....[10]....
        /*0c28*/ 	.word	0xffffffff


	//   ....[11]....
        /*0c2c*/ 	.word	0xffffffff


	//   ....[12]....
        /*0c30*/ 	.word	0xffffffff


	//   ....[13]....
        /*0c34*/ 	.word	0xffffffff


	//   ....[14]....
        /*0c38*/ 	.word	0xffffffff


	//   ....[15]....
        /*0c3c*/ 	.word	0xffffffff


	//----- nvinfo : EIATTR_COOP_GROUP_INSTR_OFFSETS
	.align		4
.L_393:
        /*0c40*/ 	.byte	0x04, 0x28
        /*0c42*/ 	.short	(.L_395 - .L_394)


	//   ....[0]....
.L_394:
        /*0c44*/ 	.word	0x0000ead0


	//   ....[1]....
        /*0c48*/ 	.word	0x0000eaf0


	//   ....[2]....
        /*0c4c*/ 	.word	0x0000eb10


	//   ....[3]....
        /*0c50*/ 	.word	0x0000eb30


	//   ....[4]....
        /*0c54*/ 	.word	0x0000eb60


	//   ....[5]....
        /*0c58*/ 	.word	0x0000ebe0


	//   ....[6]....
        /*0c5c*/ 	.word	0x0000ec00


	//   ....[7]....
        /*0c60*/ 	.word	0x0000ec20


	//   ....[8]....
        /*0c64*/ 	.word	0x0000fac0


	//   ....[9]....
        /*0c68*/ 	.word	0x0000fae0


	//   ....[10]....
        /*0c6c*/ 	.word	0x0000fb00


	//   ....[11]....
        /*0c70*/ 	.word	0x0000fb20


	//   ....[12]....
        /*0c74*/ 	.word	0x0000fb40


	//   ....[13]....
        /*0c78*/ 	.word	0x0000fb90


	//   ....[14]....
        /*0c7c*/ 	.word	0x0000fbb0


	//   ....[15]....
        /*0c80*/ 	.word	0x0000fbd0


	//----- nvinfo : EIATTR_EXIT_INSTR_OFFSETS
	.align		4
.L_395:
        /*0c84*/ 	.byte	0x04, 0x1c
        /*0c86*/ 	.short	(.L_397 - .L_396)


	//   ....[0]....
.L_396:
        /*0c88*/ 	.word	0x00010390


	//----- nvinfo : EIATTR_MAX_THREADS
	.align		4
.L_397:
        /*0c8c*/ 	.byte	0x04, 0x05
        /*0c8e*/ 	.short	(.L_399 - .L_398)
.L_398:
        /*0c90*/ 	.word	0x00000100
        /*0c94*/ 	.word	0x00000001
        /*0c98*/ 	.word	0x00000001
.L_399:


//--------------------- .nv.rel.action            --------------------------
	.section	.nv.rel.action,"",@"SHT_CUDA_RELOCINFO"
	.align	8
	.sectionentsize	8
        /*0000*/ 	.byte	0x73, 0x00, 0x00, 0x00, 0x00, 0x00, 0x00, 0x00, 0x00, 0x00, 0x00, 0x11, 0x25, 0x00, 0x05, 0x36


//--------------------- .nv.constant0.triton__0d1d2d3d4d5d6d7d8d9d10d11d12d13d14d15d16d17d18d19d20d21d22d23d24d25d26d27d28d29d30d31d32d33d34d35d36d37d38d39d40d41d42d43d44d45d46d47d48d49d50d51d52d53d54d55d56d57d58d59d60d61d62d63d64d65d66d67d68d69d70d71d72d73d74d75d76d77d78d79d80d81d82d83d84d85d86d87d88d89d90d91d92d93d94d95d96d97d98d99d100d101d102d103d104d105d106d107d108d109d110d111d112d113d114d115d116d117d118d119d120d121d122d123d124d125d126d127d128d129d130d131d132d133d134d135d136d137d138d139d140d141d142d143d144d145d146d147d148d149d150d151d152d153d154d155d156d157d158d159d160d161d162d163d164d165d166d167d168d169d170d171d172d173d174d175d176d177d178d179d180d181d182d183d184d185d186d187d188de189de --------------------------
	.section	.nv.constant0.triton__0d1d2d3d4d5d6d7d8d9d10d11d12d13d14d15d16d17d18d19d20d21d22d23d24d25d26d27d28d29d30d31d32d33d34d35d36d37d38d39d40d41d42d43d44d45d46d47d48d49d50d51d52d53d54d55d56d57d58d59d60d61d62d63d64d65d66d67d68d69d70d71d72d73d74d75d76d77d78d79d80d81d82d83d84d85d86d87d88d89d90d91d92d93d94d95d96d97d98d99d100d101d102d103d104d105d106d107d108d109d110d111d112d113d114d115d116d117d118d119d120d121d122d123d124d125d126d127d128d129d130d131d132d133d134d135d136d137d138d139d140d141d142d143d144d145d146d147d148d149d150d151d152d153d154d155d156d157d158d159d160d161d162d163d164d165d166d167d168d169d170d171d172d173d174d175d176d177d178d179d180d181d182d183d184d185d186d187d188de189de,"a",@progbits
	.align	4
.nv.constant0.triton__0d1d2d3d4d5d6d7d8d9d10d11d12d13d14d15d16d17d18d19d20d21d22d23d24d25d26d27d28d29d30d31d32d33d34d35d36d37d38d39d40d41d42d43d44d45d46d47d48d49d50d51d52d53d54d55d56d57d58d59d60d61d62d63d64d65d66d67d68d69d70d71d72d73d74d75d76d77d78d79d80d81d82d83d84d85d86d87d88d89d90d91d92d93d94d95d96d97d98d99d100d101d102d103d104d105d106d107d108d109d110d111d112d113d114d115d116d117d118d119d120d121d122d123d124d125d126d127d128d129d130d131d132d133d134d135d136d137d138d139d140d141d142d143d144d145d146d147d148d149d150d151d152d153d154d155d156d157d158d159d160d161d162d163d164d165d166d167d168d169d170d171d172d173d174d175d176d177d178d179d180d181d182d183d184d185d186d187d188de189de:
	.zero		1864


//--------------------- .text.triton__0d1d2d3d4d5d6d7d8d9d10d11d12d13d14d15d16d17d18d19d20d21d22d23d24d25d26d27d28d29d30d31d32d33d34d35d36d37d38d39d40d41d42d43d44d45d46d47d48d49d50d51d52d53d54d55d56d57d58d59d60d61d62d63d64d65d66d67d68d69d70d71d72d73d74d75d76d77d78d79d80d81d82d83d84d85d86d87d88d89d90d91d92d93d94d95d96d97d98d99d100d101d102d103d104d105d106d107d108d109d110d111d112d113d114d115d116d117d118d119d120d121d122d123d124d125d126d127d128d129d130d131d132d133d134d135d136d137d138d139d140d141d142d143d144d145d146d147d148d149d150d151d152d153d154d155d156d157d158d159d160d161d162d163d164d165d166d167d168d169d170d171d172d173d174d175d176d177d178d179d180d181d182d183d184d185d186d187d188de189de --------------------------
	.section	.text.triton__0d1d2d3d4d5d6d7d8d9d10d11d12d13d14d15d16d17d18d19d20d21d22d23d24d25d26d27d28d29d30d31d32d33d34d35d36d37d38d39d40d41d42d43d44d45d46d47d48d49d50d51d52d53d54d55d56d57d58d59d60d61d62d63d64d65d66d67d68d69d70d71d72d73d74d75d76d77d78d79d80d81d82d83d84d85d86d87d88d89d90d91d92d93d94d95d96d97d98d99d100d101d102d103d104d105d106d107d108d109d110d111d112d113d114d115d116d117d118d119d120d121d122d123d124d125d126d127d128d129d130d131d132d133d134d135d136d137d138d139d140d141d142d143d144d145d146d147d148d149d150d151d152d153d154d155d156d157d158d159d160d161d162d163d164d165d166d167d168d169d170d171d172d173d174d175d176d177d178d179d180d181d182d183d184d185d186d187d188de189de,"ax",@progbits
	.sectionflags	@"SHF_BARRIERS=1"
	.sectioninfo	@"SHI_REGISTERS=255"
	.align	128
        .global         triton__0d1d2d3d4d5d6d7d8d9d10d11d12d13d14d15d16d17d18d19d20d21d22d23d24d25d26d27d28d29d30d31d32d33d34d35d36d37d38d39d40d41d42d43d44d45d46d47d48d49d50d51d52d53d54d55d56d57d58d59d60d61d62d63d64d65d66d67d68d69d70d71d72d73d74d75d76d77d78d79d80d81d82d83d84d85d86d87d88d89d90d91d92d93d94d95d96d97d98d99d100d101d102d103d104d105d106d107d108d109d110d111d112d113d114d115d116d117d118d119d120d121d122d123d124d125d126d127d128d129d130d131d132d133d134d135d136d137d138d139d140d141d142d143d144d145d146d147d148d149d150d151d152d153d154d155d156d157d158d159d160d161d162d163d164d165d166d167d168d169d170d171d172d173d174d175d176d177d178d179d180d181d182d183d184d185d186d187d188de189de
        .type           triton__0d1d2d3d4d5d6d7d8d9d10d11d12d13d14d15d16d17d18d19d20d21d22d23d24d25d26d27d28d29d30d31d32d33d34d35d36d37d38d39d40d41d42d43d44d45d46d47d48d49d50d51d52d53d54d55d56d57d58d59d60d61d62d63d64d65d66d67d68d69d70d71d72d73d74d75d76d77d78d79d80d81d82d83d84d85d86d87d88d89d90d91d92d93d94d95d96d97d98d99d100d101d102d103d104d105d106d107d108d109d110d111d112d113d114d115d116d117d118d119d120d121d122d123d124d125d126d127d128d129d130d131d132d133d134d135d136d137d138d139d140d141d142d143d144d145d146d147d148d149d150d151d152d153d154d155d156d157d158d159d160d161d162d163d164d165d166d167d168d169d170d171d172d173d174d175d176d177d178d179d180d181d182d183d184d185d186d187d188de189de,@function
        .size           triton__0d1d2d3d4d5d6d7d8d9d10d11d12d13d14d15d16d17d18d19d20d21d22d23d24d25d26d27d28d29d30d31d32d33d34d35d36d37d38d39d40d41d42d43d44d45d46d47d48d49d50d51d52d53d54d55d56d57d58d59d60d61d62d63d64d65d66d67d68d69d70d71d72d73d74d75d76d77d78d79d80d81d82d83d84d85d86d87d88d89d90d91d92d93d94d95d96d97d98d99d100d101d102d103d104d105d106d107d108d109d110d111d112d113d114d115d116d117d118d119d120d121d122d123d124d125d126d127d128d129d130d131d132d133d134d135d136d137d138d139d140d141d142d143d144d145d146d147d148d149d150d151d152d153d154d155d156d157d158d159d160d161d162d163d164d165d166d167d168d169d170d171d172d173d174d175d176d177d178d179d180d181d182d183d184d185d186d187d188de189de,(.L_x_5 - triton__0d1d2d3d4d5d6d7d8d9d10d11d12d13d14d15d16d17d18d19d20d21d22d23d24d25d26d27d28d29d30d31d32d33d34d35d36d37d38d39d40d41d42d43d44d45d46d47d48d49d50d51d52d53d54d55d56d57d58d59d60d61d62d63d64d65d66d67d68d69d70d71d72d73d74d75d76d77d78d79d80d81d82d83d84d85d86d87d88d89d90d91d92d93d94d95d96d97d98d99d100d101d102d103d104d105d106d107d108d109d110d111d112d113d114d115d116d117d118d119d120d121d122d123d124d125d126d127d128d129d130d131d132d133d134d135d136d137d138d139d140d141d142d143d144d145d146d147d148d149d150d151d152d153d154d155d156d157d158d159d160d161d162d163d164d165d166d167d168d169d170d171d172d173d174d175d176d177d178d179d180d181d182d183d184d185d186d187d188de189de)
        .other          triton__0d1d2d3d4d5d6d7d8d9d10d11d12d13d14d15d16d17d18d19d20d21d22d23d24d25d26d27d28d29d30d31d32d33d34d35d36d37d38d39d40d41d42d43d44d45d46d47d48d49d50d51d52d53d54d55d56d57d58d59d60d61d62d63d64d65d66d67d68d69d70d71d72d73d74d75d76d77d78d79d80d81d82d83d84d85d86d87d88d89d90d91d92d93d94d95d96d97d98d99d100d101d102d103d104d105d106d107d108d109d110d111d112d113d114d115d116d117d118d119d120d121d122d123d124d125d126d127d128d129d130d131d132d133d134d135d136d137d138d139d140d141d142d143d144d145d146d147d148d149d150d151d152d153d154d155d156d157d158d159d160d161d162d163d164d165d166d167d168d169d170d171d172d173d174d175d176d177d178d179d180d181d182d183d184d185d186d187d188de189de,@"STO_CUDA_ENTRY STV_DEFAULT"
triton__0d1d2d3d4d5d6d7d8d9d10d11d12d13d14d15d16d17d18d19d20d21d22d23d24d25d26d27d28d29d30d31d32d33d34d35d36d37d38d39d40d41d42d43d44d45d46d47d48d49d50d51d52d53d54d55d56d57d58d59d60d61d62d63d64d65d66d67d68d69d70d71d72d73d74d75d76d77d78d79d80d81d82d83d84d85d86d87d88d89d90d91d92d93d94d95d96d97d98d99d100d101d102d103d104d105d106d107d108d109d110d111d112d113d114d115d116d117d118d119d120d121d122d123d124d125d126d127d128d129d130d131d132d133d134d135d136d137d138d139d140d141d142d143d144d145d146d147d148d149d150d151d152d153d154d155d156d157d158d159d160d161d162d163d164d165d166d167d168d169d170d171d172d173d174d175d176d177d178d179d180d181d182d183d184d185d186d187d188de189de:
.text.triton__0d1d2d3d4d5d6d7d8d9d10d11d12d13d14d15d16d17d18d19d20d21d22d23d24d25d26d27d28d29d30d31d32d33d34d35d36d37d38d39d40d41d42d43d44d45d46d47d48d49d50d51d52d53d54d55d56d57d58d59d60d61d62d63d64d65d66d67d68d69d70d71d72d73d74d75d76d77d78d79d80d81d82d83d84d85d86d87d88d89d90d91d92d93d94d95d96d97d98d99d100d101d102d103d104d105d106d107d108d109d110d111d112d113d114d115d116d117d118d119d120d121d122d123d124d125d126d127d128d129d130d131d132d133d134d135d136d137d138d139d140d141d142d143d144d145d146d147d148d149d150d151d152d153d154d155d156d157d158d159d160d161d162d163d164d165d166d167d168d169d170d171d172d173d174d175d176d177d178d179d180d181d182d183d184d185d186d187d188de189de:
[----:B------:R-:W-:-:S02]  /*0000*/  MOV R1, c[0x0][0x28] ;  /* 0x00000a0000017a02 */ /* 0x000fc40000000f00 */
[----:B------:R-:W0:Y:S01]  /*0010*/  S2R R64, SR_CTAID.X ;  /* 0x0000000000407919 */ /* 0x000e220000002500 */
[----:B------:R-:W-:Y:S01]  /*0020*/  MOV R0, 0x4 ;  /* 0x0000000400007802 */ /* 0x000fe20000000f00 */
[----:B------:R-:W-:-:S04]  /*0030*/  ULDC.64 UR4, c[0x0][0x118] ;  /* 0x0000460000047ab9 */ /* 0x000fc80000000a00 */
[----:B0-----:R-:W-:-:S04]  /*0040*/  IMAD.WIDE R2, R64, R0, c[0x0][0x168] ;  /* 0x00005a0040027625 */ /* 0x001fc800078e0200 */
[CC--:B------:R-:W-:Y:S01]  /*0050*/  IMAD.WIDE R4, R64.reuse, R0.reuse, c[0x0][0x180] ;  /* 0x0000600040047625 */ /* 0x0c0fe200078e0200 */
[----:B------:R0:W2:Y:S03]  /*0060*/  LDG.E.EL R22, [R2.64] ;  /* 0x0000000402167981 */ /* 0x0000a6000c2e1900 */
[CC--:B------:R-:W-:Y:S01]  /*0070*/  IMAD.WIDE R6, R64.reuse, R0.reuse, c[0x0][0x1a0] ;  /* 0x0000680040067625 */ /* 0x0c0fe200078e0200 */
[----:B------:R1:W3:Y:S03]  /*0080*/  LDG.E.EL R23, [R4.64] ;  /* 0x0000000404177981 */ /* 0x0002e6000c2e1900 */
[CC--:B------:R-:W-:Y:S01]  /*0090*/  IMAD.WIDE R8, R64.reuse, R0.reuse, c[0x0][0x1b8] ;  /* 0x00006e0040087625 */ /* 0x0c0fe200078e0200 */
[----:B------:R4:W5:Y:S03]  /*00a0*/  LDG.E.EL R24, [R6.64] ;  /* 0x0000000406187981 */ /* 0x000966000c2e1900 */
[CC--:B------:R-:W-:Y:S01]  /*00b0*/  IMAD.WIDE R10, R64.reuse, R0.reuse, c[0x0][0x1d0] ;  /* 0x00007400400a7625 */ /* 0x0c0fe200078e0200 */
[----:B------:R0:W5:Y:S03]  /*00c0*/  LDG.E.EL R25, [R8.64] ;  /* 0x0000000408197981 */ /* 0x000166000c2e1900 */
[CC--:B------:R-:W-:Y:S01]  /*00d0*/  IMAD.WIDE R12, R64.reuse, R0.reuse, c[0x0][0x1e8] ;  /* 0x00007a00400c7625 */ /* 0x0c0fe200078e0200 */
[----:B------:R1:W5:Y:S03]  /*00e0*/  LDG.E.EL R26, [R10.64] ;  /* 0x000000040a1a7981 */ /* 0x000366000c2e1900 */
[CC--:B------:R-:W-:Y:S01]  /*00f0*/  IMAD.WIDE R14, R64.reuse, R0.reuse, c[0x0][0x200] ;  /* 0x00008000400e7625 */ /* 0x0c0fe200078e0200 */
[----:B------:R4:W5:Y:S03]  /*0100*/  LDG.E.EL R27, [R12.64] ;  /* 0x000000040c1b7981 */ /* 0x000966000c2e1900 */
[CC--:B0-----:R-:W-:Y:S01]  /*0110*/  IMAD.WIDE R2, R64.reuse, R0.reuse, c[0x0][0x218] ;  /* 0x0000860040027625 */ /* 0x0c1fe200078e0200 */
[----:B------:R0:W5:Y:S03]  /*0120*/  LDG.E.EL R28, [R14.64] ;  /* 0x000000040e1c7981 */ /* 0x000166000c2e1900 */
[CC--:B-1----:R-:W-:Y:S01]  /*0130*/  IMAD.WIDE R4, R64.reuse, R0.reuse, c[0x0][0x230] ;  /* 0x00008c0040047625 */ /* 0x0c2fe200078e0200 */
[----:B------:R1:W5:Y:S03]  /*0140*/  LDG.E.EL R29, [R2.64] ;  /* 0x00000004021d7981 */ /* 0x000366000c2e1900 */
[CC--:B------:R-:W-:Y:S01]  /*0150*/  IMAD.WIDE R16, R64.reuse, R0.reuse, c[0x0][0x248] ;  /* 0x0000920040107625 */ /* 0x0c0fe200078e0200 */
[----:B------:R0:W5:Y:S03]  /*0160*/  LDG.E.EL R30, [R4.64] ;  /* 0x00000004041e7981 */ /* 0x000166000c2e1900 */
[CC--:B------:R-:W-:Y:S01]  /*0170*/  IMAD.WIDE R18, R64.reuse, R0.reuse, c[0x0][0x260] ;  /* 0x0000980040127625 */ /* 0x0c0fe200078e0200 */
[----:B------:R0:W5:Y:S03]  /*0180*/  LDG.E.EL R31, [R16.64] ;  /* 0x00000004101f7981 */ /* 0x000166000c2e1900 */
[CC--:B------:R-:W-:Y:S01]  /*0190*/  IMAD.WIDE R20, R64.reuse, R0.reuse, c[0x0][0x278] ;  /* 0x00009e0040147625 */ /* 0x0c0fe200078e0200 */
[----:B------:R0:W5:Y:S03]  /*01a0*/  LDG.E.EL R32, [R18.64] ;  /* 0x0000000412207981 */ /* 0x000166000c2e1900 */
[CC--:B----4-:R-:W-:Y:S01]  /*01b0*/  IMAD.WIDE R6, R64.reuse, R0.reuse, c[0x0][0x290] ;  /* 0x0000a40040067625 */ /* 0x0d0fe200078e0200 */
        /* <DEDUP_REMOVED lines=61> */
[----:B0-----:R-:W-:-:S02]  /*0590*/  IMAD.WIDE R8, R64, R0, c[0x0][0x578] ;  /* 0x00015e0040087625 */ /* 0x001fc400078e0200 */
[----:B------:R-:W5:Y:S02]  /*05a0*/  LDG.E.EL R6, [R6.64] ;  /* 0x0000000406067981 */ /* 0x000f64000c2e1900 */
[CC--:B-1----:R-:W-:Y:S02]  /*05b0*/  IMAD.WIDE R10, R64.reuse, R0.reuse, c[0x0][0x590] ;  /* 0x00016400400a7625 */ /* 0x0c2fe400078e0200 */
[----:B------:R-:W5:Y:S02]  /*05c0*/  LDG.E.EL R8, [R8.64] ;  /* 0x0000000408087981 */ /* 0x000f64000c2e1900 */
[CC--:B------:R-:W-:Y:S02]  /*05d0*/  IMAD.WIDE R12, R64.reuse, R0.reuse, c[0x0][0x5a8] ;  /* 0x00016a00400c7625 */ /* 0x0c0fe400078e0200 */
[----:B------:R-:W5:Y:S02]  /*05e0*/  LDG.E.EL R10, [R10.64] ;  /* 0x000000040a0a7981 */ /* 0x000f64000c2e1900 */
[----:B------:R-:W-:-:S02]  /*05f0*/  IMAD.WIDE R14, R64, R0, c[0x0][0x5c0] ;  /* 0x00017000400e7625 */ /* 0x000fc400078e0200 */
[----:B------:R-:W5:Y:S02]  /*0600*/  LDG.E.EL R12, [R12.64] ;  /* 0x000000040c0c7981 */ /* 0x000f64000c2e1900 */
[CC--:B------:R-:W-:Y:S02]  /*0610*/  IMAD.WIDE R2, R64.reuse, R0.reuse, c[0x0][0x5d8] ;  /* 0x0001760040027625 */ /* 0x0c0fe400078e0200 */
[----:B------:R-:W5:Y:S02]  /*0620*/  LDG.E.EL R14, [R14.64] ;  /* 0x000000040e0e7981 */ /* 0x000f64000c2e1900 */
[CC--:B----4-:R-:W-:Y:S02]  /*0630*/  IMAD.WIDE R4, R64.reuse, R0.reuse, c[0x0][0x5f0] ;  /* 0x00017c0040047625 */ /* 0x0d0fe400078e0200 */
[----:B------:R-:W4:Y:S02]  /*0640*/  LDG.E.EL R2, [R2.64] ;  /* 0x0000000402027981 */ /* 0x000f24000c2e1900 */
[----:B------:R-:W-:-:S02]  /*0650*/  IMAD.WIDE R16, R64, R0, c[0x0][0x608] ;  /* 0x0001820040107625 */ /* 0x000fc400078e0200 */
[----:B------:R-:W4:Y:S02]  /*0660*/  LDG.E.EL R4, [R4.64] ;  /* 0x0000000404047981 */ /* 0x000f24000c2e1900 */
[CC--:B------:R-:W-:Y:S02]  /*0670*/  IMAD.WIDE R18, R64.reuse, R0.reuse, c[0x0][0x620] ;  /* 0x0001880040127625 */ /* 0x0c0fe400078e0200 */
[----:B------:R-:W4:Y:S02]  /*0680*/  LDG.E.EL R16, [R16.64] ;  /* 0x0000000410107981 */ /* 0x000f24000c2e1900 */
[----:B------:R-:W-:Y:S02]  /*0690*/  IMAD.WIDE R20, R64, R0, c[0x0][0x638] ;  /* 0x00018e0040147625 */ /* 0x000fe400078e0200 */
[----:B------:R-:W4:Y:S04]  /*06a0*/  LDG.E.EL R18, [R18.64] ;  /* 0x0000000412127981 */ /* 0x000f28000c2e1900 */
[----:B------:R-:W4:Y:S01]  /*06b0*/  LDG.E.EL R20, [R20.64] ;  /* 0x0000000414147981 */ /* 0x000f22000c2e1900 */
[----:B------:R-:W-:Y:S01]  /*06c0*/  CS2R R250, SRZ ;  /* 0x0000000000fa7805 */ /* 0x000fe2000001ff00 */
[----:B------:R-:W-:Y:S01]  /*06d0*/  CS2R R248, SRZ ;  /* 0x0000000000f87805 */ /* 0x000fe2000001ff00 */
[----:B------:R-:W-:Y:S01]  /*06e0*/  CS2R R246, SRZ ;  /* 0x0000000000f67805 */ /* 0x000fe2000001ff00 */
[----:B------:R-:W-:Y:S01]  /*06f0*/  CS2R R244, SRZ ;  /* 0x0000000000f47805 */ /* 0x000fe2000001ff00 */
[----:B------:R-:W-:-:S02]  /*0700*/  UPLOP3.LUT UP0, UPT, UPT, UPT, UPT, 0x80, 0x0 ;  /* 0x000000000000789c */ /* 0x000fc40003f0f070 */
[----:B------:R-:W-:Y:S01]  /*0710*/  UMOV UR4, URZ ;  /* 0x0000003f00047c82 */ /* 0x000fe20008000000 */
[----:B--2---:R0:W1:Y:S08]  /*0720*/  R2UR UR5, R22 ;  /* 0x00000000160573c2 */ /* 0x00407000000e0000 */
[----:B---3--:R0:W2:Y:S08]  /*0730*/  R2UR UR8, R23 ;  /* 0x00000000170873c2 */ /* 0x0080b000000e0000 */
[----:B-----5:R0:W3:Y:S08]  /*0740*/  R2UR UR9, R24 ;  /* 0x00000000180973c2 */ /* 0x0200f000000e0000 */
[----:B------:R0:W0:Y:S08]  /*0750*/  R2UR UR10, R25 ;  /* 0x00000000190a73c2 */ /* 0x00003000000e0000 */
        /* <DEDUP_REMOVED lines=43> */
[----:B----4-:R4:W0:Y:S08]  /*0a10*/  R2UR UR54, R2 ;  /* 0x00000000023673c2 */ /* 0x01083000000e0000 */
[----:B------:R4:W0:Y:S08]  /*0a20*/  R2UR UR55, R4 ;  /* 0x00000000043773c2 */ /* 0x00083000000e0000 */
[----:B------:R4:W0:Y:S08]  /*0a30*/  R2UR UR56, R16 ;  /* 0x00000000103873c2 */ /* 0x00083000000e0000 */
[----:B------:R4:W0:Y:S08]  /*0a40*/  R2UR UR57, R18 ;  /* 0x00000000123973c2 */ /* 0x00083000000e0000 */
[----:B------:R4:W0:Y:S01]  /*0a50*/  R2UR UR58, R20 ;  /* 0x00000000143a73c2 */ /* 0x00082200000e0000 */
[----:B------:R-:W-:-:S07]  /*0a60*/  DEPBAR.LE SB0, 0x0, {4,3,2,1} ;  /* 0x0000801e0000791a */ /* 0x000fce0000000000 */
.L_x_1:
[----:B------:R-:W0:Y:S01]  /*0a70*/  S2R R0, SR_TID.X ;  /* 0x0000000000007919 */ /* 0x000e220000002100 */
[----:B------:R-:W-:Y:S01]  /*0a80*/  MOV R229, 0x4 ;  /* 0x0000000400e57802 */ /* 0x000fe20000000f00 */
[----:B-1----:R-:W-:Y:S01]  /*0a90*/  CS2R R20, SRZ ;  /* 0x0000000000147805 */ /* 0x002fe2000001ff00 */
[----:B------:R-:W-:Y:S01]  /*0aa0*/  CS2R R22, SRZ ;  /* 0x0000000000167805 */ /* 0x000fe2000001ff00 */
[----:B------:R-:W1:Y:S01]  /*0ab0*/  S2R R14, SR_CTAID.X ;  /* 0x00000000000e7919 */ /* 0x000e620000002500 */
[----:B------:R-:W-:Y:S01]  /*0ac0*/  ULDC.64 UR6, c[0x0][0x118] ;  /* 0x0000460000067ab9 */ /* 0x000fe20000000a00 */
[----:B------:R-:W-:Y:S01]  /*0ad0*/  CS2R R24, SRZ ;  /* 0x0000000000187805 */ /* 0x000fe2000001ff00 */
[----:B0-----:R-:W-:-:S02]  /*0ae0*/  LOP3.LUT R2, R0, 0xff, RZ, 0xc0, !PT ;  /* 0x000000ff00027812 */ /* 0x001fc400078ec0ff */
[----:B------:R-:W-:Y:S02]  /*0af0*/  MOV R0, 0x2 ;  /* 0x0000000200007802 */ /* 0x000fe40000000f00 */
[----:B------:R-:W-:-:S04]  /*0b00*/  SHF.L.U32 R2, R2, 0x3, RZ ;  /* 0x0000000302027819 */ /* 0x000fc800000006ff */
[----:B------:R-:W-:-:S04]  /*0b10*/  LOP3.LUT R3, R2, UR4, RZ, 0xfc, !PT ;  /* 0x0000000402037c12 */ /* 0x000fc8000f8efcff */
[C---:B------:R-:W-:Y:S01]  /*0b20*/  ISETP.GE.U32.AND P0, PT, R3.reuse, 0x900, PT ;  /* 0x000009000300780c */ /* 0x040fe20003f06070 */
[----:B-1----:R-:W-:Y:S01]  /*0b30*/  IMAD R84, R14, 0x900, R3 ;  /* 0x000009000e547824 */ /* 0x002fe200078e0203 */
[----:B------:R-:W-:Y:S01]  /*0b40*/  CS2R R16, SRZ ;  /* 0x0000000000107805 */ /* 0x000fe2000001ff00 */
[----:B------:R-:W-:Y:S01]  /*0b50*/  IMAD.WIDE.U32 R6, R3, R229, c[0x0][0x188] ;  /* 0x0000620003067625 */ /* 0x000fe200078e00e5 */
[----:B------:R-:W-:Y:S01]  /*0b60*/  CS2R R18, SRZ ;  /* 0x0000000000127805 */ /* 0x000fe2000001ff00 */
[----:B------:R-:W-:Y:S02]  /*0b70*/  IADD3 R228, P1, R2, UR4, RZ ;  /* 0x0000000402e47c10 */ /* 0x000fe4000ff3e0ff */
[----:B------:R-:W-:Y:S01]  /*0b80*/  IMAD.WIDE R4, R84, R0, c[0x0][0x178] ;  /* 0x00005e0054047625 */ /* 0x000fe200078e0200 */
[----:B------:R-:W-:-:S05]  /*0b90*/  CS2R R26, SRZ ;  /* 0x00000000001a7805 */ /* 0x000fca000001ff00 */
[----:B------:R0:W2:Y:S01]  /*0ba0*/  @!P0 LDG.E.EL.128 R20, [R6.64] ;  /* 0x0000000606148981 */ /* 0x0000a2000c2e1d00 */
[----:B------:R-:W-:-:S03]  /*0bb0*/  IMAD.WIDE R12, R84, R229, c[0x0][0x190] ;  /* 0x00006400540c7625 */ /* 0x000fc600078e02e5 */
[----:B------:R1:W3:Y:S04]  /*0bc0*/  @!P0 LDG.E.EF.128 R16, [R4.64] ;  /* 0x0000000604108981 */ /* 0x0002e8000c0e1d00 */
[----:B------:R4:W5:Y:S01]  /*0bd0*/  @!P0 LDG.E.EF.128 R24, [R12.64] ;  /* 0x000000060c188981 */ /* 0x000962000c0e1d00 */
[----:B0-----:R-:W-:Y:S02]  /*0be0*/  IADD3.X R7, RZ, RZ, RZ, P1, !PT ;  /* 0x000000ffff077210 */ /* 0x001fe40000ffe4ff */
[----:B------:R-:W-:Y:S02]  /*0bf0*/  IADD3 R6, R2, 0x4, RZ ;  /* 0x0000000402067810 */ /* 0x000fe40007ffe0ff */
[C---:B------:R-:W-:Y:S02]  /*0c00*/  SHF.L.U64.HI R2, R228.reuse, 0x2, R7 ;  /* 0x00000002e4027819 */ /* 0x040fe40000010207 */
[----:B------:R-:W-:-:S02]  /*0c10*/  SHF.L.U32 R228, R228, 0x2, RZ ;  /* 0x00000002e4e47819 */ /* 0x000fc400000006ff */
[----:B------:R-:W-:Y:S02]  /*0c20*/  LOP3.LUT R6, R6, UR4, RZ, 0xfc, !PT ;  /* 0x0000000406067c12 */ /* 0x000fe4000f8efcff */
[----:B----4-:R-:W-:Y:S01]  /*0c30*/  IADD3 R12, P1, R228, c[0x0][0x188], RZ ;  /* 0x00006200e40c7a10 */ /* 0x010fe20007f3e0ff */
[----:B------:R-:W-:Y:S02]  /*0c40*/  CS2R R8, SRZ ;  /* 0x0000000000087805 */ /* 0x000fe4000001ff00 */
[----:B------:R-:W-:Y:S01]  /*0c50*/  IMAD R14, R14, 0x900, R6 ;  /* 0x000009000e0e7824 */ /* 0x000fe200078e0206 */
[----:B------:R-:W-:Y:S01]  /*0c60*/  CS2R R10, SRZ ;  /* 0x00000000000a7805 */ /* 0x000fe2000001ff00 */
[----:B-1----:R-:W-:Y:S01]  /*0c70*/  CS2R R4, SRZ ;  /* 0x0000000000047805 */ /* 0x002fe2000001ff00 */
[----:B------:R-:W-:Y:S01]  /*0c80*/  IADD3.X R13, R2, c[0x0][0x18c], RZ, P1, !PT ;  /* 0x00006300020d7a10 */ /* 0x000fe20000ffe4ff */
[----:B------:R-:W-:Y:S01]  /*0c90*/  CS2R R6, SRZ ;  /* 0x0000000000067805 */ /* 0x000fe2000001ff00 */
[----:B------:R-:W-:-:S03]  /*0ca0*/  IMAD.WIDE R14, R14, R229, c[0x0][0x190] ;  /* 0x000064000e0e7625 */ /* 0x000fc600078e02e5 */
[----:B------:R0:W4:Y:S04]  /*0cb0*/  @!P0 LDG.E.EL.128 R8, [R12.64+0x10] ;  /* 0x000010060c088981 */ /* 0x000128000c2e1d00 */
[----:B------:R1:W4:Y:S01]  /*0cc0*/  @!P0 LDG.E.EF.128 R4, [R14.64] ;  /* 0x000000060e048981 */ /* 0x000322000c0e1d00 */
[----:B------:R-:W-:Y:S01]  /*0cd0*/  CS2R R128, SRZ ;  /* 0x0000000000807805 */ /* 0x000fe2000001ff00 */
        /* <DEDUP_REMOVED lines=27> */
[----:B---3--:R-:W-:-:S02]  /*0e90*/  SEL R17, R17, RZ, !P0 ;  /* 0x000000ff11117207 */ /* 0x008fc40004000000 */
[----:B------:R-:W-:Y:S02]  /*0ea0*/  SEL R16, R16, RZ, !P0 ;  /* 0x000000ff10107207 */ /* 0x000fe40004000000 */
[----:B0-----:R-:W-:Y:S02]  /*0eb0*/  PRMT R13, R17, 0x7632, R13 ;  /* 0x00007632110d7816 */ /* 0x001fe4000000000d */
[----:B------:R-:W-:Y:S02]  /*0ec0*/  PRMT R12, R16, 0x7632, R12 ;  /* 0x00007632100c7816 */ /* 0x000fe4000000000c */
[----:B--2---:R-:W-:Y:S02]  /*0ed0*/  SEL R20, R20, RZ, !P0 ;  /* 0x000000ff14147207 */ /* 0x004fe40004000000 */
[----:B------:R-:W-:Y:S02]  /*0ee0*/  SEL R21, R21, RZ, !P0 ;  /* 0x000000ff15157207 */ /* 0x000fe40004000000 */
[----:B------:R-:W-:-:S02]  /*0ef0*/  SEL R22, R22, RZ, !P0 ;  /* 0x000000ff16167207 */ /* 0x000fc40004000000 */
[----:B------:R-:W-:Y:S02]  /*0f00*/  SEL R23, R23, RZ, !P0 ;  /* 0x000000ff17177207 */ /* 0x000fe40004000000 */
[----:B-----5:R-:W-:Y:S02]  /*0f10*/  SEL R27, R27, RZ, !P0 ;  /* 0x000000ff1b1b7207 */ /* 0x020fe40004000000 */
[----:B------:R-:W-:Y:S02]  /*0f20*/  SHF.L.U32 R62, R13, 0x10, RZ ;  /* 0x000000100d3e7819 */ /* 0x000fe400000006ff */
[----:B------:R-:W-:Y:S02]  /*0f30*/  SEL R25, R25, RZ, !P0 ;  /* 0x000000ff19197207 */ /* 0x000fe40004000000 */
[----:B------:R-:W-:Y:S01]  /*0f40*/  SHF.L.U32 R12, R12, 0x10, RZ ;  /* 0x000000100c0c7819 */ /* 0x000fe200000006ff */
[----:B-1----:R-:W-:Y:S01]  /*0f50*/  FADD R15, R20, 1 ;  /* 0x3f800000140f7421 */ /* 0x002fe20000000000 */
[----:B------:R-:W-:Y:S01]  /*0f60*/  FADD R14, R21, 1 ;  /* 0x3f800000150e7421 */ /* 0x000fe20000000000 */
[----:B------:R-:W-:Y:S01]  /*0f70*/  FADD R20, R22, 1 ;  /* 0x3f80000016147421 */ /* 0x000fe20000000000 */
[----:B------:R-:W-:Y:S01]  /*0f80*/  FADD R21, R23, 1 ;  /* 0x3f80000017157421 */ /* 0x000fe20000000000 */
[----:B------:R-:W-:Y:S01]  /*0f90*/  FMUL R13, R27, 48 ;  /* 0x424000001b0d7820 */ /* 0x000fe20000400000 */
[----:B------:R-:W-:Y:S01]  /*0fa0*/  FMUL R62, R62, UR8 ;  /* 0x000000083e3e7c20 */ /* 0x000fe20008400000 */
[----:B------:R-:W-:Y:S01]  /*0fb0*/  FMUL R22, R25, 48 ;  /* 0x4240000019167820 */ /* 0x000fe20000400000 */
[----:B------:R-:W-:Y:S01]  /*0fc0*/  FMUL R63, R12, UR8 ;  /* 0x000000080c3f7c20 */ /* 0x000fe20008400000 */
[----:B------:R-:W-:Y:S01]  /*0fd0*/  SEL R18, R18, RZ, !P0 ;  /* 0x000000ff12127207 */ /* 0x000fe20004000000 */
[----:B------:R-:W-:Y:S01]  /*0fe0*/  FFMA R62, R62, R21, R13 ;  /* 0x000000153e3e7223 */ /* 0x000fe2000000000d */
[----:B------:R-:W-:Y:S01]  /*0ff0*/  SEL R19, R19, RZ, !P0 ;  /* 0x000000ff13137207 */ /* 0x000fe20004000000 */
[----:B------:R-:W-:Y:S01]  /*1000*/  FFMA R63, R63, R14, R22 ;  /* 0x0000000e3f3f7223 */ /* 0x000fe20000000016 */
[----:B----4-:R-:W-:-:S02]  /*1010*/  SEL R13, R9, RZ, !P0 ;  /* 0x000000ff090d7207 */ /* 0x010fc40004000000 */
[----:B------:R-:W-:Y:S02]  /*1020*/  SEL R14, R11, RZ, !P0 ;  /* 0x000000ff0b0e7207 */ /* 0x000fe40004000000 */
[----:B------:R-:W-:Y:S02]  /*1030*/  SEL R9, R5, RZ, !P0 ;  /* 0x000000ff05097207 */ /* 0x000fe40004000000 */
[----:B------:R-:W-:Y:S02]  /*1040*/  SEL R11, R7, RZ, !P0 ;  /* 0x000000ff070b7207 */ /* 0x000fe40004000000 */
[----:B------:R-:W-:Y:S02]  /*1050*/  PRMT R5, R18, 0x7632, R5 ;  /* 0x0000763212057816 */ /* 0x000fe40000000005 */
[----:B------:R-:W-:Y:S02]  /*1060*/  PRMT R7, R19, 0x7632, R7 ;  /* 0x0000763213077816 */ /* 0x000fe40000000007 */
[----:B------:R-:W-:-:S02]  /*1070*/  SEL R24, R24, RZ, !P0 ;  /* 0x000000ff18187207 */ /* 0x000fc40004000000 */
[----:B------:R-:W-:Y:S02]  /*1080*/  SEL R26, R26, RZ, !P0 ;  /* 0x000000ff1a1a7207 */ /* 0x000fe40004000000 */
[----:B------:R-:W-:Y:S02]  /*1090*/  SHF.L.U32 R85, R17, 0x10, RZ ;  /* 0x0000001011557819 */ /* 0x000fe400000006ff */
[----:B------:R-:W-:Y:S02]  /*10a0*/  SHF.L.U32 R160, R16, 0x10, RZ ;  /* 0x0000001010a07819 */ /* 0x000fe400000006ff */
[----:B------:R-:W-:Y:S02]  /*10b0*/  SHF.L.U32 R5, R5, 0x10, RZ ;  /* 0x0000001005057819 */ /* 0x000fe400000006ff */
[----:B------:R-:W-:Y:S02]  /*10c0*/  SEL R6, R6, RZ, !P0 ;  /* 0x000000ff06067207 */ /* 0x000fe40004000000 */
[----:B------:R-:W-:-:S02]  /*10d0*/  SHF.L.U32 R7, R7, 0x10, RZ ;  /* 0x0000001007077819 */ /* 0x000fc400000006ff */
[----:B------:R-:W-:Y:S02]  /*10e0*/  SEL R10, R10, RZ, !P0 ;  /* 0x000000ff0a0a7207 */ /* 0x000fe40004000000 */
[----:B------:R-:W-:Y:S01]  /*10f0*/  SHF.L.U32 R153, R19, 0x10, RZ ;  /* 0x0000001013997819 */ /* 0x000fe200000006ff */
[----:B------:R-:W-:Y:S01]  /*1100*/  FMUL R23, R24, 48 ;  /* 0x4240000018177820 */ /* 0x000fe20000400000 */
[----:B------:R-:W-:Y:S01]  /*1110*/  FMUL R24, R26, 48 ;  /* 0x424000001a187820 */ /* 0x000fe20000400000 */
[----:B------:R-:W-:Y:S01]  /*1120*/  FMUL R85, R85, UR8 ;  /* 0x0000000855557c20 */ /* 0x000fe20008400000 */
[----:B------:R-:W-:Y:S01]  /*1130*/  FMUL R160, R160, UR8 ;  /* 0x00000008a0a07c20 */ /* 0x000fe20008400000 */
[----:B------:R-:W-:Y:S01]  /*1140*/  SEL R12, R8, RZ, !P0 ;  /* 0x000000ff080c7207 */ /* 0x000fe20004000000 */
[----:B------:R-:W-:Y:S01]  /*1150*/  FMUL R154, R5, UR8 ;  /* 0x00000008059a7c20 */ /* 0x000fe20008400000 */
[----:B------:R-:W-:Y:S01]  /*1160*/  FMUL R9, R9, 48 ;  /* 0x4240000009097820 */ /* 0x000fe20000400000 */
[----:B------:R-:W-:Y:S01]  /*1170*/  FMUL R8, R6, 48 ;  /* 0x4240000006087820 */ /* 0x000fe20000400000 */
[----:B------:R-:W-:Y:S01]  /*1180*/  FMUL R152, R7, UR8 ;  /* 0x0000000807987c20 */ /* 0x000fe20008400000 */
[----:B------:R-:W-:Y:S01]  /*1190*/  FADD R5, R13, 1 ;  /* 0x3f8000000d057421 */ /* 0x000fe20000000000 */
[----:B------:R-:W-:Y:S01]  /*11a0*/  FMUL R153, R153, UR8 ;  /* 0x0000000899997c20 */ /* 0x000fe20008400000 */
[----:B------:R-:W-:Y:S01]  /*11b0*/  FMUL R11, R11, 48 ;  /* 0x424000000b0b7820 */ /* 0x000fe20000400000 */
[----:B------:R-:W-:Y:S01]  /*11c0*/  FADD R7, R14, 1 ;  /* 0x3f8000000e077421 */ /* 0x000fe20000000000 */
[----:B------:R-:W-:Y:S01]  /*11d0*/  FADD R6, R10, 1 ;  /* 0x3f8000000a067421 */ /* 0x000fe20000000000 */
[----:B------:R-:W-:Y:S01]  /*11e0*/  FFMA R85, R85, R20, R24 ;  /* 0x0000001455557223 */ /* 0x000fe20000000018 */
[----:B------:R-:W-:Y:S01]  /*11f0*/  FFMA R160, R160, R15, R23 ;  /* 0x0000000fa0a07223 */ /* 0x000fe20000000017 */
[----:B------:R-:W-:Y:S01]  /*1200*/  SEL R14, R4, RZ, !P0 ;  /* 0x000000ff040e7207 */ /* 0x000fe20004000000 */
[----:B------:R-:W-:Y:S01]  /*1210*/  FFMA R154, R154, R5, R9 ;  /* 0x000000059a9a7223 */ /* 0x000fe20000000009 */
[----:B------:R-:W-:Y:S01]  /*1220*/  CS2R R20, SRZ ;  /* 0x0000000000147805 */ /* 0x000fe2000001ff00 */
[----:B------:R-:W-:Y:S01]  /*1230*/  CS2R R22, SRZ ;  /* 0x0000000000167805 */ /* 0x000fe2000001ff00 */
[----:B------:R-:W-:Y:S01]  /*1240*/  FFMA R152, R152, R7, R11 ;  /* 0x0000000798987223 */ /* 0x000fe2000000000b */
[----:B------:R-:W-:Y:S01]  /*1250*/  FFMA R153, R153, R6, R8 ;  /* 0x0000000699997223 */ /* 0x000fe20000000008 */
[----:B------:R-:W-:-:S04]  /*1260*/  IMAD.WIDE.U32 R4, R3, R229, c[0x0][0x170] ;  /* 0x00005c0003047625 */ /* 0x000fc800078e00e5 */
[-C--:B------:R-:W-:Y:S01]  /*1270*/  IMAD.WIDE.U32 R6, R3, R229.reuse, c[0x0][0x1a8] ;  /* 0x00006a0003067625 */ /* 0x080fe200078e00e5 */
[----:B------:R-:W-:Y:S01]  /*1280*/  SHF.L.U32 R155, R18, 0x10, RZ ;  /* 0x00000010129b7819 */ /* 0x000fe200000006ff */
[----:B------:R0:W2:Y:S04]  /*1290*/  @!P0 LDG.E.EL.128 R20, [R4.64] ;  /* 0x0000000604148981 */ /* 0x0000a8000c2e1d00 */
[----:B------:R1:W3:Y:S01]  /*12a0*/  @!P0 LDG.E.EL.128 R128, [R6.64] ;  /* 0x0000000606808981 */ /* 0x0002e2000c2e1d00 */
[----:B------:R-:W-:Y:S01]  /*12b0*/  FMUL R155, R155, UR8 ;  /* 0x000000089b9b7c20 */ /* 0x000fe20008400000 */
[----:B------:R-:W-:Y:S01]  /*12c0*/  FMUL R14, R14, 48 ;  /* 0x424000000e0e7820 */ /* 0x000fe20000400000 */
[----:B0-----:R-:W-:Y:S01]  /*12d0*/  IMAD.WIDE.U32 R4, R3, R229, c[0x0][0x1d8] ;  /* 0x0000760003047625 */ /* 0x001fe200078e00e5 */
[----:B------:R-:W-:-:S03]  /*12e0*/  FADD R12, R12, 1 ;  /* 0x3f8000000c0c7421 */ /* 0x000fc60000000000 */
[----:B-1----:R-:W-:Y:S01]  /*12f0*/  IMAD.WIDE.U32 R6, R3, R229, c[0x0][0x208] ;  /* 0x0000820003067625 */ /* 0x002fe200078e00e5 */
[----:B------:R0:W4:Y:S01]  /*1300*/  @!P0 LDG.E.EL.128 R204, [R4.64] ;  /* 0x0000000604cc8981 */ /* 0x000122000c2e1d00 */
[----:B------:R-:W-:Y:S01]  /*1310*/  CS2R R24, SRZ ;  /* 0x0000000000187805 */ /* 0x000fe2000001ff00 */
[----:B------:R-:W-:Y:S02]  /*1320*/  CS2R R26, SRZ ;  /* 0x00000000001a7805 */ /* 0x000fe4000001ff00 */
[----:B------:R1:W5:Y:S01]  /*1330*/  @!P0 LDG.E.EL.128 R96, [R6.64] ;  /* 0x0000000606608981 */ /* 0x000362000c2e1d00 */
[----:B------:R-:W-:Y:S02]  /*1340*/  FFMA R155, R155, R12, R14 ;  /* 0x0000000c9b9b7223 */ /* 0x000fe4000000000e */
[----:B------:R-:W-:Y:S01]  /*1350*/  CS2R R12, SRZ ;  /* 0x00000000000c7805 */ /* 0x000fe2000001ff00 */
[----:B0-----:R-:W-:Y:S01]  /*1360*/  IADD3 R4, P1, R228, c[0x0][0x170], RZ ;  /* 0x00005c00e4047a10 */ /* 0x001fe20007f3e0ff */
[----:B------:R-:W-:Y:S01]  /*1370*/  CS2R R14, SRZ ;  /* 0x00000000000e7805 */ /* 0x000fe2000001ff00 */
[----:B-1----:R-:W-:-:S02]  /*1380*/  IMAD.WIDE R6, R84, R0, c[0x0][0x160] ;  /* 0x0000580054067625 */ /* 0x002fc400078e0200 */
[----:B------:R-:W-:-:S03]  /*1390*/  IADD3.X R5, R2, c[0x0][0x174], RZ, P1, !PT ;  /* 0x00005d0002057a10 */ /* 0x000fc60000ffe4ff */
[----:B------:R0:W2:Y:S04]  /*13a0*/  @!P0 LDG.E.EF.128 R24, [R6.64] ;  /* 0x0000000606188981 */ /* 0x0000a8000c0e1d00 */
[----:B------:R1:W2:Y:S01]  /*13b0*/  @!P0 LDG.E.EL.128 R12, [R4.64+0x10] ;  /* 0x00001006040c8981 */ /* 0x0002a2000c2e1d00 */
[----:B------:R-:W-:-:S04]  /*13c0*/  IMAD.WIDE.U32 R16, R3, R229, c[0x0][0x250] ;  /* 0x0000940003107625 */ /* 0x000fc800078e00e5 */
[CC--:B0-----:R-:W-:Y:S01]  /*13d0*/  IMAD.WIDE R6, R84.reuse, R0.reuse, c[0x0][0x1b0] ;  /* 0x00006c0054067625 */ /* 0x0c1fe200078e0200 */
[----:B------:R0:W2:Y:S04]  /*13e0*/  @!P0 LDG.E.EL.128 R40, [R16.64] ;  /* 0x0000000610288981 */ /* 0x0000a8000c2e1d00 */
[----:B------:R0:W2:Y:S01]  /*13f0*/  @!P0 LDG.E.EF.128 R144, [R6.64] ;  /* 0x0000000606908981 */ /* 0x0000a2000c0e1d00 */
[----:B------:R-:W-:Y:S01]  /*1400*/  CS2R R18, SRZ ;  /* 0x0000000000127805 */ /* 0x000fe2000001ff00 */
[----:B-1----:R-:W-:Y:S01]  /*1410*/  IMAD.WIDE R4, R84, R0, c[0x0][0x198] ;  /* 0x0000660054047625 */ /* 0x002fe200078e0200 */
[----:B0-----:R-:W-:-:S04]  /*1420*/  CS2R R16, SRZ ;  /* 0x0000000000107805 */ /* 0x001fc8000001ff00 */
[----:B------:R0:W2:Y:S01]  /*1430*/  @!P0 LDG.E.EF.128 R28, [R4.64] ;  /* 0x00000006041c8981 */ /* 0x0000a2000c0e1d00 */
[----:B------:R-:W-:-:S04]  /*1440*/  IADD3 R6, P2, R228, c[0x0][0x1c0], RZ ;  /* 0x00007000e4067a10 */ /* 0x000fc80007f5e0ff */
[----:B------:R-:W-:-:S05]  /*1450*/  IADD3.X R7, R2, c[0x0][0x1c4], RZ, P2, !PT ;  /* 0x0000710002077a10 */ /* 0x000fca00017fe4ff */
[----:B------:R1:W2:Y:S01]  /*1460*/  @!P0 LDG.E.EL.128 R16, [R6.64+0x10] ;  /* 0x0000100606108981 */ /* 0x0002a2000c2e1d00 */
[----:B0-----:R-:W-:-:S04]  /*1470*/  IADD3 R4, P1, R228, c[0x0][0x1a8], RZ ;  /* 0x00006a00e4047a10 */ /* 0x001fc80007f3e0ff */
[----:B------:R-:W-:-:S05]  /*1480*/  IADD3.X R5, R2, c[0x0][0x1ac], RZ, P1, !PT ;  /* 0x00006b0002057a10 */ /* 0x000fca0000ffe4ff */
[----:B------:R0:W3:Y:S01]  /*1490*/  @!P0 LDG.E.EL.128 R216, [R4.64+0x10] ;  /* 0x0000100604d88981 */ /* 0x0000e2000c2e1d00 */
[----:B------:R-:W-:-:S05]  /*14a0*/  IMAD.WIDE.U32 R8, R3, R229, c[0x0][0x1c0] ;  /* 0x0000700003087625 */ /* 0x000fca00078e00e5 */
[----:B------:R0:W3:Y:S01]  /*14b0*/  @!P0 LDG.E.EL.128 R48, [R8.64] ;  /* 0x0000000608308981 */ /* 0x0000e2000c2e1d00 */
[----:B------:R-:W-:-:S05]  /*14c0*/  IMAD.WIDE.U32 R10, R3, R229, c[0x0][0x1f0] ;  /* 0x00007c00030a7625 */ /* 0x000fca00078e00e5 */
[----:B------:R0:W3:Y:S02]  /*14d0*/  @!P0 LDG.E.EL.128 R168, [R10.64] ;  /* 0x000000060aa88981 */ /* 0x0000e4000c2e1d00 */
[----:B0-----:R-:W-:-:S05]  /*14e0*/  IMAD.WIDE.U32 R10, R3, R229, c[0x0][0x238] ;  /* 0x00008e00030a7625 */ /* 0x001fca00078e00e5 */
[----:B------:R0:W3:Y:S01]  /*14f0*/  @!P0 LDG.E.EL.128 R136, [R10.64] ;  /* 0x000000060a888981 */ /* 0x0000e2000c2e1d00 */
[----:B------:R-:W-:-:S05]  /*1500*/  IMAD.WIDE.U32 R8, R3, R229, c[0x0][0x220] ;  /* 0x0000880003087625 */ /* 0x000fca00078e00e5 */
[----:B------:R1:W3:Y:S01]  /*1510*/  @!P0 LDG.E.EL.128 R88, [R8.64] ;  /* 0x0000000608588981 */ /* 0x0002e2000c2e1d00 */
[----:B0-----:R-:W-:-:S05]  /*1520*/  IMAD.WIDE.U32 R10, R3, R229, c[0x0][0x280] ;  /* 0x0000a000030a7625 */ /* 0x001fca00078e00e5 */
[----:B------:R0:W3:Y:S01]  /*1530*/  @!P0 LDG.E.EL.128 R68, [R10.64] ;  /* 0x000000060a448981 */ /* 0x0000e2000c2e1d00 */
[----:B-1----:R-:W-:Y:S01]  /*1540*/  IMAD.WIDE.U32 R8, R3, R229, c[0x0][0x268] ;  /* 0x00009a0003087625 */ /* 0x002fe200078e00e5 */
[----:B------:R-:W-:Y:S01]  /*1550*/  CS2R R104, SRZ ;  /* 0x0000000000687805 */ /* 0x000fe2000001ff00 */
[----:B------:R-:W-:-:S03]  /*1560*/  CS2R R106, SRZ ;  /* 0x00000000006a7805 */ /* 0x000fc6000001ff00 */
[----:B------:R1:W3:Y:S01]  /*1570*/  @!P0 LDG.E.EL.128 R120, [R8.64] ;  /* 0x0000000608788981 */ /* 0x0002e2000c2e1d00 */
[----:B0-----:R-:W-:-:S05]  /*1580*/  IMAD.WIDE R10, R84, R0, c[0x0][0x1e0] ;  /* 0x00007800540a7625 */ /* 0x001fca00078e0200 */
[----:B------:R0:W3:Y:S01]  /*1590*/  @!P0 LDG.E.EF.128 R112, [R10.64] ;  /* 0x000000060a708981 */ /* 0x0000e2000c0e1d00 */
[----:B-1----:R-:W-:Y:S01]  /*15a0*/  IMAD.WIDE R8, R84, R0, c[0x0][0x1c8] ;  /* 0x0000720054087625 */ /* 0x002fe200078e0200 */
[----:B------:R-:W-:-:S04]  /*15b0*/  CS2R R208, SRZ ;  /* 0x0000000000d07805 */ /* 0x000fc8000001ff00 */
[----:B------:R1:W3:Y:S01]  /*15c0*/  @!P0 LDG.E.EF.128 R104, [R8.64] ;  /* 0x0000000608688981 */ /* 0x0002e2000c0e1d00 */
[----:B------:R-:W-:Y:S01]  /*15d0*/  CS2R R210, SRZ ;  /* 0x0000000000d27805 */ /* 0x000fe2000001ff00 */
[----:B-1----:R-:W-:-:S04]  /*15e0*/  IADD3 R8, P3, R228, c[0x0][0x1f0], RZ ;  /* 0x00007c00e4087a10 */ /* 0x002fc80007f7e0ff */
[----:B------:R-:W-:Y:S02]  /*15f0*/  IADD3.X R9, R2, c[0x0][0x1f4], RZ, P3, !PT ;  /* 0x00007d0002097a10 */ /* 0x000fe40001ffe4ff */
[----:B------:R-:W-:-:S03]  /*1600*/  IADD3 R4, P1, R228, c[0x0][0x1d8], RZ ;  /* 0x00007600e4047a10 */ /* 0x000fc60007f3e0ff */
[----:B------:R1:W3:Y:S01]  /*1610*/  @!P0 LDG.E.EL.128 R208, [R8.64+0x10] ;  /* 0x0000100608d08981 */ /* 0x0002e2000c2e1d00 */
[----:B------:R-:W-:Y:S01]  /*1620*/  CS2R R212, SRZ ;  /* 0x0000000000d47805 */ /* 0x000fe2000001ff00 */
[----:B------:R-:W-:Y:S01]  /*1630*/  CS2R R214, SRZ ;  /* 0x0000000000d67805 */ /* 0x000fe2000001ff00 */
[----:B------:R-:W-:Y:S01]  /*1640*/  CS2R R196, SRZ ;  /* 0x0000000000c47805 */ /* 0x000fe2000001ff00 */
[----:B------:R-:W-:Y:S01]  /*1650*/  CS2R R198, SRZ ;  /* 0x0000000000c67805 */ /* 0x000fe2000001ff00 */
[C---:B------:R-:W-:Y:S02]  /*1660*/  IADD3 R6, P2, R228.reuse, c[0x0][0x208], RZ ;  /* 0x00008200e4067a10 */ /* 0x040fe40007f5e0ff */
[----:B-1----:R-:W-:Y:S02]  /*1670*/  IADD3 R8, P3, R228, c[0x0][0x220], RZ ;  /* 0x00008800e4087a10 */ /* 0x002fe40007f7e0ff */
[C---:B------:R-:W-:Y:S02]  /*1680*/  IADD3.X R5, R2.reuse, c[0x0][0x1dc], RZ, P1, !PT ;  /* 0x0000770002057a10 */ /* 0x040fe40000ffe4ff */
[C---:B------:R-:W-:Y:S01]  /*1690*/  IADD3.X R9, R2.reuse, c[0x0][0x224], RZ, P3, !PT ;  /* 0x0000890002097a10 */ /* 0x040fe20001ffe4ff */
[----:B------:R-:W-:Y:S01]  /*16a0*/  CS2R R200, SRZ ;  /* 0x0000000000c87805 */ /* 0x000fe2000001ff00 */
[----:B------:R-:W-:Y:S01]  /*16b0*/  CS2R R202, SRZ ;  /* 0x0000000000ca7805 */ /* 0x000fe2000001ff00 */
[----:B------:R-:W-:Y:S01]  /*16c0*/  IADD3.X R7, R2, c[0x0][0x20c], RZ, P2, !PT ;  /* 0x0000830002077a10 */ /* 0x000fe200017fe4ff */
[----:B------:R1:W3:Y:S04]  /*16d0*/  @!P0 LDG.E.EL.128 R212, [R4.64+0x10] ;  /* 0x0000100604d48981 */ /* 0x0002e8000c2e1d00 */
[----:B------:R0:W3:Y:S01]  /*16e0*/  @!P0 LDG.E.EL.128 R196, [R8.64+0x10] ;  /* 0x0000100608c48981 */ /* 0x0000e2000c2e1d00 */
[----:B------:R-:W-:Y:S01]  /*16f0*/  CS2R R188, SRZ ;  /* 0x0000000000bc7805 */ /* 0x000fe2000001ff00 */
[----:B------:R-:W-:-:S02]  /*1700*/  CS2R R190, SRZ ;  /* 0x0000000000be7805 */ /* 0x000fc4000001ff00 */
[----:B------:R1:W3:Y:S01]  /*1710*/  @!P0 LDG.E.EL.128 R200, [R6.64+0x10] ;  /* 0x0000100606c88981 */ /* 0x0002e2000c2e1d00 */
[C---:B0-----:R-:W-:Y:S02]  /*1720*/  IADD3 R8, P2, R228.reuse, c[0x0][0x250], RZ ;  /* 0x00009400e4087a10 */ /* 0x041fe40007f5e0ff */
[C---:B-1----:R-:W-:Y:S02]  /*1730*/  IADD3 R4, P1, R228.reuse, c[0x0][0x238], RZ ;  /* 0x00008e00e4047a10 */ /* 0x042fe40007f3e0ff */
[----:B------:R-:W-:Y:S02]  /*1740*/  IADD3 R6, P3, R228, c[0x0][0x280], RZ ;  /* 0x0000a000e4067a10 */ /* 0x000fe40007f7e0ff */
[C---:B------:R-:W-:Y:S01]  /*1750*/  IADD3.X R9, R2.reuse, c[0x0][0x254], RZ, P2, !PT ;  /* 0x0000950002097a10 */ /* 0x040fe200017fe4ff */
[----:B------:R-:W-:Y:S01]  /*1760*/  CS2R R180, SRZ ;  /* 0x0000000000b47805 */ /* 0x000fe2000001ff00 */
[----:B------:R-:W-:Y:S01]  /*1770*/  CS2R R182, SRZ ;  /* 0x0000000000b67805 */ /* 0x000fe2000001ff00 */
[----:B------:R-:W-:Y:S01]  /*1780*/  CS2R R192, SRZ ;  /* 0x0000000000c07805 */ /* 0x000fe2000001ff00 */
[----:B------:R-:W-:Y:S01]  /*1790*/  CS2R R194, SRZ ;  /* 0x0000000000c27805 */ /* 0x000fe2000001ff00 */
[C---:B------:R-:W-:Y:S01]  /*17a0*/  IADD3.X R7, R2.reuse, c[0x0][0x284], RZ, P3, !PT ;  /* 0x0000a10002077a10 */ /* 0x040fe20001ffe4ff */
[----:B------:R0:W4:Y:S01]  /*17b0*/  @!P0 LDG.E.EL.128 R188, [R8.64+0x10] ;  /* 0x0000100608bc8981 */ /* 0x000122000c2e1d00 */
[----:B------:R-:W-:Y:S01]  /*17c0*/  IADD3.X R5, R2, c[0x0][0x23c], RZ, P1, !PT ;  /* 0x00008f0002057a10 */ /* 0x000fe20000ffe4ff */
[----:B------:R-:W-:Y:S01]  /*17d0*/  CS2R R172, SRZ ;  /* 0x0000000000ac7805 */ /* 0x000fe2000001ff00 */
[----:B------:R-:W-:Y:S01]  /*17e0*/  CS2R R174, SRZ ;  /* 0x0000000000ae7805 */ /* 0x000fe2000001ff00 */
[----:B------:R1:W4:Y:S01]  /*17f0*/  @!P0 LDG.E.EL.128 R180, [R6.64+0x10] ;  /* 0x0000100606b48981 */ /* 0x000322000c2e1d00 */
[----:B------:R-:W-:-:S03]  /*1800*/  CS2R R176, SRZ ;  /* 0x0000000000b07805 */ /* 0x000fc6000001ff00 */
[----:B------:R1:W4:Y:S01]  /*1810*/  @!P0 LDG.E.EL.128 R192, [R4.64+0x10] ;  /* 0x0000100604c08981 */ /* 0x000322000c2e1d00 */
[C---:B0-----:R-:W-:Y:S01]  /*1820*/  IADD3 R8, P3, R228.reuse, c[0x0][0x2b0], RZ ;  /* 0x0000ac00e4087a10 */ /* 0x041fe20007f7e0ff */
[----:B------:R-:W-:Y:S01]  /*1830*/  CS2R R178, SRZ ;  /* 0x0000000000b27805 */ /* 0x000fe2000001ff00 */
[----:B-1----:R-:W-:Y:S02]  /*1840*/  IADD3 R6, P2, R228, c[0x0][0x298], RZ ;  /* 0x0000a600e4067a10 */ /* 0x002fe40007f5e0ff */
[----:B------:R-:W-:Y:S02]  /*1850*/  IADD3.X R9, R2, c[0x0][0x2b4], RZ, P3, !PT ;  /* 0x0000ad0002097a10 */ /* 0x000fe40001ffe4ff */
[----:B------:R-:W-:Y:S01]  /*1860*/  IADD3 R4, P1, R228, c[0x0][0x268], RZ ;  /* 0x00009a00e4047a10 */ /* 0x000fe20007f3e0ff */
        /* <DEDUP_REMOVED lines=23> */
[----:B------:R-:W-:Y:S01]  /*19e0*/  CS2R R92, SRZ ;  /* 0x00000000005c7805 */ /* 0x000fe2000001ff00 */
[----:B------:R-:W-:-:S02]  /*19f0*/  CS2R R94, SRZ ;  /* 0x00000000005e7805 */ /* 0x000fc4000001ff00 */
[----:B------:R1:W4:Y:S01]  /*1a00*/  @!P0 LDG.E.EL.128 R80, [R4.64+0x10] ;  /* 0x0000100604508981 */ /* 0x000322000c2e1d00 */
[C---:B0-----:R-:W-:Y:S01]  /*1a10*/  IADD3 R8, P3, R228.reuse, c[0x0][0x340], RZ ;  /* 0x0000d000e4087a10 */ /* 0x041fe20007f7e0ff */
[----:B------:R-:W-:Y:S01]  /*1a20*/  IMAD.WIDE.U32 R32, R3, R229, c[0x0][0x2b0] ;  /* 0x0000ac0003207625 */ /* 0x000fe200078e00e5 */
[----:B-1----:R-:W-:Y:S02]  /*1a30*/  IADD3 R6, P2, R228, c[0x0][0x328], RZ ;  /* 0x0000ca00e4067a10 */ /* 0x002fe40007f5e0ff */
[----:B------:R-:W-:Y:S02]  /*1a40*/  IADD3.X R9, R2, c[0x0][0x344], RZ, P3, !PT ;  /* 0x0000d10002097a10 */ /* 0x000fe40001ffe4ff */
[----:B------:R0:W4:Y:S01]  /*1a50*/  @!P0 LDG.E.EL.128 R92, [R32.64] ;  /* 0x00000006205c8981 */ /* 0x000122000c2e1d00 */
[----:B------:R-:W-:Y:S02]  /*1a60*/  IADD3 R4, P1, R228, c[0x0][0x2f8], RZ ;  /* 0x0000be00e4047a10 */ /* 0x000fe40007f3e0ff */
[C---:B------:R-:W-:Y:S01]  /*1a70*/  IADD3.X R7, R2.reuse, c[0x0][0x32c], RZ, P2, !PT ;  /* 0x0000cb0002077a10 */ /* 0x040fe200017fe4ff */
[----:B------:R1:W4:Y:S01]  /*1a80*/  @!P0 LDG.E.EL.128 R236, [R8.64+0x10] ;  /* 0x0000100608ec8981 */ /* 0x000322000c2e1d00 */
[----:B------:R-:W-:-:S02]  /*1a90*/  IADD3.X R5, R2, c[0x0][0x2fc], RZ, P1, !PT ;  /* 0x0000bf0002057a10 */ /* 0x000fc40000ffe4ff */
[C---:B------:R-:W-:Y:S01]  /*1aa0*/  IADD3 R10, P2, R228.reuse, c[0x0][0x370], RZ ;  /* 0x0000dc00e40a7a10 */ /* 0x040fe20007f5e0ff */
[----:B------:R-:W-:Y:S01]  /*1ab0*/  CS2R R34, SRZ ;  /* 0x0000000000227805 */ /* 0x000fe2000001ff00 */
[----:B------:R-:W-:Y:S01]  /*1ac0*/  CS2R R148, SRZ ;  /* 0x0000000000947805 */ /* 0x000fe2000001ff00 */
[----:B0-----:R-:W-:Y:S01]  /*1ad0*/  CS2R R32, SRZ ;  /* 0x0000000000207805 */ /* 0x001fe2000001ff00 */
[----:B------:R-:W-:Y:S01]  /*1ae0*/  CS2R R150, SRZ ;  /* 0x0000000000967805 */ /* 0x000fe2000001ff00 */
[----:B-1----:R-:W-:Y:S02]  /*1af0*/  IADD3 R8, P1, R228, c[0x0][0x358], RZ ;  /* 0x0000d600e4087a10 */ /* 0x002fe40007f3e0ff */
[----:B------:R-:W-:Y:S02]  /*1b00*/  IADD3.X R11, R2, c[0x0][0x374], RZ, P2, !PT ;  /* 0x0000dd00020b7a10 */ /* 0x000fe400017fe4ff */
[----:B------:R-:W-:Y:S02]  /*1b10*/  IADD3 R36, P3, R228, c[0x0][0x3a0], RZ ;  /* 0x0000e800e4247a10 */ /* 0x000fe40007f7e0ff */
[C---:B------:R-:W-:Y:S01]  /*1b20*/  IADD3.X R9, R2.reuse, c[0x0][0x35c], RZ, P1, !PT ;  /* 0x0000d70002097a10 */ /* 0x040fe20000ffe4ff */
[----:B------:R-:W-:Y:S01]  /*1b30*/  CS2R R56, SRZ ;  /* 0x0000000000387805 */ /* 0x000fe2000001ff00 */
[----:B------:R-:W-:Y:S01]  /*1b40*/  CS2R R58, SRZ ;  /* 0x00000000003a7805 */ /* 0x000fe2000001ff00 */
[----:B------:R-:W-:Y:S01]  /*1b50*/  IADD3.X R37, R2, c[0x0][0x3a4], RZ, P3, !PT ;  /* 0x0000e90002257a10 */ /* 0x000fe20001ffe4ff */
[----:B------:R0:W4:Y:S01]  /*1b60*/  @!P0 LDG.E.EL.128 R32, [R10.64+0x10] ;  /* 0x000010060a208981 */ /* 0x000122000c2e1d00 */
[----:B------:R-:W-:-:S03]  /*1b70*/  CS2R R132, SRZ ;  /* 0x0000000000847805 */ /* 0x000fc6000001ff00 */
[----:B------:R1:W4:Y:S01]  /*1b80*/  @!P0 LDG.E.EL.128 R148, [R8.64+0x10] ;  /* 0x0000100608948981 */ /* 0x000322000c2e1d00 */
[----:B------:R-:W-:Y:S01]  /*1b90*/  CS2R R134, SRZ ;  /* 0x0000000000867805 */ /* 0x000fe2000001ff00 */
[----:B------:R-:W-:Y:S01]  /*1ba0*/  CS2R R164, SRZ ;  /* 0x0000000000a47805 */ /* 0x000fe2000001ff00 */
[----:B------:R-:W-:Y:S01]  /*1bb0*/  CS2R R166, SRZ ;  /* 0x0000000000a67805 */ /* 0x000fe2000001ff00 */
[----:B------:R-:W-:Y:S01]  /*1bc0*/  CS2R R156, SRZ ;  /* 0x00000000009c7805 */ /* 0x000fe2000001ff00 */
[----:B------:R-:W-:Y:S01]  /*1bd0*/  CS2R R158, SRZ ;  /* 0x00000000009e7805 */ /* 0x000fe2000001ff00 */
[C---:B0-----:R-:W-:Y:S01]  /*1be0*/  IADD3 R10, P2, R228.reuse, c[0x0][0x3b8], RZ ;  /* 0x0000ee00e40a7a10 */ /* 0x041fe20007f5e0ff */
[----:B------:R0:W4:Y:S01]  /*1bf0*/  @!P0 LDG.E.EL.128 R56, [R36.64+0x10] ;  /* 0x0000100624388981 */ /* 0x000122000c2e1d00 */
[----:B-1----:R-:W-:Y:S01]  /*1c00*/  IADD3 R8, P1, R228, c[0x0][0x388], RZ ;  /* 0x0000e200e4087a10 */ /* 0x002fe20007f3e0ff */
[----:B------:R-:W-:Y:S01]  /*1c10*/  CS2R R44, SRZ ;  /* 0x00000000002c7805 */ /* 0x000fe2000001ff00 */
[----:B------:R-:W-:Y:S01]  /*1c20*/  CS2R R46, SRZ ;  /* 0x00000000002e7805 */ /* 0x000fe2000001ff00 */
[C---:B------:R-:W-:Y:S01]  /*1c30*/  IADD3.X R11, R2.reuse, c[0x0][0x3bc], RZ, P2, !PT ;  /* 0x0000ef00020b7a10 */ /* 0x040fe200017fe4ff */
[----:B------:R-:W-:Y:S01]  /*1c40*/  CS2R R220, SRZ ;  /* 0x0000000000dc7805 */ /* 0x000fe2000001ff00 */
[----:B------:R-:W-:Y:S01]  /*1c50*/  IADD3.X R9, R2, c[0x0][0x38c], RZ, P1, !PT ;  /* 0x0000e30002097a10 */ /* 0x000fe20000ffe4ff */
[----:B------:R-:W-:Y:S01]  /*1c60*/  CS2R R222, SRZ ;  /* 0x0000000000de7805 */ /* 0x000fe2000001ff00 */
[C---:B0-----:R-:W-:Y:S01]  /*1c70*/  IADD3 R36, P3, R228.reuse, c[0x0][0x3d0], RZ ;  /* 0x0000f400e4247a10 */ /* 0x041fe20007f7e0ff */
[----:B------:R0:W4:Y:S01]  /*1c80*/  @!P0 LDG.E.EL.128 R132, [R10.64+0x10] ;  /* 0x000010060a848981 */ /* 0x000122000c2e1d00 */
[----:B------:R-:W-:-:S02]  /*1c90*/  IADD3 R60, P2, R228, c[0x0][0x400], RZ ;  /* 0x00010000e43c7a10 */ /* 0x000fc40007f5e0ff */
[C---:B------:R-:W-:Y:S01]  /*1ca0*/  IADD3.X R37, R2.reuse, c[0x0][0x3d4], RZ, P3, !PT ;  /* 0x0000f50002257a10 */ /* 0x040fe20001ffe4ff */
[----:B------:R1:W4:Y:S01]  /*1cb0*/  @!P0 LDG.E.EL.128 R164, [R4.64+0x10] ;  /* 0x0000100604a48981 */ /* 0x000322000c2e1d00 */
[----:B------:R-:W-:-:S03]  /*1cc0*/  IADD3.X R61, R2, c[0x0][0x404], RZ, P2, !PT ;  /* 0x00010100023d7a10 */ /* 0x000fc600017fe4ff */
[----:B------:R5:W4:Y:S01]  /*1cd0*/  @!P0 LDG.E.EL.128 R156, [R6.64+0x10] ;  /* 0x00001006069c8981 */ /* 0x000b22000c2e1d00 */
[----:B0-----:R-:W-:-:S03]  /*1ce0*/  IADD3 R10, P3, R228, c[0x0][0x430], RZ ;  /* 0x00010c00e40a7a10 */ /* 0x001fc60007f7e0ff */
[----:B------:R0:W4:Y:S01]  /*1cf0*/  @!P0 LDG.E.EL.128 R44, [R8.64+0x10] ;  /* 0x00001006082c8981 */ /* 0x000122000c2e1d00 */
[----:B-1----:R-:W-:Y:S01]  /*1d00*/  CS2R R4, SRZ ;  /* 0x0000000000047805 */ /* 0x002fe2000001ff00 */
[----:B------:R-:W-:Y:S01]  /*1d10*/  CS2R R52, SRZ ;  /* 0x0000000000347805 */ /* 0x000fe2000001ff00 */
[----:B------:R-:W-:Y:S01]  /*1d20*/  CS2R R54, SRZ ;  /* 0x0000000000367805 */ /* 0x000fe2000001ff00 */
[----:B------:R-:W-:Y:S01]  /*1d30*/  CS2R R124, SRZ ;  /* 0x00000000007c7805 */ /* 0x000fe2000001ff00 */
[----:B-----5:R-:W-:Y:S01]  /*1d40*/  CS2R R6, SRZ ;  /* 0x0000000000067805 */ /* 0x020fe2000001ff00 */
[----:B------:R-:W-:Y:S01]  /*1d50*/  CS2R R126, SRZ ;  /* 0x00000000007e7805 */ /* 0x000fe2000001ff00 */
[----:B------:R1:W5:Y:S01]  /*1d60*/  @!P0 LDG.E.EL.128 R220, [R60.64+0x10] ;  /* 0x000010063cdc8981 */ /* 0x000362000c2e1d00 */
[----:B0-----:R-:W-:Y:S02]  /*1d70*/  IADD3 R8, P1, R228, c[0x0][0x3e8], RZ ;  /* 0x0000fa00e4087a10 */ /* 0x001fe40007f3e0ff */
[C---:B------:R-:W-:Y:S01]  /*1d80*/  IADD3.X R11, R2.reuse, c[0x0][0x434], RZ, P3, !PT ;  /* 0x00010d00020b7a10 */ /* 0x040fe20001ffe4ff */
[----:B------:R0:W4:Y:S01]  /*1d90*/  @!P0 LDG.E.EL.128 R4, [R36.64+0x10] ;  /* 0x0000100624048981 */ /* 0x000122000c2e1d00 */
[----:B------:R-:W-:Y:S01]  /*1da0*/  IADD3.X R9, R2, c[0x0][0x3ec], RZ, P1, !PT ;  /* 0x0000fb0002097a10 */ /* 0x000fe20000ffe4ff */
[----:B------:R-:W-:-:S02]  /*1db0*/  CS2R R38, SRZ ;  /* 0x0000000000267805 */ /* 0x000fc4000001ff00 */
[----:B------:R0:W4:Y:S01]  /*1dc0*/  @!P0 LDG.E.EL.128 R52, [R10.64+0x10] ;  /* 0x000010060a348981 */ /* 0x000122000c2e1d00 */
[----:B-1----:R-:W-:-:S03]  /*1dd0*/  IADD3 R60, P3, R228, c[0x0][0x460], RZ ;  /* 0x00011800e43c7a10 */ /* 0x002fc60007f7e0ff */
[----:B------:R1:W4:Y:S01]  /*1de0*/  @!P0 LDG.E.EL.128 R124, [R8.64+0x10] ;  /* 0x00001006087c8981 */ /* 0x000322000c2e1d00 */
[----:B------:R-:W-:Y:S01]  /*1df0*/  IADD3.X R61, R2, c[0x0][0x464], RZ, P3, !PT ;  /* 0x00011900023d7a10 */ /* 0x000fe20001ffe4ff */
[----:B0-----:R-:W-:Y:S01]  /*1e00*/  CS2R R36, SRZ ;  /* 0x0000000000247805 */ /* 0x001fe2000001ff00 */
[----:B------:R-:W-:-:S05]  /*1e10*/  IADD3 R10, P2, R228, c[0x0][0x448], RZ ;  /* 0x00011200e40a7a10 */ /* 0x000fca0007f5e0ff */
[----:B------:R0:W4:Y:S01]  /*1e20*/  @!P0 LDG.E.EL.128 R36, [R60.64+0x10] ;  /* 0x000010063c248981 */ /* 0x000122000c2e1d00 */
[----:B-1----:R-:W-:Y:S02]  /*1e30*/  IADD3 R8, P1, R228, c[0x0][0x418], RZ ;  /* 0x00010600e4087a10 */ /* 0x002fe40007f3e0ff */
[C---:B------:R-:W-:Y:S02]  /*1e40*/  IADD3.X R11, R2.reuse, c[0x0][0x44c], RZ, P2, !PT ;  /* 0x00011300020b7a10 */ /* 0x040fe400017fe4ff */
[----:B------:R-:W-:Y:S02]  /*1e50*/  IADD3.X R9, R2, c[0x0][0x41c], RZ, P1, !PT ;  /* 0x0001070002097a10 */ /* 0x000fe40000ffe4ff */
[C---:B------:R-:W-:Y:S02]  /*1e60*/  IADD3 R86, P1, R228.reuse, c[0x0][0x478], RZ ;  /* 0x00011e00e4567a10 */ /* 0x040fe40007f3e0ff */
[----:B0-----:R-:W-:Y:S01]  /*1e70*/  IADD3 R60, P2, R228, c[0x0][0x490], RZ ;  /* 0x00012400e43c7a10 */ /* 0x001fe20007f5e0ff */
[----:B------:R-:W-:Y:S01]  /*1e80*/  CS2R R64, SRZ ;  /* 0x0000000000407805 */ /* 0x000fe2000001ff00 */
[----:B------:R-:W-:Y:S01]  /*1e90*/  CS2R R66, SRZ ;  /* 0x0000000000427805 */ /* 0x000fe2000001ff00 */
[----:B------:R-:W-:Y:S01]  /*1ea0*/  CS2R R76, SRZ ;  /* 0x00000000004c7805 */ /* 0x000fe2000001ff00 */
[C---:B------:R-:W-:Y:S01]  /*1eb0*/  IADD3.X R61, R2.reuse, c[0x0][0x494], RZ, P2, !PT ;  /* 0x00012500023d7a10 */ /* 0x040fe200017fe4ff */
[----:B------:R-:W-:Y:S01]  /*1ec0*/  CS2R R78, SRZ ;  /* 0x00000000004e7805 */ /* 0x000fe2000001ff00 */
[----:B------:R-:W-:-:S02]  /*1ed0*/  IADD3.X R87, R2, c[0x0][0x47c], RZ, P1, !PT ;  /* 0x00011f0002577a10 */ /* 0x000fc40000ffe4ff */
[----:B--2---:R-:W-:Y:S01]  /*1ee0*/  SEL R26, R26, RZ, !P0 ;  /* 0x000000ff1a1a7207 */ /* 0x004fe20004000000 */
[----:B------:R-:W-:Y:S01]  /*1ef0*/  CS2R R100, SRZ ;  /* 0x0000000000647805 */ /* 0x000fe2000001ff00 */
[----:B------:R-:W-:Y:S01]  /*1f00*/  SEL R27, R27, RZ, !P0 ;  /* 0x000000ff1b1b7207 */ /* 0x000fe20004000000 */
[----:B------:R-:W-:Y:S01]  /*1f10*/  CS2R R102, SRZ ;  /* 0x0000000000667805 */ /* 0x000fe2000001ff00 */
[----:B------:R-:W-:Y:S01]  /*1f20*/  IMAD.WIDE.U32 R140, R3, R229, c[0x0][0x298] ;  /* 0x0000a600038c7625 */ /* 0x000fe200078e00e5 */
[----:B------:R-:W-:Y:S01]  /*1f30*/  SEL R161, R12, RZ, !P0 ;  /* 0x000000ff0ca17207 */ /* 0x000fe20004000000 */
[----:B------:R0:W2:Y:S01]  /*1f40*/  @!P0 LDG.E.EL.128 R64, [R60.64+0x10] ;  /* 0x000010063c408981 */ /* 0x0000a2000c2e1d00 */
[C---:B------:R-:W-:Y:S02]  /*1f50*/  SHF.L.U32 R12, R26.reuse, 0x10, RZ ;  /* 0x000000101a0c7819 */ /* 0x040fe400000006ff */
[----:B------:R-:W-:Y:S01]  /*1f60*/  PRMT R26, R26, 0x7632, R26 ;  /* 0x000076321a1a7816 */ /* 0x000fe2000000001a */
[----:B------:R1:W2:Y:S02]  /*1f70*/  @!P0 LDG.E.EL.128 R76, [R86.64+0x10] ;  /* 0x00001006564c8981 */ /* 0x0002a4000c2e1d00 */
[----:B------:R-:W-:-:S02]  /*1f80*/  FMUL R12, R12, UR5 ;  /* 0x000000050c0c7c20 */ /* 0x000fc40008400000 */
[----:B------:R1:W2:Y:S01]  /*1f90*/  @!P0 LDG.E.EL.128 R100, [R140.64] ;  /* 0x000000068c648981 */ /* 0x0002a2000c2e1d00 */
[C---:B0-----:R-:W-:Y:S02]  /*1fa0*/  SHF.L.U32 R61, R27.reuse, 0x10, RZ ;  /* 0x000000101b3d7819 */ /* 0x041fe400000006ff */
[----:B------:R-:W-:Y:S02]  /*1fb0*/  PRMT R27, R27, 0x7632, R27 ;  /* 0x000076321b1b7816 */ /* 0x000fe4000000001b */
[----:B-1----:R-:W-:Y:S01]  /*1fc0*/  SEL R87, R14, RZ, !P0 ;  /* 0x000000ff0e577207 */ /* 0x002fe20004000000 */
[----:B------:R-:W-:Y:S01]  /*1fd0*/  FADD R60, R161, 1 ;  /* 0x3f800000a13c7421 */ /* 0x000fe20000000000 */
[----:B------:R-:W-:Y:S02]  /*1fe0*/  SEL R86, R13, RZ, !P0 ;  /* 0x000000ff0d567207 */ /* 0x000fe40004000000 */
[----:B------:R-:W-:Y:S01]  /*1ff0*/  SEL R140, R15, RZ, !P0 ;  /* 0x000000ff0f8c7207 */ /* 0x000fe20004000000 */
[----:B------:R-:W-:Y:S01]  /*2000*/  FMUL R14, R61, UR5 ;  /* 0x000000053d0e7c20 */ /* 0x000fe20008400000 */
[----:B------:R-:W-:Y:S01]  /*2010*/  SHF.L.U32 R13, R26, 0x10, RZ ;  /* 0x000000101a0d7819 */ /* 0x000fe200000006ff */
[----:B------:R-:W-:Y:S01]  /*2020*/  FADD R26, R87, 1 ;  /* 0x3f800000571a7421 */ /* 0x000fe20000000000 */
[----:B------:R-:W-:Y:S01]  /*2030*/  SHF.L.U32 R15, R27, 0x10, RZ ;  /* 0x000000101b0f7819 */ /* 0x000fe200000006ff */
[----:B------:R-:W-:Y:S01]  /*2040*/  CS2R R116, SRZ ;  /* 0x0000000000747805 */ /* 0x000fe2000001ff00 */
[----:B------:R-:W-:Y:S01]  /*2050*/  CS2R R118, SRZ ;  /* 0x0000000000767805 */ /* 0x000fe2000001ff00 */
[----:B------:R-:W-:Y:S01]  /*2060*/  CS2R R108, SRZ ;  /* 0x00000000006c7805 */ /* 0x000fe2000001ff00 */
[----:B------:R-:W-:Y:S01]  /*2070*/  CS2R R110, SRZ ;  /* 0x00000000006e7805 */ /* 0x000fe2000001ff00 */
[----:B------:R-:W-:Y:S01]  /*2080*/  SEL R27, R25, RZ, !P0 ;  /* 0x000000ff191b7207 */ /* 0x000fe20004000000 */
[----:B------:R-:W-:Y:S01]  /*2090*/  FFMA R12, R12, R60, R155 ;  /* 0x0000003c0c0c7223 */ /* 0x000fe2000000009b */
[----:B------:R-:W-:Y:S01]  /*20a0*/  SEL R60, R24, RZ, !P0 ;  /* 0x000000ff183c7207 */ /* 0x000fe20004000000 */
[----:B------:R-:W-:Y:S01]  /*20b0*/  FADD R24, R140, 1 ;  /* 0x3f8000008c187421 */ /* 0x000fe20000000000 */
[----:B------:R-:W-:Y:S01]  /*20c0*/  FMUL R15, R15, UR5 ;  /* 0x000000050f0f7c20 */ /* 0x000fe20008400000 */
[----:B------:R-:W-:Y:S01]  /*20d0*/  FFMA R14, R14, R26, R153 ;  /* 0x0000001a0e0e7223 */ /* 0x000fe20000000099 */
[----:B------:R-:W-:Y:S01]  /*20e0*/  SEL R20, R20, RZ, !P0 ;  /* 0x000000ff14147207 */ /* 0x000fe20004000000 */
[----:B------:R0:W2:Y:S01]  /*20f0*/  @!P0 LDG.E.EL.128 R116, [R8.64+0x10] ;  /* 0x0000100608748981 */ /* 0x0000a2000c2e1d00 */
[----:B------:R-:W-:-:S02]  /*2100*/  SEL R22, R22, RZ, !P0 ;  /* 0x000000ff16167207 */ /* 0x000fc40004000000 */
[----:B------:R-:W-:Y:S01]  /*2110*/  SHF.L.U32 R26, R27, 0x10, RZ ;  /* 0x000000101b1a7819 */ /* 0x000fe200000006ff */
[----:B------:R1:W2:Y:S01]  /*2120*/  @!P0 LDG.E.EL.128 R108, [R10.64+0x10] ;  /* 0x000010060a6c8981 */ /* 0x0002a2000c2e1d00 */
[----:B------:R-:W-:Y:S01]  /*2130*/  FFMA R15, R15, R24, R152 ;  /* 0x000000180f0f7223 */ /* 0x000fe20000000098 */
[----:B------:R-:W-:Y:S01]  /*2140*/  IMAD.WIDE.U32 R142, R3, R229, c[0x0][0x2e0] ;  /* 0x0000b800038e7625 */ /* 0x000fe200078e00e5 */
[----:B------:R-:W-:Y:S01]  /*2150*/  FADD R24, R20, 1 ;  /* 0x3f80000014187421 */ /* 0x000fe20000000000 */
[----:B------:R-:W-:Y:S01]  /*2160*/  SHF.L.U32 R25, R60, 0x10, RZ ;  /* 0x000000103c197819 */ /* 0x000fe200000006ff */
[----:B0-----:R-:W-:Y:S01]  /*2170*/  CS2R R8, SRZ ;  /* 0x0000000000087805 */ /* 0x001fe2000001ff00 */
[----:B------:R-:W-:Y:S01]  /*2180*/  FADD R20, R22, 1 ;  /* 0x3f80000016147421 */ /* 0x000fe20000000000 */
[----:B------:R-:W-:Y:S01]  /*2190*/  FMUL R26, R26, UR5 ;  /* 0x000000051a1a7c20 */ /* 0x000fe20008400000 */
[----:B-1----:R-:W-:Y:S01]  /*21a0*/  CS2R R10, SRZ ;  /* 0x00000000000a7805 */ /* 0x002fe2000001ff00 */
[----:B------:R-:W-:Y:S01]  /*21b0*/  FADD R61, R86, 1 ;  /* 0x3f800000563d7421 */ /* 0x000fe20000000000 */
[----:B------:R-:W-:Y:S01]  /*21c0*/  FMUL R13, R13, UR5 ;  /* 0x000000050d0d7c20 */ /* 0x000fe20008400000 */
[----:B------:R-:W-:Y:S01]  /*21d0*/  PRMT R60, R60, 0x7632, R60 ;  /* 0x000076323c3c7816 */ /* 0x000fe2000000003c */
[----:B------:R-:W-:Y:S01]  /*21e0*/  FFMA R26, R26, R20, R85 ;  /* 0x000000141a1a7223 */ /* 0x000fe20000000055 */
[----:B------:R-:W-:Y:S01]  /*21f0*/  CS2R R140, SRZ ;  /* 0x00000000008c7805 */ /* 0x000fe2000001ff00 */
[----:B------:R0:W2:Y:S01]  /*2200*/  @!P0 LDG.E.EL.128 R8, [R142.64] ;  /* 0x000000068e088981 */ /* 0x0000a2000c2e1d00 */
[----:B------:R-:W-:Y:S01]  /*2210*/  FFMA R13, R13, R61, R154 ;  /* 0x0000003d0d0d7223 */ /* 0x000fe2000000009a */
[----:B------:R-:W-:Y:S01]  /*2220*/  SHF.L.U32 R20, R60, 0x10, RZ ;  /* 0x000000103c147819 */ /* 0x000fe200000006ff */
[----:B------:R-:W-:Y:S01]  /*2230*/  IMAD.WIDE R60, R84, R0, c[0x0][0x210] ;  /* 0x00008400543c7625 */ /* 0x000fe200078e0200 */
[----:B0-----:R-:W-:-:S06]  /*2240*/  CS2R R142, SRZ ;  /* 0x00000000008e7805 */ /* 0x001fcc000001ff00 */
[----:B------:R0:W2:Y:S01]  /*2250*/  @!P0 LDG.E.EF.128 R140, [R60.64] ;  /* 0x000000063c8c8981 */ /* 0x0000a2000c0e1d00 */
[----:B------:R-:W-:Y:S01]  /*2260*/  FMUL R25, R25, UR5 ;  /* 0x0000000519197c20 */ /* 0x000fe20008400000 */
[----:B------:R-:W-:Y:S01]  /*2270*/  SEL R21, R21, RZ, !P0 ;  /* 0x000000ff15157207 */ /* 0x000fe20004000000 */
[----:B------:R-:W-:Y:S02]  /*2280*/  FMUL R20, R20, UR5 ;  /* 0x0000000514147c20 */ /* 0x000fe40008400000 */
[----:B------:R-:W-:Y:S02]  /*2290*/  FFMA R24, R25, R24, R160 ;  /* 0x0000001819187223 */ /* 0x000fe400000000a0 */
[----:B------:R-:W-:Y:S01]  /*22a0*/  FADD R25, R21, 1 ;  /* 0x3f80000015197421 */ /* 0x000fe20000000000 */
[----:B------:R-:W-:Y:S01]  /*22b0*/  CS2R R160, SRZ ;  /* 0x0000000000a07805 */ /* 0x000fe2000001ff00 */
[----:B------:R-:W-:Y:S02]  /*22c0*/  CS2R R162, SRZ ;  /* 0x0000000000a27805 */ /* 0x000fe4000001ff00 */
[----:B------:R-:W-:Y:S01]  /*22d0*/  FFMA R25, R20, R25, R63 ;  /* 0x0000001914197223 */ /* 0x000fe2000000003f */
[----:B------:R-:W-:-:S05]  /*22e0*/  IMAD.WIDE R20, R84, R0, c[0x0][0x1f8] ;  /* 0x00007e0054147625 */ /* 0x000fca00078e0200 */
[----:B------:R1:W2:Y:S01]  /*22f0*/  @!P0 LDG.E.EF.128 R160, [R20.64] ;  /* 0x0000000614a08981 */ /* 0x0002a2000c0e1d00 */
[----:B------:R-:W-:Y:S02]  /*2300*/  PRMT R27, R27, 0x7632, R27 ;  /* 0x000076321b1b7816 */ /* 0x000fe4000000001b */
[----:B------:R-:W-:Y:S02]  /*2310*/  SEL R146, R146, RZ, !P0 ;  /* 0x000000ff92927207 */ /* 0x000fe40004000000 */
[----:B------:R-:W-:Y:S02]  /*2320*/  SHF.L.U32 R27, R27, 0x10, RZ ;  /* 0x000000101b1b7819 */ /* 0x000fe400000006ff */
[C---:B------:R-:W-:Y:S02]  /*2330*/  PRMT R22, R146.reuse, 0x7632, R22 ;  /* 0x0000763292167816 */ /* 0x040fe40000000016 */
[----:B-1----:R-:W-:Y:S02]  /*2340*/  SEL R20, R23, RZ, !P0 ;  /* 0x000000ff17147207 */ /* 0x002fe40004000000 */
[----:B------:R-:W-:-:S02]  /*2350*/  SHF.L.U32 R146, R146, 0x10, RZ ;  /* 0x0000001092927819 */ /* 0x000fc400000006ff */
[----:B------:R-:W-:Y:S01]  /*2360*/  SEL R16, R16, RZ, !P0 ;  /* 0x000000ff10107207 */ /* 0x000fe20004000000 */
[----:B------:R-:W-:Y:S01]  /*2370*/  FADD R20, R20, 1 ;  /* 0x3f80000014147421 */ /* 0x000fe20000000000 */
[----:B------:R-:W-:Y:S01]  /*2380*/  FMUL R27, R27, UR5 ;  /* 0x000000051b1b7c20 */ /* 0x000fe20008400000 */
[----:B------:R-:W-:Y:S01]  /*2390*/  SEL R30, R30, RZ, !P0 ;  /* 0x000000ff1e1e7207 */ /* 0x000fe20004000000 */
[----:B------:R-:W-:Y:S01]  /*23a0*/  FMUL R21, R146, UR10 ;  /* 0x0000000a92157c20 */ /* 0x000fe20008400000 */
[----:B------:R-:W-:Y:S01]  /*23b0*/  FADD R16, R16, 1 ;  /* 0x3f80000010107421 */ /* 0x000fe20000000000 */
[----:B------:R-:W-:Y:S01]  /*23c0*/  FFMA R27, R27, R20, R62 ;  /* 0x000000141b1b7223 */ /* 0x000fe2000000003e */
[----:B------:R-:W-:Y:S02]  /*23d0*/  PRMT R20, R30, 0x7632, R20 ;  /* 0x000076321e147816 */ /* 0x000fe40000000014 */
[----:B------:R-:W-:Y:S01]  /*23e0*/  SHF.L.U32 R22, R22, 0x10, RZ ;  /* 0x0000001016167819 */ /* 0x000fe200000006ff */
[----:B------:R-:W-:Y:S01]  /*23f0*/  FFMA R16, R21, R16, R12 ;  /* 0x0000001015107223 */ /* 0x000fe2000000000c */
[----:B------:R-:W-:-:S02]  /*2400*/  SEL R17, R17, RZ, !P0 ;  /* 0x000000ff11117207 */ /* 0x000fc40004000000 */
[----:B------:R-:W-:Y:S02]  /*2410*/  SHF.L.U32 R21, R30, 0x10, RZ ;  /* 0x000000101e157819 */ /* 0x000fe400000006ff */
[----:B------:R-:W-:Y:S02]  /*2420*/  SEL R30, R18, RZ, !P0 ;  /* 0x000000ff121e7207 */ /* 0x000fe40004000000 */
[----:B------:R-:W-:Y:S01]  /*2430*/  SHF.L.U32 R18, R20, 0x10, RZ ;  /* 0x0000001014127819 */ /* 0x000fe200000006ff */
[----:B------:R-:W-:Y:S01]  /*2440*/  FMUL R22, R22, UR10 ;  /* 0x0000000a16167c20 */ /* 0x000fe20008400000 */
[----:B---3--:R-:W-:Y:S01]  /*2450*/  SEL R20, R217, RZ, !P0 ;  /* 0x000000ffd9147207 */ /* 0x008fe20004000000 */
[----:B------:R-:W-:Y:S01]  /*2460*/  FADD R17, R17, 1 ;  /* 0x3f80000011117421 */ /* 0x000fe20000000000 */
[----:B------:R-:W-:Y:S01]  /*2470*/  SEL R147, R147, RZ, !P0 ;  /* 0x000000ff93937207 */ /* 0x000fe20004000000 */
[----:B------:R-:W-:Y:S01]  /*2480*/  FMUL R18, R18, UR9 ;  /* 0x0000000912127c20 */ /* 0x000fe20008400000 */
[----:B------:R-:W-:Y:S01]  /*2490*/  SEL R146, R31, RZ, !P0 ;  /* 0x000000ff1f927207 */ /* 0x000fe20004000000 */
[----:B------:R-:W-:Y:S01]  /*24a0*/  FFMA R17, R22, R17, R13 ;  /* 0x0000001116117223 */ /* 0x000fe2000000000d */
[----:B------:R-:W-:Y:S01]  /*24b0*/  FADD R20, R20, 1 ;  /* 0x3f80000014147421 */ /* 0x000fe20000000000 */
[----:B------:R-:W-:Y:S01]  /*24c0*/  SHF.L.U32 R23, R147, 0x10, RZ ;  /* 0x0000001093177819 */ /* 0x000fe200000006ff */
[----:B------:R-:W-:Y:S01]  /*24d0*/  FADD R30, R30, 1 ;  /* 0x3f8000001e1e7421 */ /* 0x000fe20000000000 */
[----:B------:R-:W-:Y:S01]  /*24e0*/  SEL R31, R218, RZ, !P0 ;  /* 0x000000ffda1f7207 */ /* 0x000fe20004000000 */
[----:B------:R-:W-:Y:S01]  /*24f0*/  FFMA R17, R18, R20, R17 ;  /* 0x0000001412117223 */ /* 0x000fe20000000011 */
[----:B------:R-:W-:Y:S01]  /*2500*/  SHF.L.U32 R18, R146, 0x10, RZ ;  /* 0x0000001092127819 */ /* 0x000fe200000006ff */
[----:B------:R-:W-:-:S02]  /*2510*/  FMUL R23, R23, UR10 ;  /* 0x0000000a17177c20 */ /* 0x000fc40008400000 */
[----:B------:R-:W-:Y:S02]  /*2520*/  FADD R31, R31, 1 ;  /* 0x3f8000001f1f7421 */ /* 0x000fe40000000000 */
[----:B0-----:R-:W-:Y:S01]  /*2530*/  FFMA R61, R23, R30, R14 ;  /* 0x0000001e173d7223 */ /* 0x001fe2000000000e */
[----:B------:R-:W-:Y:S01]  /*2540*/  FMUL R18, R18, UR9 ;  /* 0x0000000912127c20 */ /* 0x000fe20008400000 */
[----:B------:R-:W-:Y:S01]  /*2550*/  CS2R R62, SRZ ;  /* 0x00000000003e7805 */ /* 0x000fe2000001ff00 */
[----:B------:R-:W-:Y:S02]  /*2560*/  SEL R22, R216, RZ, !P0 ;  /* 0x000000ffd8167207 */ /* 0x000fe40004000000 */
[----:B------:R-:W-:Y:S01]  /*2570*/  FFMA R18, R18, R31, R61 ;  /* 0x0000001f12127223 */ /* 0x000fe2000000003d */
[CC--:B------:R-:W-:Y:S01]  /*2580*/  IMAD.WIDE.U32 R30, R3.reuse, R229.reuse, c[0x0][0x2f8] ;  /* 0x0000be00031e7625 */ /* 0x0c0fe200078e00e5 */
[----:B------:R-:W-:Y:S01]  /*2590*/  CS2R R60, SRZ ;  /* 0x00000000003c7805 */ /* 0x000fe2000001ff00 */
[----:B------:R-:W-:Y:S01]  /*25a0*/  SEL R144, R144, RZ, !P0 ;  /* 0x000000ff90907207 */ /* 0x000fe20004000000 */
[----:B------:R-:W-:Y:S01]  /*25b0*/  CS2R R152, SRZ ;  /* 0x0000000000987805 */ /* 0x000fe2000001ff00 */
[----:B------:R-:W-:Y:S01]  /*25c0*/  CS2R R154, SRZ ;  /* 0x00000000009a7805 */ /* 0x000fe2000001ff00 */
[----:B------:R-:W-:Y:S01]  /*25d0*/  IMAD.WIDE.U32 R86, R3, R229, c[0x0][0x2c8] ;  /* 0x0000b20003567625 */ /* 0x000fe200078e00e5 */
[----:B------:R-:W-:Y:S01]  /*25e0*/  FMUL R21, R21, UR9 ;  /* 0x0000000915157c20 */ /* 0x000fe20008400000 */
[----:B------:R-:W-:Y:S01]  /*25f0*/  FADD R22, R22, 1 ;  /* 0x3f80000016167421 */ /* 0x000fe20000000000 */
[----:B------:R0:W3:Y:S01]  /*2600*/  @!P0 LDG.E.EL.128 R60, [R30.64] ;  /* 0x000000061e3c8981 */ /* 0x0000e2000c2e1d00 */
[----:B------:R-:W-:-:S02]  /*2610*/  SEL R48, R48, RZ, !P0 ;  /* 0x000000ff30307207 */ /* 0x000fc40004000000 */
[----:B------:R-:W-:Y:S01]  /*2620*/  PRMT R147, R147, 0x7632, R147 ;  /* 0x0000763293937816 */ /* 0x000fe20000000093 */
[----:B------:R-:W-:Y:S01]  /*2630*/  FFMA R16, R21, R22, R16 ;  /* 0x0000001615107223 */ /* 0x000fe20000000010 */
[----:B------:R1:W3:Y:S01]  /*2640*/  @!P0 LDG.E.EL.128 R152, [R86.64] ;  /* 0x0000000656988981 */ /* 0x0002e2000c2e1d00 */
[----:B------:R-:W-:Y:S01]  /*2650*/  CS2R R20, SRZ ;  /* 0x0000000000147805 */ /* 0x000fe2000001ff00 */
[C---:B0-----:R-:W-:Y:S02]  /*2660*/  SHF.L.U32 R31, R144.reuse, 0x10, RZ ;  /* 0x00000010901f7819 */ /* 0x041fe400000006ff */
[----:B------:R-:W-:Y:S01]  /*2670*/  PRMT R144, R144, 0x7632, R144 ;  /* 0x0000763290907816 */ /* 0x000fe20000000090 */
[----:B------:R-:W-:Y:S01]  /*2680*/  CS2R R22, SRZ ;  /* 0x0000000000167805 */ /* 0x000fe2000001ff00 */
[----:B------:R-:W-:Y:S01]  /*2690*/  FADD R216, R48, 1 ;  /* 0x3f80000030d87421 */ /* 0x000fe20000000000 */
[----:B-1----:R-:W-:Y:S01]  /*26a0*/  IMAD.WIDE.U32 R86, R3, R229, c[0x0][0x310] ;  /* 0x0000c40003567625 */ /* 0x002fe200078e00e5 */
[----:B------:R-:W-:Y:S01]  /*26b0*/  FMUL R31, R31, UR10 ;  /* 0x0000000a1f1f7c20 */ /* 0x000fe20008400000 */
[----:B------:R-:W-:-:S02]  /*26c0*/  SEL R49, R49, RZ, !P0 ;  /* 0x000000ff31317207 */ /* 0x000fc40004000000 */
[----:B------:R-:W-:Y:S02]  /*26d0*/  SHF.L.U32 R30, R144, 0x10, RZ ;  /* 0x00000010901e7819 */ /* 0x000fe400000006ff */
[----:B------:R-:W-:Y:S02]  /*26e0*/  SHF.L.U32 R147, R147, 0x10, RZ ;  /* 0x0000001093937819 */ /* 0x000fe400000006ff */
[----:B------:R-:W-:Y:S02]  /*26f0*/  SEL R19, R19, RZ, !P0 ;  /* 0x000000ff13137207 */ /* 0x000fe40004000000 */
[----:B------:R-:W-:Y:S01]  /*2700*/  PRMT R146, R146, 0x7632, R146 ;  /* 0x0000763292927816 */ /* 0x000fe20000000092 */
[----:B------:R-:W-:Y:S01]  /*2710*/  FFMA R216, R31, R216, R24 ;  /* 0x000000d81fd87223 */ /* 0x000fe20000000018 */
[----:B------:R-:W-:Y:S01]  /*2720*/  SEL R50, R50, RZ, !P0 ;  /* 0x000000ff32327207 */ /* 0x000fe20004000000 */
[----:B------:R0:W3:Y:S01]  /*2730*/  @!P0 LDG.E.EL.128 R20, [R86.64] ;  /* 0x0000000656148981 */ /* 0x0000e2000c2e1d00 */
[----:B------:R-:W-:Y:S01]  /*2740*/  FADD R217, R49, 1 ;  /* 0x3f80000031d97421 */ /* 0x000fe20000000000 */
[----:B------:R-:W-:Y:S01]  /*2750*/  SHF.L.U32 R146, R146, 0x10, RZ ;  /* 0x0000001092927819 */ /* 0x000fe200000006ff */
[----:B------:R-:W-:Y:S01]  /*2760*/  FMUL R30, R30, UR10 ;  /* 0x0000000a1e1e7c20 */ /* 0x000fe20008400000 */
[----:B------:R-:W-:Y:S01]  /*2770*/  SEL R31, R219, RZ, !P0 ;  /* 0x000000ffdb1f7207 */ /* 0x000fe20004000000 */
[----:B------:R-:W-:Y:S01]  /*2780*/  FADD R19, R19, 1 ;  /* 0x3f80000013137421 */ /* 0x000fe20000000000 */
[----:B------:R-:W-:Y:S01]  /*2790*/  SEL R28, R28, RZ, !P0 ;  /* 0x000000ff1c1c7207 */ /* 0x000fe20004000000 */
[----:B------:R-:W-:Y:S01]  /*27a0*/  FADD R218, R50, 1 ;  /* 0x3f80000032da7421 */ /* 0x000fe20000000000 */
[----:B------:R-:W-:Y:S01]  /*27b0*/  SEL R85, R145, RZ, !P0 ;  /* 0x000000ff91557207 */ /* 0x000fe20004000000 */
[----:B0-----:R-:W-:Y:S01]  /*27c0*/  FMUL R86, R147, UR10 ;  /* 0x0000000a93567c20 */ /* 0x001fe20008400000 */
[----:B------:R-:W-:Y:S01]  /*27d0*/  FFMA R217, R30, R217, R25 ;  /* 0x000000d91ed97223 */ /* 0x000fe20000000019 */
[----:B------:R-:W-:Y:S01]  /*27e0*/  SEL R50, R29, RZ, !P0 ;  /* 0x000000ff1d327207 */ /* 0x000fe20004000000 */
[----:B------:R-:W-:Y:S01]  /*27f0*/  FMUL R30, R146, UR9 ;  /* 0x00000009921e7c20 */ /* 0x000fe20008400000 */
[----:B------:R-:W-:Y:S01]  /*2800*/  FFMA R19, R86, R19, R15 ;  /* 0x0000001356137223 */ /* 0x000fe2000000000f */
[----:B------:R-:W-:Y:S01]  /*2810*/  FADD R31, R31, 1 ;  /* 0x3f8000001f1f7421 */ /* 0x000fe20000000000 */
[----:B------:R-:W-:-:S02]  /*2820*/  SEL R48, R128, RZ, !P0 ;  /* 0x000000ff80307207 */ /* 0x000fc40004000000 */
[----:B------:R-:W-:Y:S02]  /*2830*/  SHF.L.U32 R29, R28, 0x10, RZ ;  /* 0x000000101c1d7819 */ /* 0x000fe400000006ff */
[----:B------:R-:W-:Y:S01]  /*2840*/  SHF.L.U32 R87, R85, 0x10, RZ ;  /* 0x0000001055577819 */ /* 0x000fe200000006ff */
[----:B------:R-:W-:Y:S01]  /*2850*/  FFMA R19, R30, R31, R19 ;  /* 0x0000001f1e137223 */ /* 0x000fe20000000013 */
[----:B------:R-:W-:Y:S01]  /*2860*/  SEL R30, R130, RZ, !P0 ;  /* 0x000000ff821e7207 */ /* 0x000fe20004000000 */
[----:B------:R-:W-:Y:S01]  /*2870*/  FADD R48, R48, 1 ;  /* 0x3f80000030307421 */ /* 0x000fe20000000000 */
[----:B------:R-:W-:Y:S01]  /*2880*/  SHF.L.U32 R31, R50, 0x10, RZ ;  /* 0x00000010321f7819 */ /* 0x000fe200000006ff */
[----:B------:R-:W-:Y:S01]  /*2890*/  FMUL R29, R29, UR9 ;  /* 0x000000091d1d7c20 */ /* 0x000fe20008400000 */
[----:B------:R-:W-:Y:S01]  /*28a0*/  FMUL R87, R87, UR10 ;  /* 0x0000000a57577c20 */ /* 0x000fe20008400000 */
[----:B------:R-:W-:Y:S02]  /*28b0*/  FADD R30, R30, 1 ;  /* 0x3f8000001e1e7421 */ /* 0x000fe40000000000 */
[----:B------:R-:W-:Y:S01]  /*28c0*/  FFMA R216, R29, R48, R216 ;  /* 0x000000301dd87223 */ /* 0x000fe200000000d8 */
[----:B------:R-:W-:Y:S01]  /*28d0*/  FFMA R218, R87, R218, R26 ;  /* 0x000000da57da7223 */ /* 0x000fe2000000001a */
[----:B------:R-:W-:Y:S01]  /*28e0*/  FMUL R31, R31, UR9 ;  /* 0x000000091f1f7c20 */ /* 0x000fe20008400000 */
[----:B------:R-:W-:Y:S01]  /*28f0*/  PRMT R29, R28, 0x7632, R29 ;  /* 0x000076321c1d7816 */ /* 0x000fe2000000001d */
[----:B------:R-:W-:-:S02]  /*2900*/  IMAD.WIDE R86, R84, R0, c[0x0][0x240] ;  /* 0x0000900054567625 */ /* 0x000fc400078e0200 */
[----:B------:R-:W-:Y:S01]  /*2910*/  FFMA R218, R31, R30, R218 ;  /* 0x0000001e1fda7223 */ /* 0x000fe200000000da */
[----:B------:R-:W-:Y:S01]  /*2920*/  SHF.L.U32 R48, R29, 0x10, RZ ;  /* 0x000000101d307819 */ /* 0x000fe200000006ff */
[----:B------:R-:W-:Y:S01]  /*2930*/  CS2R R30, SRZ ;  /* 0x00000000001e7805 */ /* 0x000fe2000001ff00 */
[----:B------:R-:W-:Y:S01]  /*2940*/  CS2R R28, SRZ ;  /* 0x00000000001c7805 */ /* 0x000fe2000001ff00 */
[----:B------:R-:W-:-:S05]  /*2950*/  SEL R49, R129, RZ, !P0 ;  /* 0x000000ff81317207 */ /* 0x000fca0004000000 */
[----:B------:R0:W3:Y:S01]  /*2960*/  @!P0 LDG.E.EF.128 R28, [R86.64] ;  /* 0x00000006561c8981 */ /* 0x0000e2000c0e1d00 */
[----:B------:R-:W-:Y:S01]  /*2970*/  FADD R49, R49, 1 ;  /* 0x3f80000031317421 */ /* 0x000fe20000000000 */
[----:B------:R-:W-:Y:S01]  /*2980*/  FMUL R48, R48, UR9 ;  /* 0x0000000930307c20 */ /* 0x000fe20008400000 */
[----:B------:R-:W-:Y:S01]  /*2990*/  CS2R R144, SRZ ;  /* 0x0000000000907805 */ /* 0x000fe2000001ff00 */
[----:B------:R-:W-:Y:S02]  /*29a0*/  CS2R R146, SRZ ;  /* 0x0000000000927805 */ /* 0x000fe4000001ff00 */
[----:B------:R-:W-:Y:S01]  /*29b0*/  FFMA R217, R48, R49, R217 ;  /* 0x0000003130d97223 */ /* 0x000fe200000000d9 */
[----:B------:R-:W-:-:S05]  /*29c0*/  IMAD.WIDE R48, R84, R0, c[0x0][0x228] ;  /* 0x00008a0054307625 */ /* 0x000fca00078e0200 */
[----:B------:R1:W5:Y:S01]  /*29d0*/  @!P0 LDG.E.EF.128 R144, [R48.64] ;  /* 0x0000000630908981 */ /* 0x000362000c0e1d00 */
[----:B------:R-:W-:Y:S02]  /*29e0*/  SEL R114, R114, RZ, !P0 ;  /* 0x000000ff72727207 */ /* 0x000fe40004000000 */
[----:B------:R-:W-:Y:S02]  /*29f0*/  PRMT R85, R85, 0x7632, R85 ;  /* 0x0000763255557816 */ /* 0x000fe40000000055 */
[----:B------:R-:W-:Y:S02]  /*2a00*/  PRMT R50, R114, 0x7632, R50 ;  /* 0x0000763272327816 */ /* 0x000fe40000000032 */
[----:B------:R-:W-:Y:S02]  /*2a10*/  SEL R51, R51, RZ, !P0 ;  /* 0x000000ff33337207 */ /* 0x000fe40004000000 */
[----:B------:R-:W-:Y:S02]  /*2a20*/  SHF.L.U32 R85, R85, 0x10, RZ ;  /* 0x0000001055557819 */ /* 0x000fe400000006ff */
[----:B------:R-:W-:-:S02]  /*2a30*/  SHF.L.U32 R128, R50, 0x10, RZ ;  /* 0x0000001032807819 */ /* 0x000fc400000006ff */
[----:B------:R-:W-:Y:S01]  /*2a40*/  PRMT R50, R50, 0x7632, R50 ;  /* 0x0000763232327816 */ /* 0x000fe20000000032 */
[----:B------:R-:W-:Y:S01]  /*2a50*/  FADD R51, R51, 1 ;  /* 0x3f80000033337421 */ /* 0x000fe20000000000 */
[----:B0-----:R-:W-:Y:S01]  /*2a60*/  FMUL R86, R85, UR10 ;  /* 0x0000000a55567c20 */ /* 0x001fe20008400000 */
[----:B------:R-:W-:Y:S02]  /*2a70*/  SEL R131, R131, RZ, !P0 ;  /* 0x000000ff83837207 */ /* 0x000fe40004000000 */
[----:B------:R-:W-:Y:S01]  /*2a80*/  SHF.L.U32 R219, R50, 0x10, RZ ;  /* 0x0000001032db7819 */ /* 0x000fe200000006ff */
[----:B------:R-:W-:Y:S01]  /*2a90*/  FFMA R86, R86, R51, R27 ;  /* 0x0000003356567223 */ /* 0x000fe2000000001b */
[----:B-1----:R-:W-:Y:S01]  /*2aa0*/  SHF.L.U32 R49, R114, 0x10, RZ ;  /* 0x0000001072317819 */ /* 0x002fe200000006ff */
[----:B------:R-:W-:Y:S01]  /*2ab0*/  FADD R50, R131, 1 ;  /* 0x3f80000083327421 */ /* 0x000fe20000000000 */
[----:B------:R-:W-:Y:S01]  /*2ac0*/  SEL R51, R208, RZ, !P0 ;  /* 0x000000ffd0337207 */ /* 0x000fe20004000000 */
[----:B------:R-:W-:Y:S01]  /*2ad0*/  FMUL R219, R219, UR9 ;  /* 0x00000009dbdb7c20 */ /* 0x000fe20008400000 */
[----:B------:R-:W-:Y:S01]  /*2ae0*/  SEL R106, R106, RZ, !P0 ;  /* 0x000000ff6a6a7207 */ /* 0x000fe20004000000 */
[----:B------:R-:W-:-:S02]  /*2af0*/  FMUL R49, R49, UR12 ;  /* 0x0000000c31317c20 */ /* 0x000fc40008400000 */
[----:B------:R-:W-:Y:S01]  /*2b00*/  FFMA R219, R219, R50, R86 ;  /* 0x00000032dbdb7223 */ /* 0x000fe20000000056 */
[----:B------:R-:W-:Y:S01]  /*2b10*/  FADD R51, R51, 1 ;  /* 0x3f80000033337421 */ /* 0x000fe20000000000 */
[----:B------:R-:W-:Y:S02]  /*2b20*/  PRMT R50, R106, 0x7632, R50 ;  /* 0x000076326a327816 */ /* 0x000fe40000000032 */
[----:B------:R-:W-:Y:S01]  /*2b30*/  SEL R209, R209, RZ, !P0 ;  /* 0x000000ffd1d17207 */ /* 0x000fe20004000000 */
[----:B------:R-:W-:Y:S01]  /*2b40*/  FFMA R49, R49, R51, R16 ;  /* 0x0000003331317223 */ /* 0x000fe20000000010 */
[----:B------:R-:W-:Y:S01]  /*2b50*/  SHF.L.U32 R50, R50, 0x10, RZ ;  /* 0x0000001032327819 */ /* 0x000fe200000006ff */
[----:B------:R-:W-:Y:S01]  /*2b60*/  FMUL R128, R128, UR12 ;  /* 0x0000000c80807c20 */ /* 0x000fe20008400000 */
[----:B------:R-:W-:Y:S01]  /*2b70*/  SHF.L.U32 R106, R106, 0x10, RZ ;  /* 0x000000106a6a7819 */ /* 0x000fe200000006ff */
[----:B------:R-:W-:Y:S01]  /*2b80*/  FADD R48, R209, 1 ;  /* 0x3f800000d1307421 */ /* 0x000fe20000000000 */
[----:B------:R-:W-:-:S02]  /*2b90*/  SEL R51, R212, RZ, !P0 ;  /* 0x000000ffd4337207 */ /* 0x000fc40004000000 */
[----:B------:R-:W-:Y:S01]  /*2ba0*/  SEL R87, R213, RZ, !P0 ;  /* 0x000000ffd5577207 */ /* 0x000fe20004000000 */
[----:B------:R-:W-:Y:S01]  /*2bb0*/  FMUL R213, R50, UR11 ;  /* 0x0000000b32d57c20 */ /* 0x000fe20008400000 */
[----:B------:R-:W-:Y:S01]  /*2bc0*/  FFMA R48, R128, R48, R17 ;  /* 0x0000003080307223 */ /* 0x000fe20000000011 */
[----:B------:R-:W-:Y:S01]  /*2bd0*/  SEL R115, R115, RZ, !P0 ;  /* 0x000000ff73737207 */ /* 0x000fe20004000000 */
[----:B------:R-:W-:Y:S01]  /*2be0*/  FMUL R212, R106, UR11 ;  /* 0x0000000b6ad47c20 */ /* 0x000fe20008400000 */
[----:B------:R-:W-:Y:S01]  /*2bf0*/  FADD R51, R51, 1 ;  /* 0x3f80000033337421 */ /* 0x000fe20000000000 */
[----:B------:R-:W-:Y:S01]  /*2c00*/  FADD R50, R87, 1 ;  /* 0x3f80000057327421 */ /* 0x000fe20000000000 */
[----:B------:R-:W-:Y:S02]  /*2c10*/  SHF.L.U32 R85, R115, 0x10, RZ ;  /* 0x0000001073557819 */ /* 0x000fe400000006ff */
[----:B------:R-:W-:Y:S01]  /*2c20*/  SEL R86, R210, RZ, !P0 ;  /* 0x000000ffd2567207 */ /* 0x000fe20004000000 */
[----:B------:R-:W-:Y:S01]  /*2c30*/  FFMA R212, R212, R51, R49 ;  /* 0x00000033d4d47223 */ /* 0x000fe20000000031 */
[----:B------:R-:W-:Y:S01]  /*2c40*/  FFMA R213, R213, R50, R48 ;  /* 0x00000032d5d57223 */ /* 0x000fe20000000030 */
[----:B------:R-:W-:Y:S01]  /*2c50*/  SEL R114, R107, RZ, !P0 ;  /* 0x000000ff6b727207 */ /* 0x000fe20004000000 */
[----:B------:R-:W-:Y:S01]  /*2c60*/  CS2R R48, SRZ ;  /* 0x0000000000307805 */ /* 0x000fe2000001ff00 */
[----:B------:R-:W-:Y:S01]  /*2c70*/  CS2R R50, SRZ ;  /* 0x0000000000327805 */ /* 0x000fe2000001ff00 */
[----:B------:R-:W-:Y:S01]  /*2c80*/  IMAD.WIDE R106, R84, R0, c[0x0][0x270] ;  /* 0x00009c00546a7625 */ /* 0x000fe200078e0200 */
[----:B------:R-:W-:Y:S01]  /*2c90*/  FMUL R85, R85, UR12 ;  /* 0x0000000c55557c20 */ /* 0x000fe20008400000 */
[----:B------:R-:W-:-:S03]  /*2ca0*/  FADD R86, R86, 1 ;  /* 0x3f80000056567421 */ /* 0x000fc60000000000 */
[----:B------:R0:W5:Y:S01]  /*2cb0*/  @!P0 LDG.E.EF.128 R48, [R106.64] ;  /* 0x000000066a308981 */ /* 0x000162000c0e1d00 */
[----:B------:R-:W-:Y:S01]  /*2cc0*/  FFMA R87, R85, R86, R18 ;  /* 0x0000005655577223 */ /* 0x000fe20000000012 */
[----:B------:R-:W-:Y:S02]  /*2cd0*/  SHF.L.U32 R85, R114, 0x10, RZ ;  /* 0x0000001072557819 */ /* 0x000fe400000006ff */
[----:B------:R-:W-:-:S03]  /*2ce0*/  SEL R86, R214, RZ, !P0 ;  /* 0x000000ffd6567207 */ /* 0x000fc60004000000 */
[----:B------:R-:W-:Y:S02]  /*2cf0*/  FMUL R214, R85, UR11 ;  /* 0x0000000b55d67c20 */ /* 0x000fe40008400000 */
[----:B------:R-:W-:Y:S01]  /*2d00*/  FADD R85, R86, 1 ;  /* 0x3f80000056557421 */ /* 0x000fe20000000000 */
[----:B------:R-:W-:Y:S01]  /*2d10*/  CS2R R128, SRZ ;  /* 0x0000000000807805 */ /* 0x000fe2000001ff00 */
[----:B------:R-:W-:Y:S02]  /*2d20*/  CS2R R130, SRZ ;  /* 0x0000000000827805 */ /* 0x000fe4000001ff00 */
[----:B------:R-:W-:Y:S01]  /*2d30*/  FFMA R214, R214, R85, R87 ;  /* 0x00000055d6d67223 */ /* 0x000fe20000000057 */
[----:B------:R-:W-:-:S05]  /*2d40*/  IMAD.WIDE R86, R84, R0, c[0x0][0x258] ;  /* 0x0000960054567625 */ /* 0x000fca00078e0200 */
[----:B------:R1:W5:Y:S01]  /*2d50*/  @!P0 LDG.E.EF.128 R128, [R86.64] ;  /* 0x0000000656808981 */ /* 0x000362000c0e1d00 */
[----:B------:R-:W-:Y:S02]  /*2d60*/  SEL R112, R112, RZ, !P0 ;  /* 0x000000ff70707207 */ /* 0x000fe40004000000 */
[----:B------:R-:W-:Y:S02]  /*2d70*/  SEL R168, R168, RZ, !P0 ;  /* 0x000000ffa8a87207 */ /* 0x000fe40004000000 */
[----:B------:R-:W-:Y:S02]  /*2d80*/  PRMT R115, R115, 0x7632, R115 ;  /* 0x0000763273737816 */ /* 0x000fe40000000073 */
[C---:B-1----:R-:W-:Y:S02]  /*2d90*/  SHF.L.U32 R87, R112.reuse, 0x10, RZ ;  /* 0x0000001070577819 */ /* 0x042fe400000006ff */
[----:B------:R-:W-:Y:S01]  /*2da0*/  PRMT R112, R112, 0x7632, R112 ;  /* 0x0000763270707816 */ /* 0x000fe20000000070 */
[----:B------:R-:W-:Y:S01]  /*2db0*/  FADD R208, R168, 1 ;  /* 0x3f800000a8d07421 */ /* 0x000fe20000000000 */
[----:B------:R-:W-:Y:S01]  /*2dc0*/  SEL R169, R169, RZ, !P0 ;  /* 0x000000ffa9a97207 */ /* 0x000fe20004000000 */
[----:B------:R-:W-:Y:S01]  /*2dd0*/  FMUL R87, R87, UR12 ;  /* 0x0000000c57577c20 */ /* 0x000fe20008400000 */
[----:B------:R-:W-:-:S02]  /*2de0*/  SHF.L.U32 R86, R112, 0x10, RZ ;  /* 0x0000001070567819 */ /* 0x000fc400000006ff */
[----:B------:R-:W-:Y:S02]  /*2df0*/  SHF.L.U32 R115, R115, 0x10, RZ ;  /* 0x0000001073737819 */ /* 0x000fe400000006ff */
[----:B------:R-:W-:Y:S02]  /*2e00*/  SEL R85, R211, RZ, !P0 ;  /* 0x000000ffd3557207 */ /* 0x000fe40004000000 */
[----:B------:R-:W-:Y:S01]  /*2e10*/  PRMT R114, R114, 0x7632, R114 ;  /* 0x0000763272727816 */ /* 0x000fe20000000072 */
[----:B------:R-:W-:Y:S01]  /*2e20*/  FFMA R208, R87, R208, R216 ;  /* 0x000000d057d07223 */ /* 0x000fe200000000d8 */
[----:B------:R-:W-:Y:S01]  /*2e30*/  FADD R209, R169, 1 ;  /* 0x3f800000a9d17421 */ /* 0x000fe20000000000 */
[----:B------:R-:W-:Y:S01]  /*2e40*/  FMUL R86, R86, UR12 ;  /* 0x0000000c56567c20 */ /* 0x000fe20008400000 */
[----:B------:R-:W-:Y:S01]  /*2e50*/  SHF.L.U32 R114, R114, 0x10, RZ ;  /* 0x0000001072727819 */ /* 0x000fe200000006ff */
[----:B0-----:R-:W-:Y:S01]  /*2e60*/  FMUL R106, R115, UR12 ;  /* 0x0000000c736a7c20 */ /* 0x001fe20008400000 */
[----:B------:R-:W-:Y:S01]  /*2e70*/  SEL R87, R215, RZ, !P0 ;  /* 0x000000ffd7577207 */ /* 0x000fe20004000000 */
[----:B------:R-:W-:Y:S01]  /*2e80*/  FADD R85, R85, 1 ;  /* 0x3f80000055557421 */ /* 0x000fe20000000000 */
[----:B------:R-:W-:Y:S01]  /*2e90*/  SEL R170, R170, RZ, !P0 ;  /* 0x000000ffaaaa7207 */ /* 0x000fe20004000000 */
[----:B------:R-:W-:Y:S01]  /*2ea0*/  FFMA R209, R86, R209, R217 ;  /* 0x000000d156d17223 */ /* 0x000fe200000000d9 */
[----:B------:R-:W-:Y:S01]  /*2eb0*/  FMUL R215, R114, UR11 ;  /* 0x0000000b72d77c20 */ /* 0x000fe20008400000 */
[----:B------:R-:W-:Y:S01]  /*2ec0*/  FFMA R106, R106, R85, R19 ;  /* 0x000000556a6a7223 */ /* 0x000fe20000000013 */
[----:B------:R-:W-:Y:S01]  /*2ed0*/  FADD R86, R87, 1 ;  /* 0x3f80000057567421 */ /* 0x000fe20000000000 */
[----:B------:R-:W-:-:S02]  /*2ee0*/  SEL R85, R113, RZ, !P0 ;  /* 0x000000ff71557207 */ /* 0x000fc40004000000 */
[----:B------:R-:W-:Y:S01]  /*2ef0*/  SEL R104, R104, RZ, !P0 ;  /* 0x000000ff68687207 */ /* 0x000fe20004000000 */
[----:B------:R-:W-:Y:S01]  /*2f00*/  FADD R210, R170, 1 ;  /* 0x3f800000aad27421 */ /* 0x000fe20000000000 */
[----:B------:R-:W-:Y:S01]  /*2f10*/  SEL R170, R105, RZ, !P0 ;  /* 0x000000ff69aa7207 */ /* 0x000fe20004000000 */
[----:B------:R-:W-:Y:S01]  /*2f20*/  FFMA R215, R215, R86, R106 ;  /* 0x00000056d7d77223 */ /* 0x000fe2000000006a */
[----:B------:R-:W-:Y:S02]  /*2f30*/  SHF.L.U32 R107, R85, 0x10, RZ ;  /* 0x00000010556b7819 */ /* 0x000fe400000006ff */
[----:B----4-:R-:W-:Y:S02]  /*2f40*/  SEL R106, R204, RZ, !P0 ;  /* 0x000000ffcc6a7207 */ /* 0x010fe40004000000 */
[----:B------:R-:W-:Y:S01]  /*2f50*/  SHF.L.U32 R105, R104, 0x10, RZ ;  /* 0x0000001068697819 */ /* 0x000fe200000006ff */
[----:B------:R-:W-:Y:S01]  /*2f60*/  FMUL R107, R107, UR12 ;  /* 0x0000000c6b6b7c20 */ /* 0x000fe20008400000 */
[----:B------:R-:W-:Y:S01]  /*2f70*/  SEL R86, R206, RZ, !P0 ;  /* 0x000000ffce567207 */ /* 0x000fe20004000000 */
[----:B------:R-:W-:Y:S01]  /*2f80*/  FADD R106, R106, 1 ;  /* 0x3f8000006a6a7421 */ /* 0x000fe20000000000 */
[----:B------:R-:W-:Y:S01]  /*2f90*/  SHF.L.U32 R87, R170, 0x10, RZ ;  /* 0x00000010aa577819 */ /* 0x000fe200000006ff */
[----:B------:R-:W-:Y:S01]  /*2fa0*/  FMUL R105, R105, UR11 ;  /* 0x0000000b69697c20 */ /* 0x000fe20008400000 */
[----:B------:R-:W-:Y:S01]  /*2fb0*/  FFMA R210, R107, R210, R218 ;  /* 0x000000d26bd27223 */ /* 0x000fe200000000da */
[----:B------:R-:W-:Y:S01]  /*2fc0*/  PRMT R85, R104, 0x7632, R85 ;  /* 0x0000763268557816 */ /* 0x000fe20000000055 */
[----:B------:R-:W-:Y:S01]  /*2fd0*/  FADD R86, R86, 1 ;  /* 0x3f80000056567421 */ /* 0x000fe20000000000 */
[----:B------:R-:W-:Y:S01]  /*2fe0*/  FFMA R208, R105, R106, R208 ;  /* 0x0000006a69d07223 */ /* 0x000fe200000000d0 */
[----:B------:R-:W-:Y:S01]  /*2ff0*/  FMUL R87, R87, UR11 ;  /* 0x0000000b57577c20 */ /* 0x000fe20008400000 */
[----:B------:R-:W-:Y:S01]  /*3000*/  CS2R R104, SRZ ;  /* 0x0000000000687805 */ /* 0x000fe2000001ff00 */
[----:B------:R-:W-:Y:S01]  /*3010*/  CS2R R106, SRZ ;  /* 0x00000000006a7805 */ /* 0x000fe2000001ff00 */
[----:B------:R-:W-:Y:S01]  /*3020*/  IMAD.WIDE R168, R84, R0, c[0x0][0x2a0] ;  /* 0x0000a80054a87625 */ /* 0x000fe200078e0200 */
[----:B------:R-:W-:Y:S01]  /*3030*/  FFMA R210, R87, R86, R210 ;  /* 0x0000005657d27223 */ /* 0x000fe200000000d2 */
[----:B------:R-:W-:-:S02]  /*3040*/  SEL R87, R205, RZ, !P0 ;  /* 0x000000ffcd577207 */ /* 0x000fc40004000000 */
[----:B------:R-:W-:Y:S01]  /*3050*/  SHF.L.U32 R86, R85, 0x10, RZ ;  /* 0x0000001055567819 */ /* 0x000fe200000006ff */
[----:B------:R0:W4:Y:S02]  /*3060*/  @!P0 LDG.E.EF.128 R104, [R168.64] ;  /* 0x00000006a8688981 */ /* 0x000124000c0e1d00 */
[----:B------:R-:W-:Y:S02]  /*3070*/  FADD R87, R87, 1 ;  /* 0x3f80000057577421 */ /* 0x000fe40000000000 */
[----:B------:R-:W-:Y:S01]  /*3080*/  FMUL R86, R86, UR11 ;  /* 0x0000000b56567c20 */ /* 0x000fe20008400000 */
[----:B------:R-:W-:Y:S01]  /*3090*/  CS2R R112, SRZ ;  /* 0x0000000000707805 */ /* 0x000fe2000001ff00 */
[----:B------:R-:W-:Y:S02]  /*30a0*/  CS2R R114, SRZ ;  /* 0x0000000000727805 */ /* 0x000fe4000001ff00 */
[----:B------:R-:W-:Y:S01]  /*30b0*/  FFMA R209, R86, R87, R209 ;  /* 0x0000005756d17223 */ /* 0x000fe200000000d1 */
[----:B------:R-:W-:-:S05]  /*30c0*/  IMAD.WIDE R86, R84, R0, c[0x0][0x288] ;  /* 0x0000a20054567625 */ /* 0x000fca00078e0200 */
[----:B------:R1:W4:Y:S01]  /*30d0*/  @!P0 LDG.E.EF.128 R112, [R86.64] ;  /* 0x0000000656708981 */ /* 0x000322000c0e1d00 */
[----:B------:R-:W-:Y:S02]  /*30e0*/  PRMT R85, R85, 0x7632, R85 ;  /* 0x0000763255557816 */ /* 0x000fe40000000055 */
[----:B--2---:R-:W-:Y:S02]  /*30f0*/  SEL R142, R142, RZ, !P0 ;  /* 0x000000ff8e8e7207 */ /* 0x004fe40004000000 */
[----:B------:R-:W-:Y:S02]  /*3100*/  SEL R171, R171, RZ, !P0 ;  /* 0x000000ffabab7207 */ /* 0x000fe40004000000 */
[----:B0-----:R-:W-:Y:S02]  /*3110*/  SHF.L.U32 R168, R85, 0x10, RZ ;  /* 0x0000001055a87819 */ /* 0x001fe400000006ff */
[----:B------:R-:W-:Y:S01]  /*3120*/  PRMT R170, R142, 0x7632, R170 ;  /* 0x000076328eaa7816 */ /* 0x000fe200000000aa */
[----:B------:R-:W-:Y:S01]  /*3130*/  FADD R85, R171, 1 ;  /* 0x3f800000ab557421 */ /* 0x000fe20000000000 */
[----:B------:R-:W-:Y:S01]  /*3140*/  SEL R197, R197, RZ, !P0 ;  /* 0x000000ffc5c57207 */ /* 0x000fe20004000000 */
[----:B------:R-:W-:Y:S01]  /*3150*/  FMUL R168, R168, UR12 ;  /* 0x0000000ca8a87c20 */ /* 0x000fe20008400000 */
[----:B------:R-:W-:-:S02]  /*3160*/  SHF.L.U32 R204, R170, 0x10, RZ ;  /* 0x00000010aacc7819 */ /* 0x000fc400000006ff */
[----:B------:R-:W-:Y:S01]  /*3170*/  SEL R196, R196, RZ, !P0 ;  /* 0x000000ffc4c47207 */ /* 0x000fe20004000000 */
[----:B------:R-:W-:Y:S01]  /*3180*/  FFMA R168, R168, R85, R219 ;  /* 0x00000055a8a87223 */ /* 0x000fe200000000db */
[----:B------:R-:W-:Y:S01]  /*3190*/  FADD R205, R197, 1 ;  /* 0x3f800000c5cd7421 */ /* 0x000fe20000000000 */
[----:B------:R-:W-:Y:S01]  /*31a0*/  FMUL R204, R204, UR14 ;  /* 0x0000000ecccc7c20 */ /* 0x000fe20008400000 */
[----:B------:R-:W-:Y:S02]  /*31b0*/  SHF.L.U32 R85, R142, 0x10, RZ ;  /* 0x000000108e557819 */ /* 0x000fe400000006ff */
[----:B------:R-:W-:Y:S01]  /*31c0*/  PRMT R170, R170, 0x7632, R170 ;  /* 0x00007632aaaa7816 */ /* 0x000fe200000000aa */
[----:B------:R-:W-:Y:S01]  /*31d0*/  FFMA R205, R204, R205, R213 ;  /* 0x000000cdcccd7223 */ /* 0x000fe200000000d5 */
[----:B------:R-:W-:Y:S01]  /*31e0*/  FADD R204, R196, 1 ;  /* 0x3f800000c4cc7421 */ /* 0x000fe20000000000 */
[----:B------:R-:W-:Y:S01]  /*31f0*/  FMUL R85, R85, UR14 ;  /* 0x0000000e55557c20 */ /* 0x000fe20008400000 */
[----:B-1----:R-:W-:-:S02]  /*3200*/  SEL R86, R207, RZ, !P0 ;  /* 0x000000ffcf567207 */ /* 0x002fc40004000000 */
[----:B------:R-:W-:Y:S01]  /*3210*/  SHF.L.U32 R170, R170, 0x10, RZ ;  /* 0x00000010aaaa7819 */ /* 0x000fe200000006ff */
[----:B------:R-:W-:Y:S01]  /*3220*/  FFMA R204, R85, R204, R212 ;  /* 0x000000cc55cc7223 */ /* 0x000fe200000000d4 */
[----:B------:R-:W-:Y:S02]  /*3230*/  SEL R85, R143, RZ, !P0 ;  /* 0x000000ff8f557207 */ /* 0x000fe40004000000 */
[----:B------:R-:W-:Y:S01]  /*3240*/  SEL R162, R162, RZ, !P0 ;  /* 0x000000ffa2a27207 */ /* 0x000fe20004000000 */
[----:B------:R-:W-:Y:S01]  /*3250*/  FADD R86, R86, 1 ;  /* 0x3f80000056567421 */ /* 0x000fe20000000000 */
[----:B------:R-:W-:Y:S01]  /*3260*/  FMUL R211, R170, UR11 ;  /* 0x0000000baad37c20 */ /* 0x000fe20008400000 */
[----:B------:R-:W-:Y:S02]  /*3270*/  SHF.L.U32 R169, R85, 0x10, RZ ;  /* 0x0000001055a97819 */ /* 0x000fe400000006ff */
[C---:B------:R-:W-:Y:S01]  /*3280*/  PRMT R85, R162.reuse, 0x7632, R85 ;  /* 0x00007632a2557816 */ /* 0x040fe20000000055 */
[----:B------:R-:W-:Y:S01]  /*3290*/  FFMA R211, R211, R86, R168 ;  /* 0x00000056d3d37223 */ /* 0x000fe200000000a8 */
[----:B------:R-:W-:-:S02]  /*32a0*/  SHF.L.U32 R87, R162, 0x10, RZ ;  /* 0x00000010a2577819 */ /* 0x000fc400000006ff */
[----:B------:R-:W-:Y:S02]  /*32b0*/  SEL R162, R198, RZ, !P0 ;  /* 0x000000ffc6a27207 */ /* 0x000fe40004000000 */
[----:B------:R-:W-:Y:S02]  /*32c0*/  SEL R143, R200, RZ, !P0 ;  /* 0x000000ffc88f7207 */ /* 0x000fe40004000000 */
[----:B------:R-:W-:Y:S02]  /*32d0*/  SHF.L.U32 R86, R85, 0x10, RZ ;  /* 0x0000001055567819 */ /* 0x000fe400000006ff */
[----:B------:R-:W-:Y:S01]  /*32e0*/  SEL R142, R201, RZ, !P0 ;  /* 0x000000ffc98e7207 */ /* 0x000fe20004000000 */
[----:B------:R-:W-:Y:S01]  /*32f0*/  FMUL R169, R169, UR14 ;  /* 0x0000000ea9a97c20 */ /* 0x000fe20008400000 */
[----:B------:R-:W-:Y:S01]  /*3300*/  FADD R162, R162, 1 ;  /* 0x3f800000a2a27421 */ /* 0x000fe20000000000 */
[----:B------:R-:W-:Y:S01]  /*3310*/  FMUL R87, R87, UR13 ;  /* 0x0000000d57577c20 */ /* 0x000fe20008400000 */
[----:B------:R-:W-:Y:S01]  /*3320*/  FMUL R86, R86, UR13 ;  /* 0x0000000d56567c20 */ /* 0x000fe20008400000 */
[----:B------:R-:W-:Y:S01]  /*3330*/  FADD R143, R143, 1 ;  /* 0x3f8000008f8f7421 */ /* 0x000fe20000000000 */
[----:B------:R-:W-:Y:S01]  /*3340*/  FADD R142, R142, 1 ;  /* 0x3f8000008e8e7421 */ /* 0x000fe20000000000 */
[----:B------:R-:W-:Y:S01]  /*3350*/  FFMA R197, R169, R162, R214 ;  /* 0x000000a2a9c57223 */ /* 0x000fe200000000d6 */
[----:B------:R-:W-:Y:S01]  /*3360*/  CS2R R170, SRZ ;  /* 0x0000000000aa7805 */ /* 0x000fe2000001ff00 */
[----:B------:R-:W-:Y:S01]  /*3370*/  FFMA R204, R87, R143, R204 ;  /* 0x0000008f57cc7223 */ /* 0x000fe200000000cc */
[----:B------:R-:W-:Y:S01]  /*3380*/  FFMA R205, R86, R142, R205 ;  /* 0x0000008e56cd7223 */ /* 0x000fe200000000cd */
[----:B------:R-:W-:Y:S01]  /*3390*/  CS2R R168, SRZ ;  /* 0x0000000000a87805 */ /* 0x000fe2000001ff00 */
[----:B------:R-:W-:Y:S01]  /*33a0*/  IMAD.WIDE R142, R84, R0, c[0x0][0x2d0] ;  /* 0x0000b400548e7625 */ /* 0x000fe200078e0200 */
[----:B------:R-:W-:-:S02]  /*33b0*/  SEL R163, R163, RZ, !P0 ;  /* 0x000000ffa3a37207 */ /* 0x000fc40004000000 */
[----:B------:R-:W-:Y:S02]  /*33c0*/  SEL R87, R202, RZ, !P0 ;  /* 0x000000ffca577207 */ /* 0x000fe40004000000 */
[----:B------:R-:W-:Y:S01]  /*33d0*/  SHF.L.U32 R206, R163, 0x10, RZ ;  /* 0x00000010a3ce7819 */ /* 0x000fe200000006ff */
[----:B------:R0:W2:Y:S02]  /*33e0*/  @!P0 LDG.E.EF.128 R168, [R142.64] ;  /* 0x000000068ea88981 */ /* 0x0000a4000c0e1d00 */
[----:B------:R-:W-:Y:S02]  /*33f0*/  FADD R87, R87, 1 ;  /* 0x3f80000057577421 */ /* 0x000fe40000000000 */
[----:B------:R-:W-:Y:S01]  /*3400*/  FMUL R206, R206, UR13 ;  /* 0x0000000dcece7c20 */ /* 0x000fe20008400000 */
        /* <DEDUP_REMOVED lines=8> */
[----:B------:R-:W-:Y:S02]  /*3490*/  SEL R88, R88, RZ, !P0 ;  /* 0x000000ff58587207 */ /* 0x000fe40004000000 */
[----:B------:R-:W-:Y:S01]  /*34a0*/  SEL R89, R89, RZ, !P0 ;  /* 0x000000ff59597207 */ /* 0x000fe20004000000 */
[----:B0-----:R-:W-:Y:S01]  /*34b0*/  FMUL R142, R85, UR14 ;  /* 0x0000000e558e7c20 */ /* 0x001fe20008400000 */
[----:B------:R-:W-:-:S02]  /*34c0*/  SEL R85, R141, RZ, !P0 ;  /* 0x000000ff8d557207 */ /* 0x000fc40004000000 */
[C---:B-1----:R-:W-:Y:S02]  /*34d0*/  SHF.L.U32 R87, R140.reuse, 0x10, RZ ;  /* 0x000000108c577819 */ /* 0x042fe400000006ff */
[----:B------:R-:W-:Y:S02]  /*34e0*/  PRMT R140, R140, 0x7632, R140 ;  /* 0x000076328c8c7816 */ /* 0x000fe4000000008c */
[----:B------:R-:W-:Y:S01]  /*34f0*/  SEL R160, R160, RZ, !P0 ;  /* 0x000000ffa0a07207 */ /* 0x000fe20004000000 */
[----:B------:R-:W-:Y:S01]  /*3500*/  FADD R200, R88, 1 ;  /* 0x3f80000058c87421 */ /* 0x000fe20000000000 */
[----:B------:R-:W-:Y:S01]  /*3510*/  SEL R199, R199, RZ, !P0 ;  /* 0x000000ffc7c77207 */ /* 0x000fe20004000000 */
[----:B------:R-:W-:Y:S01]  /*3520*/  FADD R201, R89, 1 ;  /* 0x3f80000059c97421 */ /* 0x000fe20000000000 */
[----:B------:R-:W-:Y:S01]  /*3530*/  SEL R90, R90, RZ, !P0 ;  /* 0x000000ff5a5a7207 */ /* 0x000fe20004000000 */
[----:B------:R-:W-:Y:S01]  /*3540*/  FMUL R87, R87, UR14 ;  /* 0x0000000e57577c20 */ /* 0x000fe20008400000 */
[----:B------:R-:W-:-:S02]  /*3550*/  SHF.L.U32 R141, R85, 0x10, RZ ;  /* 0x00000010558d7819 */ /* 0x000fc400000006ff */
[----:B------:R-:W-:Y:S02]  /*3560*/  SHF.L.U32 R86, R140, 0x10, RZ ;  /* 0x000000108c567819 */ /* 0x000fe400000006ff */
[----:B------:R-:W-:Y:S02]  /*3570*/  SEL R88, R96, RZ, !P0 ;  /* 0x000000ff60587207 */ /* 0x000fe40004000000 */
[----:B------:R-:W-:Y:S02]  /*3580*/  SHF.L.U32 R89, R160, 0x10, RZ ;  /* 0x00000010a0597819 */ /* 0x000fe400000006ff */
[----:B------:R-:W-:Y:S01]  /*3590*/  PRMT R163, R163, 0x7632, R163 ;  /* 0x00007632a3a37816 */ /* 0x000fe200000000a3 */
[----:B------:R-:W-:Y:S01]  /*35a0*/  FADD R207, R199, 1 ;  /* 0x3f800000c7cf7421 */ /* 0x000fe20000000000 */
[----:B------:R-:W-:Y:S01]  /*35b0*/  FADD R202, R90, 1 ;  /* 0x3f8000005aca7421 */ /* 0x000fe20000000000 */
[----:B------:R-:W-:Y:S01]  /*35c0*/  FMUL R141, R141, UR14 ;  /* 0x0000000e8d8d7c20 */ /* 0x000fe20008400000 */
[----:B------:R-:W-:Y:S01]  /*35d0*/  FFMA R200, R87, R200, R208 ;  /* 0x000000c857c87223 */ /* 0x000fe200000000d0 */
[----:B------:R-:W-:Y:S01]  /*35e0*/  SHF.L.U32 R163, R163, 0x10, RZ ;  /* 0x00000010a3a37819 */ /* 0x000fe200000006ff */
[----:B------:R-:W-:Y:S01]  /*35f0*/  FMUL R86, R86, UR14 ;  /* 0x0000000e56567c20 */ /* 0x000fe20008400000 */
[----:B------:R-:W-:Y:S01]  /*3600*/  SEL R87, R203, RZ, !P0 ;  /* 0x000000ffcb577207 */ /* 0x000fe20004000000 */
[----:B------:R-:W-:Y:S01]  /*3610*/  FADD R88, R88, 1 ;  /* 0x3f80000058587421 */ /* 0x000fe20000000000 */
[----:B------:R-:W-:Y:S01]  /*3620*/  FMUL R89, R89, UR13 ;  /* 0x0000000d59597c20 */ /* 0x000fe20008400000 */
[----:B------:R-:W-:Y:S01]  /*3630*/  FFMA R207, R142, R207, R215 ;  /* 0x000000cf8ecf7223 */ /* 0x000fe200000000d7 */
[----:B------:R-:W-:Y:S01]  /*3640*/  FFMA R202, R141, R202, R210 ;  /* 0x000000ca8dca7223 */ /* 0x000fe200000000d2 */
[----:B------:R-:W-:Y:S01]  /*3650*/  FFMA R201, R86, R201, R209 ;  /* 0x000000c956c97223 */ /* 0x000fe200000000d1 */
[----:B------:R-:W-:Y:S01]  /*3660*/  FFMA R200, R89, R88, R200 ;  /* 0x0000005859c87223 */ /* 0x000fe200000000c8 */
[----:B------:R-:W-:Y:S01]  /*3670*/  CS2R R140, SRZ ;  /* 0x00000000008c7805 */ /* 0x000fe2000001ff00 */
[----:B------:R-:W-:Y:S01]  /*3680*/  CS2R R142, SRZ ;  /* 0x00000000008e7805 */ /* 0x000fe2000001ff00 */
[----:B------:R-:W-:Y:S01]  /*3690*/  FMUL R86, R163, UR13 ;  /* 0x0000000da3567c20 */ /* 0x000fe20008400000 */
[----:B------:R-:W-:Y:S01]  /*36a0*/  FADD R87, R87, 1 ;  /* 0x3f80000057577421 */ /* 0x000fe20000000000 */
[----:B------:R-:W-:Y:S01]  /*36b0*/  IMAD.WIDE R88, R84, R0, c[0x0][0x300] ;  /* 0x0000c00054587625 */ /* 0x000fe200078e0200 */
[----:B------:R-:W-:-:S02]  /*36c0*/  SEL R90, R161, RZ, !P0 ;  /* 0x000000ffa15a7207 */ /* 0x000fc40004000000 */
[----:B------:R-:W-:Y:S01]  /*36d0*/  PRMT R85, R85, 0x7632, R85 ;  /* 0x0000763255557816 */ /* 0x000fe20000000055 */
[----:B------:R-:W-:Y:S01]  /*36e0*/  FFMA R207, R86, R87, R207 ;  /* 0x0000005756cf7223 */ /* 0x000fe200000000cf */
[----:B------:R-:W-:Y:S01]  /*36f0*/  SEL R86, R98, RZ, !P0 ;  /* 0x000000ff62567207 */ /* 0x000fe20004000000 */
[----:B------:R0:W2:Y:S01]  /*3700*/  @!P0 LDG.E.EF.128 R140, [R88.64] ;  /* 0x00000006588c8981 */ /* 0x0000a2000c0e1d00 */
[----:B---3--:R-:W-:Y:S02]  /*3710*/  SEL R30, R30, RZ, !P0 ;  /* 0x000000ff1e1e7207 */ /* 0x008fe40004000000 */
[----:B------:R-:W-:Y:S02]  /*3720*/  SHF.L.U32 R87, R90, 0x10, RZ ;  /* 0x000000105a577819 */ /* 0x000fe400000006ff */
[----:B------:R-:W-:Y:S02]  /*3730*/  SEL R91, R91, RZ, !P0 ;  /* 0x000000ff5b5b7207 */ /* 0x000fe40004000000 */
[----:B------:R-:W-:-:S02]  /*3740*/  PRMT R90, R30, 0x7632, R90 ;  /* 0x000076321e5a7816 */ /* 0x000fc4000000005a */
[----:B0-----:R-:W-:Y:S01]  /*3750*/  SHF.L.U32 R88, R85, 0x10, RZ ;  /* 0x0000001055587819 */ /* 0x001fe200000006ff */
[----:B------:R-:W-:Y:S01]  /*3760*/  FADD R86, R86, 1 ;  /* 0x3f80000056567421 */ /* 0x000fe20000000000 */
[----:B------:R-:W-:Y:S01]  /*3770*/  FMUL R87, R87, UR13 ;  /* 0x0000000d57577c20 */ /* 0x000fe20008400000 */
[----:B------:R-:W-:Y:S01]  /*3780*/  PRMT R160, R160, 0x7632, R160 ;  /* 0x00007632a0a07816 */ /* 0x000fe200000000a0 */
[----:B------:R-:W-:Y:S01]  /*3790*/  FADD R85, R91, 1 ;  /* 0x3f8000005b557421 */ /* 0x000fe20000000000 */
[----:B------:R-:W-:Y:S01]  /*37a0*/  FMUL R88, R88, UR14 ;  /* 0x0000000e58587c20 */ /* 0x000fe20008400000 */
[C---:B------:R-:W-:Y:S01]  /*37b0*/  SHF.L.U32 R96, R90.reuse, 0x10, RZ ;  /* 0x000000105a607819 */ /* 0x040fe200000006ff */
[----:B------:R-:W-:Y:S01]  /*37c0*/  FFMA R202, R87, R86, R202 ;  /* 0x0000005657ca7223 */ /* 0x000fe200000000ca */
[----:B------:R-:W-:Y:S01]  /*37d0*/  PRMT R90, R90, 0x7632, R90 ;  /* 0x000076325a5a7816 */ /* 0x000fe2000000005a */
[----:B------:R-:W-:Y:S01]  /*37e0*/  FFMA R88, R88, R85, R211 ;  /* 0x0000005558587223 */ /* 0x000fe200000000d3 */
[----:B------:R-:W-:-:S02]  /*37f0*/  SEL R87, R97, RZ, !P0 ;  /* 0x000000ff61577207 */ /* 0x000fc40004000000 */
[----:B------:R-:W-:Y:S02]  /*3800*/  SHF.L.U32 R86, R160, 0x10, RZ ;  /* 0x00000010a0567819 */ /* 0x000fe400000006ff */
[----:B------:R-:W-:Y:S02]  /*3810*/  SHF.L.U32 R85, R30, 0x10, RZ ;  /* 0x000000101e557819 */ /* 0x000fe400000006ff */
[----:B------:R-:W-:Y:S02]  /*3820*/  SEL R188, R188, RZ, !P0 ;  /* 0x000000ffbcbc7207 */ /* 0x000fe40004000000 */
[----:B------:R-:W-:Y:S02]  /*3830*/  SEL R30, R99, RZ, !P0 ;  /* 0x000000ff631e7207 */ /* 0x000fe40004000000 */
[----:B------:R-:W-:Y:S01]  /*3840*/  SHF.L.U32 R90, R90, 0x10, RZ ;  /* 0x000000105a5a7819 */ /* 0x000fe200000006ff */
[----:B------:R-:W-:Y:S01]  /*3850*/  FADD R87, R87, 1 ;  /* 0x3f80000057577421 */ /* 0x000fe20000000000 */
[----:B------:R-:W-:Y:S01]  /*3860*/  FMUL R86, R86, UR13 ;  /* 0x0000000d56567c20 */ /* 0x000fe20008400000 */
[----:B------:R-:W-:Y:S01]  /*3870*/  FMUL R85, R85, UR16 ;  /* 0x0000001055557c20 */ /* 0x000fe20008400000 */
[----:B------:R-:W-:Y:S01]  /*3880*/  FADD R196, R188, 1 ;  /* 0x3f800000bcc47421 */ /* 0x000fe20000000000 */
[----:B------:R-:W-:Y:S01]  /*3890*/  FADD R30, R30, 1 ;  /* 0x3f8000001e1e7421 */ /* 0x000fe20000000000 */
[----:B------:R-:W-:Y:S01]  /*38a0*/  FMUL R203, R90, UR13 ;  /* 0x0000000d5acb7c20 */ /* 0x000fe20008400000 */
[----:B-----5:R-:W-:Y:S01]  /*38b0*/  SEL R146, R146, RZ, !P0 ;  /* 0x000000ff92927207 */ /* 0x020fe20004000000 */
[----:B------:R-:W-:Y:S01]  /*38c0*/  FFMA R201, R86, R87, R201 ;  /* 0x0000005756c97223 */ /* 0x000fe200000000c9 */
[----:B------:R-:W-:Y:S01]  /*38d0*/  CS2R R160, SRZ ;  /* 0x0000000000a07805 */ /* 0x000fe2000001ff00 */
[----:B------:R-:W-:Y:S01]  /*38e0*/  CS2R R162, SRZ ;  /* 0x0000000000a27805 */ /* 0x000fe2000001ff00 */
[----:B------:R-:W-:Y:S01]  /*38f0*/  IMAD.WIDE R86, R84, R0, c[0x0][0x2e8] ;  /* 0x0000ba0054567625 */ /* 0x000fe200078e0200 */
[----:B------:R-:W-:Y:S01]  /*3900*/  FFMA R196, R85, R196, R204 ;  /* 0x000000c455c47223 */ /* 0x000fe200000000cc */
[----:B------:R-:W-:Y:S01]  /*3910*/  SEL R85, R31, RZ, !P0 ;  /* 0x000000ff1f557207 */ /* 0x000fe20004000000 */
[----:B------:R-:W-:Y:S01]  /*3920*/  FFMA R203, R203, R30, R88 ;  /* 0x0000001ecbcb7223 */ /* 0x000fe20000000058 */
[----:B------:R-:W-:Y:S01]  /*3930*/  SEL R189, R189, RZ, !P0 ;  /* 0x000000ffbdbd7207 */ /* 0x000fe20004000000 */
[----:B------:R0:W3:Y:S01]  /*3940*/  @!P0 LDG.E.EF.128 R160, [R86.64] ;  /* 0x0000000656a08981 */ /* 0x0000e2000c0e1d00 */
[----:B------:R-:W-:-:S02]  /*3950*/  PRMT R30, R146, 0x7632, R30 ;  /* 0x00007632921e7816 */ /* 0x000fc4000000001e */
[----:B------:R-:W-:Y:S02]  /*3960*/  SHF.L.U32 R89, R85, 0x10, RZ ;  /* 0x0000001055597819 */ /* 0x000fe400000006ff */
[----:B------:R-:W-:Y:S01]  /*3970*/  SEL R88, R190, RZ, !P0 ;  /* 0x000000ffbe587207 */ /* 0x000fe20004000000 */
[----:B------:R-:W-:Y:S01]  /*3980*/  FMUL R96, R96, UR16 ;  /* 0x0000001060607c20 */ /* 0x000fe20008400000 */
[----:B------:R-:W-:Y:S01]  /*3990*/  SHF.L.U32 R31, R146, 0x10, RZ ;  /* 0x00000010921f7819 */ /* 0x000fe200000006ff */
[----:B------:R-:W-:Y:S01]  /*39a0*/  FADD R197, R189, 1 ;  /* 0x3f800000bdc57421 */ /* 0x000fe20000000000 */
[----:B------:R-:W-:Y:S02]  /*39b0*/  SHF.L.U32 R30, R30, 0x10, RZ ;  /* 0x000000101e1e7819 */ /* 0x000fe400000006ff */
[----:B0-----:R-:W-:Y:S02]  /*39c0*/  SEL R87, R192, RZ, !P0 ;  /* 0x000000ffc0577207 */ /* 0x001fe40004000000 */
[----:B------:R-:W-:Y:S01]  /*39d0*/  SEL R86, R193, RZ, !P0 ;  /* 0x000000ffc1567207 */ /* 0x000fe20004000000 */
[----:B------:R-:W-:Y:S01]  /*39e0*/  FMUL R89, R89, UR16 ;  /* 0x0000001059597c20 */ /* 0x000fe20008400000 */
[----:B------:R-:W-:Y:S01]  /*39f0*/  FADD R88, R88, 1 ;  /* 0x3f80000058587421 */ /* 0x000fe20000000000 */
[----:B------:R-:W-:Y:S01]  /*3a00*/  FFMA R197, R96, R197, R205 ;  /* 0x000000c560c57223 */ /* 0x000fe200000000cd */
[----:B------:R-:W-:Y:S01]  /*3a10*/  FMUL R31, R31, UR15 ;  /* 0x0000000f1f1f7c20 */ /* 0x000fe20008400000 */
[----:B------:R-:W-:Y:S01]  /*3a20*/  FMUL R30, R30, UR15 ;  /* 0x0000000f1e1e7c20 */ /* 0x000fe20008400000 */
[----:B------:R-:W-:Y:S01]  /*3a30*/  FADD R87, R87, 1 ;  /* 0x3f80000057577421 */ /* 0x000fe20000000000 */
[----:B------:R-:W-:Y:S01]  /*3a40*/  FADD R86, R86, 1 ;  /* 0x3f80000056567421 */ /* 0x000fe20000000000 */
[----:B------:R-:W-:Y:S01]  /*3a50*/  SEL R147, R147, RZ, !P0 ;  /* 0x000000ff93937207 */ /* 0x000fe20004000000 */
[----:B------:R-:W-:Y:S01]  /*3a60*/  FFMA R97, R89, R88, R206 ;  /* 0x0000005859617223 */ /* 0x000fe200000000ce */
[----:B------:R-:W-:Y:S01]  /*3a70*/  PRMT R85, R85, 0x7632, R85 ;  /* 0x0000763255557816 */ /* 0x000fe20000000055 */
[----:B------:R-:W-:Y:S01]  /*3a80*/  FFMA R196, R31, R87, R196 ;  /* 0x000000571fc47223 */ /* 0x000fe200000000c4 */
[----:B------:R-:W-:Y:S01]  /*3a90*/  FFMA R197, R30, R86, R197 ;  /* 0x000000561ec57223 */ /* 0x000fe200000000c5 */
[----:B------:R-:W-:Y:S01]  /*3aa0*/  CS2R R88, SRZ ;  /* 0x0000000000587805 */ /* 0x000fe2000001ff00 */
[----:B------:R-:W-:Y:S01]  /*3ab0*/  CS2R R90, SRZ ;  /* 0x00000000005a7805 */ /* 0x000fe2000001ff00 */
[----:B------:R-:W-:Y:S01]  /*3ac0*/  IMAD.WIDE R86, R84, R0, c[0x0][0x330] ;  /* 0x0000cc0054567625 */ /* 0x000fe200078e0200 */
[----:B------:R-:W-:-:S02]  /*3ad0*/  SHF.L.U32 R198, R147, 0x10, RZ ;  /* 0x0000001093c67819 */ /* 0x000fc400000006ff */
[----:B------:R-:W-:Y:S02]  /*3ae0*/  SEL R31, R194, RZ, !P0 ;  /* 0x000000ffc21f7207 */ /* 0x000fe40004000000 */
[----:B------:R-:W-:Y:S01]  /*3af0*/  SHF.L.U32 R85, R85, 0x10, RZ ;  /* 0x0000001055557819 */ /* 0x000fe200000006ff */
[----:B------:R0:W5:Y:S01]  /*3b00*/  @!P0 LDG.E.EF.128 R88, [R86.64] ;  /* 0x0000000656588981 */ /* 0x000162000c0e1d00 */
[----:B------:R-:W-:Y:S01]  /*3b10*/  SEL R28, R28, RZ, !P0 ;  /* 0x000000ff1c1c7207 */ /* 0x000fe20004000000 */
[----:B------:R-:W-:Y:S01]  /*3b20*/  FMUL R198, R198, UR15 ;  /* 0x0000000fc6c67c20 */ /* 0x000fe20008400000 */
[----:B------:R-:W-:Y:S01]  /*3b30*/  FADD R31, R31, 1 ;  /* 0x3f8000001f1f7421 */ /* 0x000fe20000000000 */
[----:B------:R-:W-:Y:S01]  /*3b40*/  SEL R40, R40, RZ, !P0 ;  /* 0x000000ff28287207 */ /* 0x000fe20004000000 */
[----:B------:R-:W-:Y:S01]  /*3b50*/  CS2R R98, SRZ ;  /* 0x0000000000627805 */ /* 0x000fe2000001ff00 */
[----:B0-----:R-:W-:Y:S01]  /*3b60*/  FMUL R86, R85, UR16 ;  /* 0x0000001055567c20 */ /* 0x001fe20008400000 */
[----:B------:R-:W-:-:S02]  /*3b70*/  SEL R85, R29, RZ, !P0 ;  /* 0x000000ff1d557207 */ /* 0x000fc40004000000 */
[----:B------:R-:W-:Y:S01]  /*3b80*/  SHF.L.U32 R29, R28, 0x10, RZ ;  /* 0x000000101c1d7819 */ /* 0x000fe200000006ff */
[----:B------:R-:W-:Y:S01]  /*3b90*/  FFMA R198, R198, R31, R97 ;  /* 0x0000001fc6c67223 */ /* 0x000fe20000000061 */
[----:B------:R-:W-:Y:S01]  /*3ba0*/  PRMT R28, R28, 0x7632, R28 ;  /* 0x000076321c1c7816 */ /* 0x000fe2000000001c */
[----:B------:R-:W-:Y:S01]  /*3bb0*/  CS2R R96, SRZ ;  /* 0x0000000000607805 */ /* 0x000fe2000001ff00 */
[----:B------:R-:W-:Y:S01]  /*3bc0*/  IMAD.WIDE R30, R84, R0, c[0x0][0x318] ;  /* 0x0000c600541e7625 */ /* 0x000fe200078e0200 */
[----:B------:R-:W-:Y:S01]  /*3bd0*/  FADD R192, R40, 1 ;  /* 0x3f80000028c07421 */ /* 0x000fe20000000000 */
[----:B------:R-:W-:Y:S01]  /*3be0*/  FMUL R29, R29, UR16 ;  /* 0x000000101d1d7c20 */ /* 0x000fe20008400000 */
[----:B------:R-:W-:Y:S02]  /*3bf0*/  SEL R41, R41, RZ, !P0 ;  /* 0x000000ff29297207 */ /* 0x000fe40004000000 */
[----:B------:R-:W-:Y:S01]  /*3c00*/  SHF.L.U32 R28, R28, 0x10, RZ ;  /* 0x000000101c1c7819 */ /* 0x000fe200000006ff */
[----:B------:R0:W2:Y:S01]  /*3c10*/  @!P0 LDG.E.EF.128 R96, [R30.64] ;  /* 0x000000061e608981 */ /* 0x0000a2000c0e1d00 */
[----:B------:R-:W-:-:S02]  /*3c20*/  SEL R191, R191, RZ, !P0 ;  /* 0x000000ffbfbf7207 */ /* 0x000fc40004000000 */
[----:B------:R-:W-:Y:S01]  /*3c30*/  PRMT R147, R147, 0x7632, R147 ;  /* 0x0000763293937816 */ /* 0x000fe20000000093 */
[----:B------:R-:W-:Y:S01]  /*3c40*/  FFMA R192, R29, R192, R200 ;  /* 0x000000c01dc07223 */ /* 0x000fe200000000c8 */
[----:B------:R-:W-:Y:S01]  /*3c50*/  SEL R42, R42, RZ, !P0 ;  /* 0x000000ff2a2a7207 */ /* 0x000fe20004000000 */
[----:B------:R-:W-:Y:S01]  /*3c60*/  FADD R193, R41, 1 ;  /* 0x3f80000029c17421 */ /* 0x000fe20000000000 */
[----:B------:R-:W-:Y:S01]  /*3c70*/  SHF.L.U32 R147, R147, 0x10, RZ ;  /* 0x0000001093937819 */ /* 0x000fe200000006ff */
[----:B------:R-:W-:Y:S01]  /*3c80*/  FMUL R28, R28, UR16 ;  /* 0x000000101c1c7c20 */ /* 0x000fe20008400000 */
[----:B------:R-:W-:Y:S01]  /*3c90*/  SEL R29, R195, RZ, !P0 ;  /* 0x000000ffc31d7207 */ /* 0x000fe20004000000 */
[----:B------:R-:W-:Y:S01]  /*3ca0*/  FADD R199, R191, 1 ;  /* 0x3f800000bfc77421 */ /* 0x000fe20000000000 */
[----:B0-----:R-:W-:Y:S01]  /*3cb0*/  SHF.L.U32 R31, R85, 0x10, RZ ;  /* 0x00000010551f7819 */ /* 0x001fe200000006ff */
[----:B------:R-:W-:Y:S01]  /*3cc0*/  FFMA R193, R28, R193, R201 ;  /* 0x000000c11cc17223 */ /* 0x000fe200000000c9 */
[----:B------:R-:W-:Y:S01]  /*3cd0*/  FADD R194, R42, 1 ;  /* 0x3f8000002ac27421 */ /* 0x000fe20000000000 */
[----:B------:R-:W-:Y:S01]  /*3ce0*/  FFMA R199, R86, R199, R207 ;  /* 0x000000c756c77223 */ /* 0x000fe200000000cf */
[----:B------:R-:W-:Y:S01]  /*3cf0*/  FMUL R28, R147, UR15 ;  /* 0x0000000f931c7c20 */ /* 0x000fe20008400000 */
[----:B------:R-:W-:Y:S01]  /*3d00*/  FMUL R31, R31, UR16 ;  /* 0x000000101f1f7c20 */ /* 0x000fe20008400000 */
[----:B------:R-:W-:Y:S01]  /*3d10*/  FADD R29, R29, 1 ;  /* 0x3f8000001d1d7421 */ /* 0x000fe20000000000 */
[----:B------:R-:W-:-:S02]  /*3d20*/  SEL R144, R144, RZ, !P0 ;  /* 0x000000ff90907207 */ /* 0x000fc40004000000 */
[----:B------:R-:W-:Y:S01]  /*3d30*/  FFMA R194, R31, R194, R202 ;  /* 0x000000c21fc27223 */ /* 0x000fe200000000ca */
[----:B------:R-:W-:Y:S01]  /*3d40*/  FFMA R199, R28, R29, R199 ;  /* 0x0000001d1cc77223 */ /* 0x000fe200000000c7 */
[----:B------:R-:W-:Y:S02]  /*3d50*/  SEL R42, R145, RZ, !P0 ;  /* 0x000000ff912a7207 */ /* 0x000fe40004000000 */
[----:B------:R-:W-:Y:S02]  /*3d60*/  SEL R28, R136, RZ, !P0 ;  /* 0x000000ff881c7207 */ /* 0x000fe40004000000 */
[----:B------:R-:W-:Y:S02]  /*3d70*/  SHF.L.U32 R31, R144, 0x10, RZ ;  /* 0x00000010901f7819 */ /* 0x000fe400000006ff */
[----:B------:R-:W-:Y:S01]  /*3d80*/  SEL R30, R138, RZ, !P0 ;  /* 0x000000ff8a1e7207 */ /* 0x000fe20004000000 */
[----:B------:R-:W-:Y:S01]  /*3d90*/  FADD R28, R28, 1 ;  /* 0x3f8000001c1c7421 */ /* 0x000fe20000000000 */
[----:B------:R-:W-:Y:S01]  /*3da0*/  SHF.L.U32 R29, R42, 0x10, RZ ;  /* 0x000000102a1d7819 */ /* 0x000fe200000006ff */
[----:B------:R-:W-:-:S02]  /*3db0*/  FMUL R31, R31, UR15 ;  /* 0x0000000f1f1f7c20 */ /* 0x000fc40008400000 */
[----:B------:R-:W-:Y:S02]  /*3dc0*/  FADD R30, R30, 1 ;  /* 0x3f8000001e1e7421 */ /* 0x000fe40000000000 */
[----:B------:R-:W-:Y:S01]  /*3dd0*/  FMUL R29, R29, UR15 ;  /* 0x0000000f1d1d7c20 */ /* 0x000fe20008400000 */
[----:B------:R-:W-:Y:S01]  /*3de0*/  FFMA R192, R31, R28, R192 ;  /* 0x0000001c1fc07223 */ /* 0x000fe200000000c0 */
[----:B------:R-:W-:Y:S02]  /*3df0*/  PRMT R28, R144, 0x7632, R28 ;  /* 0x00007632901c7816 */ /* 0x000fe4000000001c */
[----:B------:R-:W-:Y:S01]  /*3e00*/  FFMA R194, R29, R30, R194 ;  /* 0x0000001e1dc27223 */ /* 0x000fe200000000c2 */
[----:B------:R-:W-:Y:S02]  /*3e10*/  SEL R29, R137, RZ, !P0 ;  /* 0x000000ff891d7207 */ /* 0x000fe40004000000 */
[----:B------:R-:W-:Y:S02]  /*3e20*/  SHF.L.U32 R28, R28, 0x10, RZ ;  /* 0x000000101c1c7819 */ /* 0x000fe400000006ff */
[----:B------:R-:W-:Y:S01]  /*3e30*/  SEL R50, R50, RZ, !P0 ;  /* 0x000000ff32327207 */ /* 0x000fe20004000000 */
[----:B------:R-:W-:-:S02]  /*3e40*/  FADD R29, R29, 1 ;  /* 0x3f8000001d1d7421 */ /* 0x000fc40000000000 */
[----:B------:R-:W-:Y:S01]  /*3e50*/  FMUL R28, R28, UR15 ;  /* 0x0000000f1c1c7c20 */ /* 0x000fe20008400000 */
[----:B------:R-:W-:Y:S01]  /*3e60*/  PRMT R42, R50, 0x7632, R42 ;  /* 0x00007632322a7816 */ /* 0x000fe2000000002a */
[----:B------:R-:W-:Y:S01]  /*3e70*/  CS2R R30, SRZ ;  /* 0x00000000001e7805 */ /* 0x000fe2000001ff00 */
[----:B------:R-:W-:Y:S01]  /*3e80*/  PRMT R85, R85, 0x7632, R85 ;  /* 0x0000763255557816 */ /* 0x000fe20000000055 */
[----:B------:R-:W-:Y:S01]  /*3e90*/  FFMA R193, R28, R29, R193 ;  /* 0x0000001d1cc17223 */ /* 0x000fe200000000c1 */
[----:B------:R-:W-:Y:S01]  /*3ea0*/  CS2R R144, SRZ ;  /* 0x0000000000907805 */ /* 0x000fe2000001ff00 */
[----:B------:R-:W-:Y:S01]  /*3eb0*/  CS2R R28, SRZ ;  /* 0x00000000001c7805 */ /* 0x000fe2000001ff00 */
[----:B------:R-:W-:Y:S01]  /*3ec0*/  CS2R R146, SRZ ;  /* 0x0000000000927805 */ /* 0x000fe2000001ff00 */
[-C--:B------:R-:W-:Y:S01]  /*3ed0*/  IMAD.WIDE R40, R84, R0.reuse, c[0x0][0x348] ;  /* 0x0000d20054287625 */ /* 0x080fe200078e0200 */
[----:B------:R-:W-:Y:S02]  /*3ee0*/  SHF.L.U32 R136, R42, 0x10, RZ ;  /* 0x000000102a887819 */ /* 0x000fe400000006ff */
[----:B------:R-:W-:Y:S01]  /*3ef0*/  SEL R43, R43, RZ, !P0 ;  /* 0x000000ff2b2b7207 */ /* 0x000fe20004000000 */
[----:B------:R-:W-:Y:S01]  /*3f00*/  IMAD.WIDE R86, R84, R0, c[0x0][0x360] ;  /* 0x0000d80054567625 */ /* 0x000fe200078e0200 */
[----:B------:R-:W-:Y:S01]  /*3f10*/  SHF.L.U32 R85, R85, 0x10, RZ ;  /* 0x0000001055557819 */ /* 0x000fe200000006ff */
[----:B------:R0:W3:Y:S01]  /*3f20*/  @!P0 LDG.E.EF.128 R28, [R40.64] ;  /* 0x00000006281c8981 */ /* 0x0000e2000c0e1d00 */
[----:B------:R-:W-:Y:S01]  /*3f30*/  PRMT R42, R42, 0x7632, R42 ;  /* 0x000076322a2a7816 */ /* 0x000fe2000000002a */
[----:B------:R-:W-:-:S02]  /*3f40*/  FADD R43, R43, 1 ;  /* 0x3f8000002b2b7421 */ /* 0x000fc40000000000 */
[----:B------:R1:W3:Y:S01]  /*3f50*/  @!P0 LDG.E.EF.128 R144, [R86.64] ;  /* 0x0000000656908981 */ /* 0x0002e2000c0e1d00 */
[----:B------:R-:W-:Y:S02]  /*3f60*/  SHF.L.U32 R42, R42, 0x10, RZ ;  /* 0x000000102a2a7819 */ /* 0x000fe400000006ff */
[----:B0-----:R-:W-:Y:S01]  /*3f70*/  SEL R40, R139, RZ, !P0 ;  /* 0x000000ff8b287207 */ /* 0x001fe20004000000 */
[----:B-1----:R-:W-:Y:S01]  /*3f80*/  FMUL R86, R85, UR16 ;  /* 0x0000001055567c20 */ /* 0x002fe20008400000 */
[----:B------:R-:W-:-:S03]  /*3f90*/  SHF.L.U32 R41, R50, 0x10, RZ ;  /* 0x0000001032297819 */ /* 0x000fc600000006ff */
[----:B------:R-:W-:Y:S01]  /*3fa0*/  FADD R40, R40, 1 ;  /* 0x3f80000028287421 */ /* 0x000fe20000000000 */
[----:B------:R-:W-:Y:S01]  /*3fb0*/  SEL R180, R180, RZ, !P0 ;  /* 0x000000ffb4b47207 */ /* 0x000fe20004000000 */
[----:B------:R-:W-:Y:S01]  /*3fc0*/  FFMA R86, R86, R43, R203 ;  /* 0x0000002b56567223 */ /* 0x000fe200000000cb */
[----:B------:R-:W-:Y:S01]  /*3fd0*/  FMUL R195, R42, UR15 ;  /* 0x0000000f2ac37c20 */ /* 0x000fe20008400000 */
[----:B------:R-:W-:Y:S01]  /*3fe0*/  SEL R130, R130, RZ, !P0 ;  /* 0x000000ff82827207 */ /* 0x000fe20004000000 */
[----:B------:R-:W-:Y:S01]  /*3ff0*/  FMUL R41, R41, UR18 ;  /* 0x0000001229297c20 */ /* 0x000fe20008400000 */
[----:B------:R-:W-:Y:S01]  /*4000*/  SEL R85, R51, RZ, !P0 ;  /* 0x000000ff33557207 */ /* 0x000fe20004000000 */
[----:B------:R-:W-:Y:S01]  /*4010*/  FADD R188, R180, 1 ;  /* 0x3f800000b4bc7421 */ /* 0x000fe20000000000 */
[----:B------:R-:W-:Y:S01]  /*4020*/  FFMA R195, R195, R40, R86 ;  /* 0x00000028c3c37223 */ /* 0x000fe20000000056 */
[----:B------:R-:W-:Y:S02]  /*4030*/  SEL R181, R181, RZ, !P0 ;  /* 0x000000ffb5b57207 */ /* 0x000fe40004000000 */
[----:B------:R-:W-:Y:S01]  /*4040*/  PRMT R40, R130, 0x7632, R40 ;  /* 0x0000763282287816 */ /* 0x000fe20000000028 */
[----:B------:R-:W-:Y:S01]  /*4050*/  FFMA R188, R41, R188, R196 ;  /* 0x000000bc29bc7223 */ /* 0x000fe200000000c4 */
[----:B------:R-:W-:-:S02]  /*4060*/  SHF.L.U32 R51, R85, 0x10, RZ ;  /* 0x0000001055337819 */ /* 0x000fc400000006ff */
[----:B------:R-:W-:Y:S01]  /*4070*/  SEL R50, R182, RZ, !P0 ;  /* 0x000000ffb6327207 */ /* 0x000fe20004000000 */
[----:B------:R-:W-:Y:S01]  /*4080*/  FMUL R136, R136, UR18 ;  /* 0x0000001288887c20 */ /* 0x000fe20008400000 */
[----:B------:R-:W-:Y:S01]  /*4090*/  SHF.L.U32 R41, R130, 0x10, RZ ;  /* 0x0000001082297819 */ /* 0x000fe200000006ff */
[----:B------:R-:W-:Y:S01]  /*40a0*/  FADD R189, R181, 1 ;  /* 0x3f800000b5bd7421 */ /* 0x000fe20000000000 */
[----:B------:R-:W-:Y:S02]  /*40b0*/  SEL R43, R184, RZ, !P0 ;  /* 0x000000ffb82b7207 */ /* 0x000fe40004000000 */
[----:B------:R-:W-:Y:S02]  /*40c0*/  SHF.L.U32 R40, R40, 0x10, RZ ;  /* 0x0000001028287819 */ /* 0x000fe400000006ff */
[----:B------:R-:W-:Y:S01]  /*40d0*/  SEL R42, R185, RZ, !P0 ;  /* 0x000000ffb92a7207 */ /* 0x000fe20004000000 */
[----:B------:R-:W-:Y:S01]  /*40e0*/  FMUL R51, R51, UR18 ;  /* 0x0000001233337c20 */ /* 0x000fe20008400000 */
[----:B------:R-:W-:Y:S01]  /*40f0*/  FADD R50, R50, 1 ;  /* 0x3f80000032327421 */ /* 0x000fe20000000000 */
[----:B------:R-:W-:Y:S01]  /*4100*/  SEL R131, R131, RZ, !P0 ;  /* 0x000000ff83837207 */ /* 0x000fe20004000000 */
[----:B------:R-:W-:Y:S01]  /*4110*/  FFMA R189, R136, R189, R197 ;  /* 0x000000bd88bd7223 */ /* 0x000fe200000000c5 */
[----:B------:R-:W-:Y:S01]  /*4120*/  FMUL R41, R41, UR17 ;  /* 0x0000001129297c20 */ /* 0x000fe20008400000 */
[----:B------:R-:W-:Y:S01]  /*4130*/  FMUL R40, R40, UR17 ;  /* 0x0000001128287c20 */ /* 0x000fe20008400000 */
[----:B------:R-:W-:Y:S01]  /*4140*/  FADD R43, R43, 1 ;  /* 0x3f8000002b2b7421 */ /* 0x000fe20000000000 */
[----:B------:R-:W-:Y:S01]  /*4150*/  FADD R42, R42, 1 ;  /* 0x3f8000002a2a7421 */ /* 0x000fe20000000000 */
[----:B------:R-:W-:Y:S01]  /*4160*/  FFMA R137, R51, R50, R198 ;  /* 0x0000003233897223 */ /* 0x000fe200000000c6 */
[----:B------:R-:W-:Y:S01]  /*4170*/  SHF.L.U32 R190, R131, 0x10, RZ ;  /* 0x0000001083be7819 */ /* 0x000fe200000006ff */
[----:B------:R-:W-:Y:S01]  /*4180*/  FFMA R188, R41, R43, R188 ;  /* 0x0000002b29bc7223 */ /* 0x000fe200000000bc */
[----:B------:R-:W-:Y:S01]  /*4190*/  SEL R51, R186, RZ, !P0 ;  /* 0x000000ffba337207 */ /* 0x000fe20004000000 */
[----:B------:R-:W-:Y:S01]  /*41a0*/  FFMA R189, R40, R42, R189 ;  /* 0x0000002a28bd7223 */ /* 0x000fe200000000bd */
[----:B------:R-:W-:Y:S01]  /*41b0*/  PRMT R85, R85, 0x7632, R85 ;  /* 0x0000763255557816 */ /* 0x000fe20000000055 */
[----:B------:R-:W-:Y:S01]  /*41c0*/  CS2R R40, SRZ ;  /* 0x0000000000287805 */ /* 0x000fe2000001ff00 */
[----:B------:R-:W-:Y:S01]  /*41d0*/  CS2R R42, SRZ ;  /* 0x00000000002a7805 */ /* 0x000fe2000001ff00 */
[-C--:B------:R-:W-:Y:S01]  /*41e0*/  IMAD.WIDE R86, R84, R0.reuse, c[0x0][0x390] ;  /* 0x0000e40054567625 */ /* 0x080fe200078e0200 */
[----:B------:R-:W-:Y:S01]  /*41f0*/  SHF.L.U32 R85, R85, 0x10, RZ ;  /* 0x0000001055557819 */ /* 0x000fe200000006ff */
[----:B------:R-:W-:Y:S01]  /*4200*/  FMUL R190, R190, UR17 ;  /* 0x00000011bebe7c20 */ /* 0x000fe20008400000 */
[----:B------:R-:W-:Y:S01]  /*4210*/  FADD R51, R51, 1 ;  /* 0x3f80000033337421 */ /* 0x000fe20000000000 */
[----:B------:R-:W-:Y:S01]  /*4220*/  SEL R48, R48, RZ, !P0 ;  /* 0x000000ff30307207 */ /* 0x000fe20004000000 */
[----:B------:R0:W3:Y:S01]  /*4230*/  @!P0 LDG.E.EF.128 R40, [R86.64] ;  /* 0x0000000656288981 */ /* 0x0000e2000c0e1d00 */
[----:B------:R-:W-:Y:S01]  /*4240*/  CS2R R138, SRZ ;  /* 0x00000000008a7805 */ /* 0x000fe2000001ff00 */
[----:B------:R-:W-:Y:S01]  /*4250*/  FFMA R190, R190, R51, R137 ;  /* 0x00000033bebe7223 */ /* 0x000fe20000000089 */
[----:B------:R-:W-:Y:S01]  /*4260*/  IMAD.WIDE R50, R84, R0, c[0x0][0x378] ;  /* 0x0000de0054327625 */ /* 0x000fe200078e0200 */
[----:B------:R-:W-:Y:S01]  /*4270*/  CS2R R136, SRZ ;  /* 0x0000000000887805 */ /* 0x000fe2000001ff00 */
[----:B------:R-:W-:Y:S01]  /*4280*/  SEL R68, R68, RZ, !P0 ;  /* 0x000000ff44447207 */ /* 0x000fe20004000000 */
[----:B0-----:R-:W-:Y:S01]  /*4290*/  FMUL R86, R85, UR18 ;  /* 0x0000001255567c20 */ /* 0x001fe20008400000 */
[----:B------:R-:W-:-:S03]  /*42a0*/  SEL R85, R49, RZ, !P0 ;  /* 0x000000ff31557207 */ /* 0x000fc60004000000 */
[----:B------:R0:W3:Y:S01]  /*42b0*/  @!P0 LDG.E.EF.128 R136, [R50.64] ;  /* 0x0000000632888981 */ /* 0x0000e2000c0e1d00 */
[C---:B------:R-:W-:Y:S02]  /*42c0*/  SHF.L.U32 R49, R48.reuse, 0x10, RZ ;  /* 0x0000001030317819 */ /* 0x040fe400000006ff */
[----:B------:R-:W-:Y:S01]  /*42d0*/  PRMT R48, R48, 0x7632, R48 ;  /* 0x0000763230307816 */ /* 0x000fe20000000030 */
[----:B------:R-:W-:Y:S01]  /*42e0*/  FADD R184, R68, 1 ;  /* 0x3f80000044b87421 */ /* 0x000fe20000000000 */
[----:B------:R-:W-:Y:S01]  /*42f0*/  SEL R69, R69, RZ, !P0 ;  /* 0x000000ff45457207 */ /* 0x000fe20004000000 */
[----:B------:R-:W-:Y:S01]  /*4300*/  FMUL R49, R49, UR18 ;  /* 0x0000001231317c20 */ /* 0x000fe20008400000 */
[----:B------:R-:W-:Y:S02]  /*4310*/  SHF.L.U32 R48, R48, 0x10, RZ ;  /* 0x0000001030307819 */ /* 0x000fe400000006ff */
[----:B------:R-:W-:Y:S02]  /*4320*/  SEL R183, R183, RZ, !P0 ;  /* 0x000000ffb7b77207 */ /* 0x000fe40004000000 */
[----:B------:R-:W-:-:S02]  /*4330*/  SEL R70, R70, RZ, !P0 ;  /* 0x000000ff46467207 */ /* 0x000fc40004000000 */
[----:B0-----:R-:W-:Y:S02]  /*4340*/  SHF.L.U32 R51, R85, 0x10, RZ ;  /* 0x0000001055337819 */ /* 0x001fe400000006ff */
[----:B------:R-:W-:Y:S01]  /*4350*/  PRMT R131, R131, 0x7632, R131 ;  /* 0x0000763283837816 */ /* 0x000fe20000000083 */
[----:B------:R-:W-:Y:S01]  /*4360*/  FFMA R184, R49, R184, R192 ;  /* 0x000000b831b87223 */ /* 0x000fe200000000c0 */
[----:B------:R-:W-:Y:S01]  /*4370*/  FADD R185, R69, 1 ;  /* 0x3f80000045b97421 */ /* 0x000fe20000000000 */
[----:B------:R-:W-:Y:S01]  /*4380*/  FMUL R48, R48, UR18 ;  /* 0x0000001230307c20 */ /* 0x000fe20008400000 */
[----:B------:R-:W-:Y:S01]  /*4390*/  SHF.L.U32 R131, R131, 0x10, RZ ;  /* 0x0000001083837819 */ /* 0x000fe200000006ff */
[----:B------:R-:W-:Y:S01]  /*43a0*/  FADD R191, R183, 1 ;  /* 0x3f800000b7bf7421 */ /* 0x000fe20000000000 */
[----:B------:R-:W-:Y:S01]  /*43b0*/  SEL R49, R187, RZ, !P0 ;  /* 0x000000ffbb317207 */ /* 0x000fe20004000000 */
[----:B------:R-:W-:Y:S01]  /*43c0*/  FADD R186, R70, 1 ;  /* 0x3f80000046ba7421 */ /* 0x000fe20000000000 */
[----:B------:R-:W-:Y:S01]  /*43d0*/  FMUL R51, R51, UR18 ;  /* 0x0000001233337c20 */ /* 0x000fe20008400000 */
[----:B------:R-:W-:Y:S01]  /*43e0*/  SEL R128, R128, RZ, !P0 ;  /* 0x000000ff80807207 */ /* 0x000fe20004000000 */
[----:B------:R-:W-:Y:S01]  /*43f0*/  FFMA R185, R48, R185, R193 ;  /* 0x000000b930b97223 */ /* 0x000fe200000000c1 */
[----:B------:R-:W-:Y:S01]  /*4400*/  FFMA R191, R86, R191, R199 ;  /* 0x000000bf56bf7223 */ /* 0x000fe200000000c7 */
[----:B------:R-:W-:Y:S01]  /*4410*/  FFMA R186, R51, R186, R194 ;  /* 0x000000ba33ba7223 */ /* 0x000fe200000000c2 */
[----:B------:R-:W-:Y:S01]  /*4420*/  FMUL R48, R131, UR17 ;  /* 0x0000001183307c20 */ /* 0x000fe20008400000 */
[----:B------:R-:W-:Y:S01]  /*4430*/  FADD R49, R49, 1 ;  /* 0x3f80000031317421 */ /* 0x000fe20000000000 */
[----:B------:R-:W-:-:S02]  /*4440*/  SEL R70, R129, RZ, !P0 ;  /* 0x000000ff81467207 */ /* 0x000fc40004000000 */
[C---:B------:R-:W-:Y:S02]  /*4450*/  SHF.L.U32 R51, R128.reuse, 0x10, RZ ;  /* 0x0000001080337819 */ /* 0x040fe400000006ff */
[----:B------:R-:W-:Y:S01]  /*4460*/  PRMT R128, R128, 0x7632, R128 ;  /* 0x0000763280807816 */ /* 0x000fe20000000080 */
[----:B------:R-:W-:Y:S01]  /*4470*/  FFMA R191, R48, R49, R191 ;  /* 0x0000003130bf7223 */ /* 0x000fe200000000bf */
[----:B------:R-:W-:Y:S02]  /*4480*/  SEL R50, R120, RZ, !P0 ;  /* 0x000000ff78327207 */ /* 0x000fe40004000000 */
[----:B------:R-:W-:Y:S02]  /*4490*/  SEL R48, R122, RZ, !P0 ;  /* 0x000000ff7a307207 */ /* 0x000fe40004000000 */
[----:B------:R-:W-:Y:S02]  /*44a0*/  SHF.L.U32 R49, R70, 0x10, RZ ;  /* 0x0000001046317819 */ /* 0x000fe400000006ff */
[----:B------:R-:W-:-:S02]  /*44b0*/  SEL R69, R121, RZ, !P0 ;  /* 0x000000ff79457207 */ /* 0x000fc40004000000 */
[----:B------:R-:W-:Y:S01]  /*44c0*/  SHF.L.U32 R68, R128, 0x10, RZ ;  /* 0x0000001080447819 */ /* 0x000fe200000006ff */
[----:B------:R-:W-:Y:S01]  /*44d0*/  FADD R50, R50, 1 ;  /* 0x3f80000032327421 */ /* 0x000fe20000000000 */
[----:B----4-:R-:W-:Y:S01]  /*44e0*/  SEL R106, R106, RZ, !P0 ;  /* 0x000000ff6a6a7207 */ /* 0x010fe20004000000 */
[----:B------:R-:W-:Y:S01]  /*44f0*/  FMUL R51, R51, UR17 ;  /* 0x0000001133337c20 */ /* 0x000fe20008400000 */
[----:B------:R-:W-:Y:S01]  /*4500*/  FADD R48, R48, 1 ;  /* 0x3f80000030307421 */ /* 0x000fe20000000000 */
[----:B------:R-:W-:Y:S01]  /*4510*/  FMUL R49, R49, UR17 ;  /* 0x0000001131317c20 */ /* 0x000fe20008400000 */
[----:B------:R-:W-:Y:S01]  /*4520*/  FADD R69, R69, 1 ;  /* 0x3f80000045457421 */ /* 0x000fe20000000000 */
[----:B------:R-:W-:Y:S01]  /*4530*/  FMUL R68, R68, UR17 ;  /* 0x0000001144447c20 */ /* 0x000fe20008400000 */
[----:B------:R-:W-:Y:S01]  /*4540*/  PRMT R85, R85, 0x7632, R85 ;  /* 0x0000763255557816 */ /* 0x000fe20000000055 */
[----:B------:R-:W-:Y:S01]  /*4550*/  FFMA R184, R51, R50, R184 ;  /* 0x0000003233b87223 */ /* 0x000fe200000000b8 */
[----:B------:R-:W-:Y:S01]  /*4560*/  PRMT R70, R106, 0x7632, R70 ;  /* 0x000076326a467816 */ /* 0x000fe20000000046 */
[----:B------:R-:W-:Y:S01]  /*4570*/  FFMA R186, R49, R48, R186 ;  /* 0x0000003031ba7223 */ /* 0x000fe200000000ba */
[----:B------:R-:W-:Y:S01]  /*4580*/  CS2R R50, SRZ ;  /* 0x0000000000327805 */ /* 0x000fe2000001ff00 */
[----:B------:R-:W-:Y:S01]  /*4590*/  CS2R R48, SRZ ;  /* 0x0000000000307805 */ /* 0x000fe2000001ff00 */
[----:B------:R-:W-:Y:S01]  /*45a0*/  FFMA R185, R68, R69, R185 ;  /* 0x0000004544b97223 */ /* 0x000fe200000000b9 */
[----:B------:R-:W-:Y:S01]  /*45b0*/  CS2R R128, SRZ ;  /* 0x0000000000807805 */ /* 0x000fe2000001ff00 */
[----:B------:R-:W-:Y:S01]  /*45c0*/  CS2R R130, SRZ ;  /* 0x0000000000827805 */ /* 0x000fe2000001ff00 */
[----:B------:R-:W-:Y:S01]  /*45d0*/  IMAD.WIDE R86, R84, R0, c[0x0][0x3c0] ;  /* 0x0000f00054567625 */ /* 0x000fe200078e0200 */
[----:B------:R-:W-:-:S02]  /*45e0*/  SEL R71, R71, RZ, !P0 ;  /* 0x000000ff47477207 */ /* 0x000fc40004000000 */
[----:B------:R-:W-:Y:S01]  /*45f0*/  SHF.L.U32 R85, R85, 0x10, RZ ;  /* 0x0000001055557819 */ /* 0x000fe200000006ff */
[----:B------:R-:W-:Y:S01]  /*4600*/  IMAD.WIDE R68, R84, R0, c[0x0][0x3a8] ;  /* 0x0000ea0054447625 */ /* 0x000fe200078e0200 */
[C---:B------:R-:W-:Y:S01]  /*4610*/  SHF.L.U32 R120, R70.reuse, 0x10, RZ ;  /* 0x0000001046787819 */ /* 0x040fe200000006ff */
[----:B------:R0:W4:Y:S01]  /*4620*/  @!P0 LDG.E.EF.128 R48, [R86.64] ;  /* 0x0000000656308981 */ /* 0x000122000c0e1d00 */
[----:B------:R-:W-:Y:S01]  /*4630*/  PRMT R70, R70, 0x7632, R70 ;  /* 0x0000763246467816 */ /* 0x000fe20000000046 */
[----:B------:R-:W-:Y:S02]  /*4640*/  FADD R71, R71, 1 ;  /* 0x3f80000047477421 */ /* 0x000fe40000000000 */
[----:B------:R1:W3:Y:S01]  /*4650*/  @!P0 LDG.E.EF.128 R128, [R68.64] ;  /* 0x0000000644808981 */ /* 0x0002e2000c0e1d00 */
[----:B------:R-:W-:Y:S02]  /*4660*/  SHF.L.U32 R70, R70, 0x10, RZ ;  /* 0x0000001046467819 */ /* 0x000fe400000006ff */
[----:B------:R-:W-:-:S02]  /*4670*/  SEL R172, R172, RZ, !P0 ;  /* 0x000000ffacac7207 */ /* 0x000fc40004000000 */
[----:B------:R-:W-:Y:S01]  /*4680*/  SEL R114, R114, RZ, !P0 ;  /* 0x000000ff72727207 */ /* 0x000fe20004000000 */
[----:B0-----:R-:W-:Y:S01]  /*4690*/  FMUL R86, R85, UR18 ;  /* 0x0000001255567c20 */ /* 0x001fe20008400000 */
[----:B-1----:R-:W-:Y:S02]  /*46a0*/  SEL R68, R123, RZ, !P0 ;  /* 0x000000ff7b447207 */ /* 0x002fe40004000000 */
[----:B------:R-:W-:Y:S01]  /*46b0*/  SHF.L.U32 R69, R106, 0x10, RZ ;  /* 0x000000106a457819 */ /* 0x000fe200000006ff */
[----:B------:R-:W-:Y:S01]  /*46c0*/  FFMA R86, R86, R71, R195 ;  /* 0x0000004756567223 */ /* 0x000fe200000000c3 */
[----:B------:R-:W-:Y:S01]  /*46d0*/  FMUL R187, R70, UR17 ;  /* 0x0000001146bb7c20 */ /* 0x000fe20008400000 */
[----:B------:R-:W-:Y:S01]  /*46e0*/  FADD R68, R68, 1 ;  /* 0x3f80000044447421 */ /* 0x000fe20000000000 */
[----:B------:R-:W-:Y:S01]  /*46f0*/  SHF.L.U32 R71, R114, 0x10, RZ ;  /* 0x0000001072477819 */ /* 0x000fe200000006ff */
[----:B------:R-:W-:Y:S01]  /*4700*/  FMUL R69, R69, UR20 ;  /* 0x0000001445457c20 */ /* 0x000fe20008400000 */
[----:B------:R-:W-:Y:S01]  /*4710*/  SEL R87, R176, RZ, !P0 ;  /* 0x000000ffb0577207 */ /* 0x000fe20004000000 */
[----:B------:R-:W-:Y:S01]  /*4720*/  FADD R180, R172, 1 ;  /* 0x3f800000acb47421 */ /* 0x000fe20000000000 */
[----:B------:R-:W-:Y:S01]  /*4730*/  SEL R85, R107, RZ, !P0 ;  /* 0x000000ff6b557207 */ /* 0x000fe20004000000 */
[----:B------:R-:W-:Y:S01]  /*4740*/  FFMA R187, R187, R68, R86 ;  /* 0x00000044bbbb7223 */ /* 0x000fe20000000056 */
[----:B------:R-:W-:Y:S01]  /*4750*/  SEL R173, R173, RZ, !P0 ;  /* 0x000000ffadad7207 */ /* 0x000fe20004000000 */
[----:B------:R-:W-:Y:S01]  /*4760*/  FFMA R180, R69, R180, R188 ;  /* 0x000000b445b47223 */ /* 0x000fe200000000bc */
[----:B------:R-:W-:Y:S01]  /*4770*/  PRMT R68, R114, 0x7632, R68 ;  /* 0x0000763272447816 */ /* 0x000fe20000000044 */
[----:B------:R-:W-:Y:S01]  /*4780*/  FMUL R71, R71, UR19 ;  /* 0x0000001347477c20 */ /* 0x000fe20008400000 */
[----:B------:R-:W-:Y:S01]  /*4790*/  FADD R87, R87, 1 ;  /* 0x3f80000057577421 */ /* 0x000fe20000000000 */
[----:B------:R-:W-:-:S02]  /*47a0*/  SHF.L.U32 R69, R85, 0x10, RZ ;  /* 0x0000001055457819 */ /* 0x000fc400000006ff */
[----:B------:R-:W-:Y:S02]  /*47b0*/  SEL R174, R174, RZ, !P0 ;  /* 0x000000ffaeae7207 */ /* 0x000fe40004000000 */
[----:B------:R-:W-:Y:S01]  /*47c0*/  SEL R115, R115, RZ, !P0 ;  /* 0x000000ff73737207 */ /* 0x000fe20004000000 */
[----:B------:R-:W-:Y:S01]  /*47d0*/  FFMA R180, R71, R87, R180 ;  /* 0x0000005747b47223 */ /* 0x000fe200000000b4 */
[----:B------:R-:W-:Y:S01]  /*47e0*/  SHF.L.U32 R70, R68, 0x10, RZ ;  /* 0x0000001044467819 */ /* 0x000fe200000006ff */
[----:B------:R-:W-:Y:S01]  /*47f0*/  FMUL R120, R120, UR20 ;  /* 0x0000001478787c20 */ /* 0x000fe20008400000 */
[----:B------:R-:W-:Y:S01]  /*4800*/  SEL R86, R177, RZ, !P0 ;  /* 0x000000ffb1567207 */ /* 0x000fe20004000000 */
[----:B------:R-:W-:Y:S01]  /*4810*/  FADD R181, R173, 1 ;  /* 0x3f800000adb57421 */ /* 0x000fe20000000000 */
[----:B------:R-:W-:Y:S01]  /*4820*/  SHF.L.U32 R182, R115, 0x10, RZ ;  /* 0x0000001073b67819 */ /* 0x000fe200000006ff */
[----:B------:R-:W-:Y:S01]  /*4830*/  FMUL R69, R69, UR20 ;  /* 0x0000001445457c20 */ /* 0x000fe20008400000 */
[----:B------:R-:W-:Y:S01]  /*4840*/  SEL R87, R178, RZ, !P0 ;  /* 0x000000ffb2577207 */ /* 0x000fe20004000000 */
[----:B------:R-:W-:Y:S01]  /*4850*/  FADD R68, R174, 1 ;  /* 0x3f800000ae447421 */ /* 0x000fe20000000000 */
[----:B------:R-:W-:Y:S01]  /*4860*/  FFMA R181, R120, R181, R189 ;  /* 0x000000b578b57223 */ /* 0x000fe200000000bd */
[----:B------:R-:W-:Y:S01]  /*4870*/  FMUL R70, R70, UR19 ;  /* 0x0000001346467c20 */ /* 0x000fe20008400000 */
[----:B------:R-:W-:Y:S01]  /*4880*/  FADD R86, R86, 1 ;  /* 0x3f80000056567421 */ /* 0x000fe20000000000 */
[----:B------:R-:W-:Y:S01]  /*4890*/  FFMA R121, R69, R68, R190 ;  /* 0x0000004445797223 */ /* 0x000fe200000000be */
[----:B------:R-:W-:Y:S01]  /*48a0*/  FMUL R182, R182, UR19 ;  /* 0x00000013b6b67c20 */ /* 0x000fe20008400000 */
[----:B------:R-:W-:Y:S01]  /*48b0*/  FADD R87, R87, 1 ;  /* 0x3f80000057577421 */ /* 0x000fe20000000000 */
[----:B------:R-:W-:Y:S01]  /*48c0*/  PRMT R85, R85, 0x7632, R85 ;  /* 0x0000763255557816 */ /* 0x000fe20000000055 */
[----:B------:R-:W-:Y:S01]  /*48d0*/  FFMA R181, R70, R86, R181 ;  /* 0x0000005646b57223 */ /* 0x000fe200000000b5 */
[----:B------:R-:W-:Y:S01]  /*48e0*/  CS2R R68, SRZ ;  /* 0x0000000000447805 */ /* 0x000fe2000001ff00 */
[----:B------:R-:W-:Y:S01]  /*48f0*/  CS2R R70, SRZ ;  /* 0x0000000000467805 */ /* 0x000fe2000001ff00 */
[----:B------:R-:W-:Y:S01]  /*4900*/  FFMA R182, R182, R87, R121 ;  /* 0x00000057b6b67223 */ /* 0x000fe20000000079 */
[CC--:B------:R-:W-:Y:S01]  /*4910*/  IMAD.WIDE R106, R84.reuse, R0.reuse, c[0x0][0x3f0] ;  /* 0x0000fc00546a7625 */ /* 0x0c0fe200078e0200 */
[----:B------:R-:W-:Y:S01]  /*4920*/  CS2R R120, SRZ ;  /* 0x0000000000787805 */ /* 0x000fe2000001ff00 */
[----:B------:R-:W-:Y:S01]  /*4930*/  CS2R R122, SRZ ;  /* 0x00000000007a7805 */ /* 0x000fe2000001ff00 */
[----:B------:R-:W-:Y:S01]  /*4940*/  SHF.L.U32 R85, R85, 0x10, RZ ;  /* 0x0000001055557819 */ /* 0x000fe200000006ff */
[----:B------:R-:W-:Y:S01]  /*4950*/  IMAD.WIDE R86, R84, R0, c[0x0][0x3d8] ;  /* 0x0000f60054567625 */ /* 0x000fe200078e0200 */
[----:B------:R-:W-:Y:S01]  /*4960*/  SEL R105, R105, RZ, !P0 ;  /* 0x000000ff69697207 */ /* 0x000fe20004000000 */
[----:B------:R0:W4:Y:S01]  /*4970*/  @!P0 LDG.E.EF.128 R68, [R106.64] ;  /* 0x000000066a448981 */ /* 0x000122000c0e1d00 */
[----:B------:R-:W-:-:S02]  /*4980*/  SEL R104, R104, RZ, !P0 ;  /* 0x000000ff68687207 */ /* 0x000fc40004000000 */
[----:B------:R-:W-:Y:S01]  /*4990*/  SEL R94, R94, RZ, !P0 ;  /* 0x000000ff5e5e7207 */ /* 0x000fe20004000000 */
[----:B------:R1:W4:Y:S01]  /*49a0*/  @!P0 LDG.E.EF.128 R120, [R86.64] ;  /* 0x0000000656788981 */ /* 0x000322000c0e1d00 */
[----:B0-----:R-:W-:Y:S01]  /*49b0*/  FMUL R106, R85, UR20 ;  /* 0x00000014556a7c20 */ /* 0x001fe20008400000 */
[C---:B------:R-:W-:Y:S02]  /*49c0*/  SHF.L.U32 R85, R104.reuse, 0x10, RZ ;  /* 0x0000001068557819 */ /* 0x040fe400000006ff */
[----:B------:R-:W-:Y:S02]  /*49d0*/  PRMT R104, R104, 0x7632, R104 ;  /* 0x0000763268687816 */ /* 0x000fe40000000068 */
[----:B-1----:R-:W-:Y:S01]  /*49e0*/  SHF.L.U32 R87, R105, 0x10, RZ ;  /* 0x0000001069577819 */ /* 0x002fe200000006ff */
[----:B------:R-:W-:Y:S01]  /*49f0*/  FADD R178, R94, 1 ;  /* 0x3f8000005eb27421 */ /* 0x000fe20000000000 */
[----:B------:R-:W-:Y:S02]  /*4a00*/  SEL R93, R93, RZ, !P0 ;  /* 0x000000ff5d5d7207 */ /* 0x000fe40004000000 */
[----:B------:R-:W-:Y:S01]  /*4a10*/  SHF.L.U32 R86, R104, 0x10, RZ ;  /* 0x0000001068567819 */ /* 0x000fe200000006ff */
[----:B------:R-:W-:Y:S01]  /*4a20*/  FMUL R87, R87, UR20 ;  /* 0x0000001457577c20 */ /* 0x000fe20008400000 */
[----:B------:R-:W-:-:S02]  /*4a30*/  SEL R175, R175, RZ, !P0 ;  /* 0x000000ffafaf7207 */ /* 0x000fc40004000000 */
[----:B------:R-:W-:Y:S02]  /*4a40*/  SEL R92, R92, RZ, !P0 ;  /* 0x000000ff5c5c7207 */ /* 0x000fe40004000000 */
        /* <DEDUP_REMOVED lines=9> */
[----:B------:R-:W-:Y:S01]  /*4ae0*/  FFMA R177, R86, R177, R185 ;  /* 0x000000b156b17223 */ /* 0x000fe200000000b9 */
[----:B------:R-:W-:Y:S01]  /*4af0*/  FFMA R183, R106, R183, R191 ;  /* 0x000000b76ab77223 */ /* 0x000fe200000000bf */
[----:B------:R-:W-:Y:S01]  /*4b00*/  FMUL R86, R115, UR19 ;  /* 0x0000001373567c20 */ /* 0x000fe20008400000 */
[----:B------:R-:W-:Y:S01]  /*4b10*/  FFMA R176, R85, R176, R184 ;  /* 0x000000b055b07223 */ /* 0x000fe200000000b8 */
[----:B------:R-:W-:Y:S01]  /*4b20*/  FADD R87, R87, 1 ;  /* 0x3f80000057577421 */ /* 0x000fe20000000000 */
[----:B------:R-:W-:-:S02]  /*4b30*/  SEL R112, R112, RZ, !P0 ;  /* 0x000000ff70707207 */ /* 0x000fc40004000000 */
[----:B------:R-:W-:Y:S01]  /*4b40*/  SEL R85, R113, RZ, !P0 ;  /* 0x000000ff71557207 */ /* 0x000fe20004000000 */
[----:B------:R-:W-:Y:S01]  /*4b50*/  FFMA R183, R86, R87, R183 ;  /* 0x0000005756b77223 */ /* 0x000fe200000000b7 */
[----:B------:R-:W-:Y:S02]  /*4b60*/  SEL R92, R100, RZ, !P0 ;  /* 0x000000ff645c7207 */ /* 0x000fe40004000000 */
[----:B------:R-:W-:Y:S02]  /*4b70*/  SHF.L.U32 R93, R112, 0x10, RZ ;  /* 0x00000010705d7819 */ /* 0x000fe400000006ff */
[----:B------:R-:W-:Y:S02]  /*4b80*/  SEL R86, R102, RZ, !P0 ;  /* 0x000000ff66567207 */ /* 0x000fe40004000000 */
[----:B------:R-:W-:Y:S01]  /*4b90*/  SHF.L.U32 R87, R85, 0x10, RZ ;  /* 0x0000001055577819 */ /* 0x000fe200000006ff */
[----:B------:R-:W-:Y:S01]  /*4ba0*/  FADD R92, R92, 1 ;  /* 0x3f8000005c5c7421 */ /* 0x000fe20000000000 */
[----:B------:R-:W-:Y:S01]  /*4bb0*/  FMUL R93, R93, UR19 ;  /* 0x000000135d5d7c20 */ /* 0x000fe20008400000 */
[----:B------:R-:W-:Y:S01]  /*4bc0*/  FADD R86, R86, 1 ;  /* 0x3f80000056567421 */ /* 0x000fe20000000000 */
[----:B------:R-:W-:Y:S01]  /*4bd0*/  PRMT R85, R112, 0x7632, R85 ;  /* 0x0000763270557816 */ /* 0x000fe20000000055 */
[----:B------:R-:W-:Y:S01]  /*4be0*/  FMUL R87, R87, UR19 ;  /* 0x0000001357577c20 */ /* 0x000fe20008400000 */
[----:B------:R-:W-:-:S02]  /*4bf0*/  PRMT R105, R105, 0x7632, R105 ;  /* 0x0000763269697816 */ /* 0x000fc40000000069 */
[----:B------:R-:W-:Y:S01]  /*4c00*/  SEL R72, R72, RZ, !P0 ;  /* 0x000000ff48487207 */ /* 0x000fe20004000000 */
[----:B------:R-:W-:Y:S01]  /*4c10*/  FFMA R176, R93, R92, R176 ;  /* 0x0000005c5db07223 */ /* 0x000fe200000000b0 */
[----:B--2---:R-:W-:Y:S01]  /*4c20*/  SEL R170, R170, RZ, !P0 ;  /* 0x000000ffaaaa7207 */ /* 0x004fe20004000000 */
[----:B------:R-:W-:Y:S01]  /*4c30*/  FFMA R178, R87, R86, R178 ;  /* 0x0000005657b27223 */ /* 0x000fe200000000b2 */
[----:B------:R-:W-:Y:S01]  /*4c40*/  CS2R R112, SRZ ;  /* 0x0000000000707805 */ /* 0x000fe2000001ff00 */
[----:B------:R-:W-:Y:S01]  /*4c50*/  CS2R R114, SRZ ;  /* 0x0000000000727805 */ /* 0x000fe2000001ff00 */
[----:B------:R-:W-:Y:S01]  /*4c60*/  SEL R171, R171, RZ, !P0 ;  /* 0x000000ffabab7207 */ /* 0x000fe20004000000 */
[----:B------:R-:W-:Y:S01]  /*4c70*/  IMAD.WIDE R92, R84, R0, c[0x0][0x420] ;  /* 0x00010800545c7625 */ /* 0x000fe200078e0200 */
[----:B------:R-:W-:Y:S02]  /*4c80*/  SEL R87, R101, RZ, !P0 ;  /* 0x000000ff65577207 */ /* 0x000fe40004000000 */
[----:B------:R-:W-:Y:S01]  /*4c90*/  SHF.L.U32 R86, R85, 0x10, RZ ;  /* 0x0000001055567819 */ /* 0x000fe200000006ff */
[----:B------:R-:W-:Y:S01]  /*4ca0*/  FADD R172, R72, 1 ;  /* 0x3f80000048ac7421 */ /* 0x000fe20000000000 */
[----:B------:R-:W-:Y:S01]  /*4cb0*/  SEL R95, R95, RZ, !P0 ;  /* 0x000000ff5f5f7207 */ /* 0x000fe20004000000 */
[----:B------:R0:W2:Y:S01]  /*4cc0*/  @!P0 LDG.E.EF.128 R112, [R92.64] ;  /* 0x000000065c708981 */ /* 0x0000a2000c0e1d00 */
[----:B------:R-:W-:-:S02]  /*4cd0*/  SHF.L.U32 R105, R105, 0x10, RZ ;  /* 0x0000001069697819 */ /* 0x000fc400000006ff */
[----:B------:R-:W-:Y:S02]  /*4ce0*/  SEL R173, R73, RZ, !P0 ;  /* 0x000000ff49ad7207 */ /* 0x000fe40004000000 */
[----:B------:R-:W-:Y:S02]  /*4cf0*/  SHF.L.U32 R73, R170, 0x10, RZ ;  /* 0x00000010aa497819 */ /* 0x000fe400000006ff */
[----:B------:R-:W-:Y:S01]  /*4d00*/  PRMT R72, R171, 0x7632, R72 ;  /* 0x00007632ab487816 */ /* 0x000fe20000000048 */
[----:B------:R-:W-:Y:S01]  /*4d10*/  FADD R87, R87, 1 ;  /* 0x3f80000057577421 */ /* 0x000fe20000000000 */
[----:B------:R-:W-:Y:S01]  /*4d20*/  FMUL R86, R86, UR19 ;  /* 0x0000001356567c20 */ /* 0x000fe20008400000 */
[----:B------:R-:W-:Y:S01]  /*4d30*/  FADD R179, R95, 1 ;  /* 0x3f8000005fb37421 */ /* 0x000fe20000000000 */
[----:B0-----:R-:W-:Y:S01]  /*4d40*/  FMUL R92, R105, UR20 ;  /* 0x00000014695c7c20 */ /* 0x001fe20008400000 */
[----:B------:R-:W-:Y:S01]  /*4d50*/  PRMT R85, R170, 0x7632, R85 ;  /* 0x00007632aa557816 */ /* 0x000fe20000000055 */
[----:B------:R-:W-:Y:S01]  /*4d60*/  FMUL R73, R73, UR22 ;  /* 0x0000001649497c20 */ /* 0x000fe20008400000 */
[----:B------:R-:W-:-:S02]  /*4d70*/  SHF.L.U32 R72, R72, 0x10, RZ ;  /* 0x0000001048487819 */ /* 0x000fc400000006ff */
[----:B------:R-:W-:Y:S01]  /*4d80*/  SEL R75, R75, RZ, !P0 ;  /* 0x000000ff4b4b7207 */ /* 0x000fe20004000000 */
[----:B------:R-:W-:Y:S01]  /*4d90*/  FFMA R177, R86, R87, R177 ;  /* 0x0000005756b17223 */ /* 0x000fe200000000b1 */
[----:B------:R-:W-:Y:S01]  /*4da0*/  CS2R R232, SRZ ;  /* 0x0000000000e87805 */ /* 0x000fe2000001ff00 */
[----:B------:R-:W-:Y:S01]  /*4db0*/  CS2R R234, SRZ ;  /* 0x0000000000ea7805 */ /* 0x000fe2000001ff00 */
[----:B------:R-:W-:Y:S01]  /*4dc0*/  IMAD.WIDE R86, R84, R0, c[0x0][0x408] ;  /* 0x0001020054567625 */ /* 0x000fe200078e0200 */
[----:B------:R-:W-:Y:S01]  /*4dd0*/  FFMA R179, R92, R179, R187 ;  /* 0x000000b35cb37223 */ /* 0x000fe200000000bb */
[----:B------:R-:W-:Y:S01]  /*4de0*/  SHF.L.U32 R92, R85, 0x10, RZ ;  /* 0x00000010555c7819 */ /* 0x000fe200000006ff */
[----:B------:R-:W-:Y:S01]  /*4df0*/  FFMA R172, R73, R172, R180 ;  /* 0x000000ac49ac7223 */ /* 0x000fe200000000b4 */
[----:B------:R-:W-:Y:S01]  /*4e00*/  SHF.L.U32 R73, R171, 0x10, RZ ;  /* 0x00000010ab497819 */ /* 0x000fe200000006ff */
[----:B------:R-:W-:Y:S01]  /*4e10*/  FMUL R72, R72, UR22 ;  /* 0x0000001648487c20 */ /* 0x000fe20008400000 */
[----:B------:R-:W-:Y:S01]  /*4e20*/  FADD R175, R75, 1 ;  /* 0x3f8000004baf7421 */ /* 0x000fe20000000000 */
[----:B------:R-:W-:Y:S01]  /*4e30*/  SEL R74, R74, RZ, !P0 ;  /* 0x000000ff4a4a7207 */ /* 0x000fe20004000000 */
[----:B------:R0:W2:Y:S01]  /*4e40*/  @!P0 LDG.E.EF.128 R232, [R86.64] ;  /* 0x0000000656e88981 */ /* 0x0000a2000c0e1d00 */
[----:B------:R-:W-:-:S02]  /*4e50*/  SEL R226, R226, RZ, !P0 ;  /* 0x000000ffe2e27207 */ /* 0x000fc40004000000 */
[----:B------:R-:W-:Y:S01]  /*4e60*/  PRMT R85, R85, 0x7632, R85 ;  /* 0x0000763255557816 */ /* 0x000fe20000000055 */
[----:B------:R-:W-:Y:S01]  /*4e70*/  FADD R173, R173, 1 ;  /* 0x3f800000adad7421 */ /* 0x000fe20000000000 */
[----:B------:R-:W-:Y:S01]  /*4e80*/  FFMA R175, R72, R175, R183 ;  /* 0x000000af48af7223 */ /* 0x000fe200000000b7 */
[----:B------:R-:W-:Y:S01]  /*4e90*/  FMUL R73, R73, UR22 ;  /* 0x0000001649497c20 */ /* 0x000fe20008400000 */
[----:B------:R-:W-:Y:S01]  /*4ea0*/  FADD R174, R74, 1 ;  /* 0x3f8000004aae7421 */ /* 0x000fe20000000000 */
[----:B------:R-:W-:Y:S01]  /*4eb0*/  SEL R103, R103, RZ, !P0 ;  /* 0x000000ff67677207 */ /* 0x000fe20004000000 */
[----:B0-----:R-:W-:Y:S01]  /*4ec0*/  FMUL R86, R92, UR22 ;  /* 0x000000165c567c20 */ /* 0x001fe20008400000 */
[----:B------:R-:W-:Y:S02]  /*4ed0*/  PRMT R72, R226, 0x7632, R72 ;  /* 0x00007632e2487816 */ /* 0x000fe40000000048 */
[----:B------:R-:W-:Y:S01]  /*4ee0*/  SHF.L.U32 R85, R85, 0x10, RZ ;  /* 0x0000001055557819 */ /* 0x000fe200000006ff */
[----:B------:R-:W-:Y:S01]  /*4ef0*/  FFMA R173, R86, R173, R181 ;  /* 0x000000ad56ad7223 */ /* 0x000fe200000000b5 */
[----:B------:R-:W-:Y:S01]  /*4f00*/  SEL R80, R80, RZ, !P0 ;  /* 0x000000ff50507207 */ /* 0x000fe20004000000 */
[----:B------:R-:W-:Y:S01]  /*4f10*/  FFMA R174, R73, R174, R182 ;  /* 0x000000ae49ae7223 */ /* 0x000fe200000000b6 */
[----:B------:R-:W-:Y:S01]  /*4f20*/  SHF.L.U32 R75, R226, 0x10, RZ ;  /* 0x00000010e24b7819 */ /* 0x000fe200000006ff */
[----:B------:R-:W-:Y:S01]  /*4f30*/  FADD R73, R103, 1 ;  /* 0x3f80000067497421 */ /* 0x000fe20000000000 */
[----:B------:R-:W-:-:S02]  /*4f40*/  SEL R86, R81, RZ, !P0 ;  /* 0x000000ff51567207 */ /* 0x000fc40004000000 */
[----:B------:R-:W-:Y:S01]  /*4f50*/  SHF.L.U32 R74, R72, 0x10, RZ ;  /* 0x00000010484a7819 */ /* 0x000fe200000006ff */
[----:B------:R-:W-:Y:S01]  /*4f60*/  FMUL R72, R85, UR19 ;  /* 0x0000001355487c20 */ /* 0x000fe20008400000 */
[----:B------:R-:W-:Y:S01]  /*4f70*/  SEL R227, R227, RZ, !P0 ;  /* 0x000000ffe3e37207 */ /* 0x000fe20004000000 */
[----:B------:R-:W-:Y:S01]  /*4f80*/  FADD R81, R80, 1 ;  /* 0x3f80000050517421 */ /* 0x000fe20000000000 */
[----:B------:R-:W-:Y:S01]  /*4f90*/  FMUL R75, R75, UR21 ;  /* 0x000000154b4b7c20 */ /* 0x000fe20008400000 */
[----:B------:R-:W-:Y:S01]  /*4fa0*/  FMUL R74, R74, UR21 ;  /* 0x000000154a4a7c20 */ /* 0x000fe20008400000 */
[----:B------:R-:W-:Y:S01]  /*4fb0*/  FADD R80, R86, 1 ;  /* 0x3f80000056507421 */ /* 0x000fe20000000000 */
[----:B------:R-:W-:Y:S01]  /*4fc0*/  FFMA R179, R72, R73, R179 ;  /* 0x0000004948b37223 */ /* 0x000fe200000000b3 */
[----:B------:R-:W-:Y:S01]  /*4fd0*/  PRMT R72, R227, 0x7632, R72 ;  /* 0x00007632e3487816 */ /* 0x000fe20000000048 */
[----:B------:R-:W-:Y:S01]  /*4fe0*/  FFMA R172, R75, R81, R172 ;  /* 0x000000514bac7223 */ /* 0x000fe200000000ac */
[----:B------:R-:W-:Y:S01]  /*4ff0*/  FFMA R173, R74, R80, R173 ;  /* 0x000000504aad7223 */ /* 0x000fe200000000ad */
[----:B------:R-:W-:-:S02]  /*5000*/  SEL R82, R82, RZ, !P0 ;  /* 0x000000ff52527207 */ /* 0x000fc40004000000 */
[----:B------:R-:W-:Y:S02]  /*5010*/  SEL R83, R83, RZ, !P0 ;  /* 0x000000ff53537207 */ /* 0x000fe40004000000 */
[----:B------:R-:W-:Y:S02]  /*5020*/  SHF.L.U32 R75, R227, 0x10, RZ ;  /* 0x00000010e34b7819 */ /* 0x000fe400000006ff */
[----:B------:R-:W-:Y:S01]  /*5030*/  SHF.L.U32 R74, R72, 0x10, RZ ;  /* 0x00000010484a7819 */ /* 0x000fe200000006ff */
[----:B------:R-:W-:Y:S01]  /*5040*/  CS2R R100, SRZ ;  /* 0x0000000000647805 */ /* 0x000fe2000001ff00 */
[----:B------:R-:W-:Y:S01]  /*5050*/  CS2R R102, SRZ ;  /* 0x0000000000667805 */ /* 0x000fe2000001ff00 */
[----:B------:R-:W-:Y:S01]  /*5060*/  FMUL R75, R75, UR21 ;  /* 0x000000154b4b7c20 */ /* 0x000fe20008400000 */
[----:B------:R-:W-:Y:S01]  /*5070*/  IMAD.WIDE R72, R84, R0, c[0x0][0x450] ;  /* 0x0001140054487625 */ /* 0x000fe200078e0200 */
[----:B------:R-:W-:Y:S01]  /*5080*/  FMUL R74, R74, UR21 ;  /* 0x000000154a4a7c20 */ /* 0x000fe20008400000 */
[----:B------:R-:W-:Y:S01]  /*5090*/  FADD R82, R82, 1 ;  /* 0x3f80000052527421 */ /* 0x000fe20000000000 */
[----:B------:R-:W-:Y:S01]  /*50a0*/  FADD R83, R83, 1 ;  /* 0x3f80000053537421 */ /* 0x000fe20000000000 */
[----:B------:R-:W-:Y:S01]  /*50b0*/  CS2R R80, SRZ ;  /* 0x0000000000507805 */ /* 0x000fe2000001ff00 */
[----:B------:R0:W2:Y:S01]  /*50c0*/  @!P0 LDG.E.EF.128 R100, [R72.64] ;  /* 0x0000000648648981 */ /* 0x0000a2000c0e1d00 */
[----:B------:R-:W-:Y:S01]  /*50d0*/  FFMA R174, R75, R82, R174 ;  /* 0x000000524bae7223 */ /* 0x000fe200000000ae */
[----:B------:R-:W-:-:S02]  /*50e0*/  FFMA R175, R74, R83, R175 ;  /* 0x000000534aaf7223 */ /* 0x000fc400000000af */
[----:B------:R-:W-:Y:S01]  /*50f0*/  CS2R R82, SRZ ;  /* 0x0000000000527805 */ /* 0x000fe2000001ff00 */
[----:B0-----:R-:W-:Y:S01]  /*5100*/  IMAD.WIDE R72, R84, R0, c[0x0][0x480] ;  /* 0x0001200054487625 */ /* 0x001fe200078e0200 */
[----:B------:R-:W-:-:S03]  /*5110*/  CS2R R104, SRZ ;  /* 0x0000000000687805 */ /* 0x000fc6000001ff00 */
[CC--:B------:R-:W-:Y:S01]  /*5120*/  IMAD.WIDE R74, R84.reuse, R0.reuse, c[0x0][0x438] ;  /* 0x00010e00544a7625 */ /* 0x0c0fe200078e0200 */
[----:B------:R0:W2:Y:S03]  /*5130*/  @!P0 LDG.E.EF.128 R80, [R72.64] ;  /* 0x0000000648508981 */ /* 0x0000a6000c0e1d00 */
[----:B------:R-:W-:Y:S01]  /*5140*/  IMAD.WIDE R86, R84, R0, c[0x0][0x498] ;  /* 0x0001260054567625 */ /* 0x000fe200078e0200 */
[----:B------:R-:W-:-:S03]  /*5150*/  CS2R R106, SRZ ;  /* 0x00000000006a7805 */ /* 0x000fc6000001ff00 */
[-C--:B------:R-:W-:Y:S01]  /*5160*/  IMAD.WIDE R170, R84, R0.reuse, c[0x0][0x4b0] ;  /* 0x00012c0054aa7625 */ /* 0x080fe200078e0200 */
[----:B------:R-:W-:Y:S01]  /*5170*/  CS2R R92, SRZ ;  /* 0x00000000005c7805 */ /* 0x000fe2000001ff00 */
[----:B------:R-:W-:Y:S01]  /*5180*/  CS2R R94, SRZ ;  /* 0x00000000005e7805 */ /* 0x000fe2000001ff00 */
[----:B------:R-:W-:Y:S01]  /*5190*/  SEL R8, R8, RZ, !P0 ;  /* 0x000000ff08087207 */ /* 0x000fe20004000000 */
[----:B0-----:R-:W-:Y:S01]  /*51a0*/  IMAD.WIDE R72, R84, R0, c[0x0][0x468] ;  /* 0x00011a0054487625 */ /* 0x001fe200078e0200 */
[----:B------:R-:W-:Y:S01]  /*51b0*/  SEL R0, R168, RZ, !P0 ;  /* 0x000000ffa8007207 */ /* 0x000fe20004000000 */
[----:B------:R0:W2:Y:S03]  /*51c0*/  @!P0 LDG.E.EF.128 R104, [R74.64] ;  /* 0x000000064a688981 */ /* 0x0000a6000c0e1d00 */
[----:B------:R-:W-:Y:S01]  /*51d0*/  SHF.L.U32 R227, R0, 0x10, RZ ;  /* 0x0000001000e37819 */ /* 0x000fe200000006ff */
[----:B------:R1:W2:Y:S01]  /*51e0*/  @!P0 LDG.E.EF.128 R92, [R72.64] ;  /* 0x00000006485c8981 */ /* 0x0002a2000c0e1d00 */
[----:B------:R-:W-:-:S03]  /*51f0*/  FADD R8, R8, 1 ;  /* 0x3f80000008087421 */ /* 0x000fc60000000000 */
[----:B------:R-:W-:Y:S01]  /*5200*/  FMUL R227, R227, UR22 ;  /* 0x00000016e3e37c20 */ /* 0x000fe20008400000 */
[----:B0-----:R-:W-:Y:S01]  /*5210*/  CS2R R74, SRZ ;  /* 0x00000000004a7805 */ /* 0x001fe2000001ff00 */
[----:B-1----:R-:W-:Y:S02]  /*5220*/  CS2R R72, SRZ ;  /* 0x0000000000487805 */ /* 0x002fe4000001ff00 */
[----:B------:R-:W-:Y:S01]  /*5230*/  FFMA R231, R227, R8, R176 ;  /* 0x00000008e3e77223 */ /* 0x000fe200000000b0 */
[----:B------:R-:W-:Y:S01]  /*5240*/  SEL R8, R169, RZ, !P0 ;  /* 0x000000ffa9087207 */ /* 0x000fe20004000000 */
[----:B------:R-:W-:Y:S02]  /*5250*/  CS2R R84, SRZ ;  /* 0x0000000000547805 */ /* 0x000fe4000001ff00 */
[----:B------:R0:W2:Y:S01]  /*5260*/  @!P0 LDG.E.EF.128 R72, [R86.64] ;  /* 0x0000000656488981 */ /* 0x0000a2000c0e1d00 */
[----:B------:R-:W-:Y:S02]  /*5270*/  SEL R10, R10, RZ, !P0 ;  /* 0x000000ff0a0a7207 */ /* 0x000fe40004000000 */
[----:B------:R-:W-:-:S02]  /*5280*/  SHF.L.U32 R169, R8, 0x10, RZ ;  /* 0x0000001008a97819 */ /* 0x000fc400000006ff */
[----:B------:R-:W-:Y:S01]  /*5290*/  SEL R225, R225, RZ, !P0 ;  /* 0x000000ffe1e17207 */ /* 0x000fe20004000000 */
[----:B0-----:R-:W-:Y:S01]  /*52a0*/  CS2R R86, SRZ ;  /* 0x0000000000567805 */ /* 0x001fe2000001ff00 */
[----:B------:R-:W-:Y:S01]  /*52b0*/  FADD R10, R10, 1 ;  /* 0x3f8000000a0a7421 */ /* 0x000fe20000000000 */
[----:B------:R-:W-:Y:S01]  /*52c0*/  FMUL R169, R169, UR22 ;  /* 0x00000016a9a97c20 */ /* 0x000fe20008400000 */
[----:B------:R-:W-:-:S03]  /*52d0*/  SEL R154, R154, RZ, !P0 ;  /* 0x000000ff9a9a7207 */ /* 0x000fc60004000000 */
[----:B------:R0:W2:Y:S01]  /*52e0*/  @!P0 LDG.E.EF.128 R84, [R170.64] ;  /* 0x00000006aa548981 */ /* 0x0000a2000c0e1d00 */
[----:B------:R-:W-:Y:S02]  /*52f0*/  SEL R224, R224, RZ, !P0 ;  /* 0x000000ffe0e07207 */ /* 0x000fe40004000000 */
[----:B------:R-:W-:Y:S02]  /*5300*/  PRMT R0, R0, 0x7632, R0 ;  /* 0x0000763200007816 */ /* 0x000fe40000000000 */
[----:B------:R-:W-:Y:S02]  /*5310*/  SHF.L.U32 R168, R224, 0x10, RZ ;  /* 0x00000010e0a87819 */ /* 0x000fe400000006ff */
[----:B0-----:R-:W-:Y:S01]  /*5320*/  SHF.L.U32 R170, R225, 0x10, RZ ;  /* 0x00000010e1aa7819 */ /* 0x001fe200000006ff */
[----:B------:R-:W-:Y:S01]  /*5330*/  FFMA R171, R169, R10, R178 ;  /* 0x0000000aa9ab7223 */ /* 0x000fe200000000b2 */
[----:B------:R-:W-:Y:S01]  /*5340*/  FADD R169, R154, 1 ;  /* 0x3f8000009aa97421 */ /* 0x000fe20000000000 */
[----:B------:R-:W-:-:S02]  /*5350*/  SEL R9, R9, RZ, !P0 ;  /* 0x000000ff09097207 */ /* 0x000fc40004000000 */
[----:B------:R-:W-:Y:S01]  /*5360*/  FMUL R170, R170, UR21 ;  /* 0x00000015aaaa7c20 */ /* 0x000fe20008400000 */
[----:B------:R-:W-:Y:S02]  /*5370*/  SHF.L.U32 R0, R0, 0x10, RZ ;  /* 0x0000001000007819 */ /* 0x000fe400000006ff */
[----:B------:R-:W-:Y:S01]  /*5380*/  PRMT R224, R224, 0x7632, R224 ;  /* 0x00007632e0e07816 */ /* 0x000fe200000000e0 */
[----:B------:R-:W-:Y:S01]  /*5390*/  FFMA R170, R170, R169, R171 ;  /* 0x000000a9aaaa7223 */ /* 0x000fe200000000ab */
[----:B------:R-:W-:Y:S01]  /*53a0*/  SEL R153, R153, RZ, !P0 ;  /* 0x000000ff99997207 */ /* 0x000fe20004000000 */
[----:B------:R-:W-:Y:S01]  /*53b0*/  FADD R9, R9, 1 ;  /* 0x3f80000009097421 */ /* 0x000fe20000000000 */
[----:B------:R-:W-:Y:S01]  /*53c0*/  FMUL R0, R0, UR22 ;  /* 0x0000001600007c20 */ /* 0x000fe20008400000 */
[----:B------:R-:W-:-:S03]  /*53d0*/  SHF.L.U32 R169, R224, 0x10, RZ ;  /* 0x00000010e0a97819 */ /* 0x000fc600000006ff */
[----:B------:R-:W-:Y:S01]  /*53e0*/  FFMA R10, R0, R9, R177 ;  /* 0x00000009000a7223 */ /* 0x000fe200000000b1 */
[----:B------:R-:W-:Y:S01]  /*53f0*/  FADD R0, R153, 1 ;  /* 0x3f80000099007421 */ /* 0x000fe20000000000 */
[----:B------:R-:W-:Y:S01]  /*5400*/  FMUL R169, R169, UR21 ;  /* 0x00000015a9a97c20 */ /* 0x000fe20008400000 */
[----:B------:R-:W-:Y:S02]  /*5410*/  PRMT R8, R8, 0x7632, R8 ;  /* 0x0000763208087816 */ /* 0x000fe40000000008 */
[----:B------:R-:W-:Y:S01]  /*5420*/  SEL R11, R11, RZ, !P0 ;  /* 0x000000ff0b0b7207 */ /* 0x000fe20004000000 */
[----:B------:R-:W-:Y:S01]  /*5430*/  FFMA R169, R169, R0, R10 ;  /* 0x00000000a9a97223 */ /* 0x000fe2000000000a */
[----:B------:R-:W-:Y:S02]  /*5440*/  SHF.L.U32 R0, R8, 0x10, RZ ;  /* 0x0000001008007819 */ /* 0x000fe400000006ff */
[----:B------:R-:W-:Y:S01]  /*5450*/  PRMT R225, R225, 0x7632, R225 ;  /* 0x00007632e1e17816 */ /* 0x000fe200000000e1 */
[----:B------:R-:W-:Y:S01]  /*5460*/  FADD R8, R11, 1 ;  /* 0x3f8000000b087421 */ /* 0x000fe20000000000 */
[----:B------:R-:W-:Y:S01]  /*5470*/  SEL R155, R155, RZ, !P0 ;  /* 0x000000ff9b9b7207 */ /* 0x000fe20004000000 */
[----:B------:R-:W-:Y:S01]  /*5480*/  FMUL R0, R0, UR22 ;  /* 0x0000001600007c20 */ /* 0x000fe20008400000 */
[----:B------:R-:W-:-:S03]  /*5490*/  SHF.L.U32 R171, R225, 0x10, RZ ;  /* 0x00000010e1ab7819 */ /* 0x000fc600000006ff */
[----:B------:R-:W-:Y:S01]  /*54a0*/  FFMA R8, R0, R8, R179 ;  /* 0x0000000800087223 */ /* 0x000fe200000000b3 */
[----:B------:R-:W-:Y:S01]  /*54b0*/  FADD R0, R155, 1 ;  /* 0x3f8000009b007421 */ /* 0x000fe20000000000 */
[----:B------:R-:W-:Y:S01]  /*54c0*/  FMUL R171, R171, UR21 ;  /* 0x00000015abab7c20 */ /* 0x000fe20008400000 */
[----:B------:R-:W-:-:S03]  /*54d0*/  SEL R142, R142, RZ, !P0 ;  /* 0x000000ff8e8e7207 */ /* 0x000fc60004000000 */
[----:B------:R-:W-:Y:S01]  /*54e0*/  FFMA R171, R171, R0, R8 ;  /* 0x00000000abab7223 */ /* 0x000fe20000000008 */
[----:B------:R-:W-:Y:S02]  /*54f0*/  SEL R0, R240, RZ, !P0 ;  /* 0x000000fff0007207 */ /* 0x000fe40004000000 */
[----:B------:R-:W-:-:S03]  /*5500*/  SHF.L.U32 R9, R142, 0x10, RZ ;  /* 0x000000108e097819 */ /* 0x000fc600000006ff */
[----:B------:R-:W-:Y:S02]  /*5510*/  FADD R0, R0, 1 ;  /* 0x3f80000000007421 */ /* 0x000fe40000000000 */
[----:B------:R-:W-:Y:S01]  /*5520*/  FMUL R9, R9, UR24 ;  /* 0x0000001809097c20 */ /* 0x000fe20008400000 */
[----:B---3--:R-:W-:-:S03]  /*5530*/  SEL R162, R162, RZ, !P0 ;  /* 0x000000ffa2a27207 */ /* 0x008fc60004000000 */
[----:B------:R-:W-:Y:S01]  /*5540*/  FFMA R11, R9, R0, R172 ;  /* 0x00000000090b7223 */ /* 0x000fe200000000ac */
[----:B------:R-:W-:Y:S02]  /*5550*/  SEL R9, R164, RZ, !P0 ;  /* 0x000000ffa4097207 */ /* 0x000fe40004000000 */
[----:B------:R-:W-:Y:S02]  /*5560*/  SHF.L.U32 R164, R162, 0x10, RZ ;  /* 0x00000010a2a47819 */ /* 0x000fe400000006ff */
[----:B------:R-:W-:Y:S01]  /*5570*/  PRMT R142, R142, 0x7632, R142 ;  /* 0x000076328e8e7816 */ /* 0x000fe2000000008e */
[----:B------:R-:W-:Y:S01]  /*5580*/  FADD R9, R9, 1 ;  /* 0x3f80000009097421 */ /* 0x000fe20000000000 */
[----:B------:R-:W-:Y:S01]  /*5590*/  SEL R8, R241, RZ, !P0 ;  /* 0x000000fff1087207 */ /* 0x000fe20004000000 */
[----:B------:R-:W-:Y:S01]  /*55a0*/  FMUL R164, R164, UR23 ;  /* 0x00000017a4a47c20 */ /* 0x000fe20008400000 */
[----:B------:R-:W-:Y:S02]  /*55b0*/  SHF.L.U32 R0, R142, 0x10, RZ ;  /* 0x000000108e007819 */ /* 0x000fe400000006ff */
[----:B------:R-:W-:Y:S01]  /*55c0*/  PRMT R162, R162, 0x7632, R162 ;  /* 0x00007632a2a27816 */ /* 0x000fe200000000a2 */
[----:B------:R-:W-:Y:S01]  /*55d0*/  FFMA R164, R164, R9, R11 ;  /* 0x00000009a4a47223 */ /* 0x000fe2000000000b */
[----:B------:R-:W-:Y:S01]  /*55e0*/  FADD R8, R8, 1 ;  /* 0x3f80000008087421 */ /* 0x000fe20000000000 */
[----:B------:R-:W-:Y:S01]  /*55f0*/  FMUL R0, R0, UR24 ;  /* 0x0000001800007c20 */ /* 0x000fe20008400000 */
[----:B------:R-:W-:-:S02]  /*5600*/  SHF.L.U32 R162, R162, 0x10, RZ ;  /* 0x00000010a2a27819 */ /* 0x000fc400000006ff */
[----:B------:R-:W-:Y:S01]  /*5610*/  SEL R9, R165, RZ, !P0 ;  /* 0x000000ffa5097207 */ /* 0x000fe20004000000 */
[----:B------:R-:W-:Y:S01]  /*5620*/  FFMA R8, R0, R8, R173 ;  /* 0x0000000800087223 */ /* 0x000fe200000000ad */
[----:B------:R-:W-:Y:S01]  /*5630*/  SEL R152, R152, RZ, !P0 ;  /* 0x000000ff98987207 */ /* 0x000fe20004000000 */
[----:B------:R-:W-:Y:S02]  /*5640*/  FMUL R165, R162, UR23 ;  /* 0x00000017a2a57c20 */ /* 0x000fe40008400000 */
[----:B------:R-:W-:Y:S01]  /*5650*/  FADD R0, R9, 1 ;  /* 0x3f80000009007421 */ /* 0x000fe20000000000 */
[----:B------:R-:W-:Y:S01]  /*5660*/  CS2R R154, SRZ ;  /* 0x00000000009a7805 */ /* 0x000fe2000001ff00 */
[----:B------:R-:W-:Y:S02]  /*5670*/  FADD R227, R152, 1 ;  /* 0x3f80000098e37421 */ /* 0x000fe40000000000 */
[----:B------:R-:W-:Y:S01]  /*5680*/  FFMA R165, R165, R0, R8 ;  /* 0x00000000a5a57223 */ /* 0x000fe20000000008 */
[----:B------:R-:W-:Y:S01]  /*5690*/  CS2R R152, SRZ ;  /* 0x0000000000987805 */ /* 0x000fe2000001ff00 */
[----:B------:R-:W-:Y:S01]  /*56a0*/  IMAD.WIDE.U32 R8, R3, R229, c[0x0][0x340] ;  /* 0x0000d00003087625 */ /* 0x000fe200078e00e5 */
[----:B------:R-:W-:-:S04]  /*56b0*/  FMUL R168, R168, UR21 ;  /* 0x00000015a8a87c20 */ /* 0x000fc80008400000 */
[----:B------:R0:W3:Y:S01]  /*56c0*/  @!P0 LDG.E.EL.128 R152, [R8.64] ;  /* 0x0000000608988981 */ /* 0x0000e2000c2e1d00 */
[----:B------:R-:W-:Y:S01]  /*56d0*/  FFMA R168, R168, R227, R231 ;  /* 0x000000e3a8a87223 */ /* 0x000fe200000000e7 */
[----:B------:R-:W-:Y:S01]  /*56e0*/  CS2R R224, SRZ ;  /* 0x0000000000e07805 */ /* 0x000fe2000001ff00 */
[----:B------:R-:W-:Y:S01]  /*56f0*/  CS2R R226, SRZ ;  /* 0x0000000000e27805 */ /* 0x000fe2000001ff00 */
[----:B0-----:R-:W-:-:S05]  /*5700*/  IMAD.WIDE.U32 R8, R3, R229, c[0x0][0x328] ;  /* 0x0000ca0003087625 */ /* 0x001fca00078e00e5 */
[----:B------:R0:W2:Y:S01]  /*5710*/  @!P0 LDG.E.EL.128 R224, [R8.64] ;  /* 0x0000000608e08981 */ /* 0x0000a2000c2e1d00 */
[----:B------:R-:W-:Y:S02]  /*5720*/  SEL R143, R143, RZ, !P0 ;  /* 0x000000ff8f8f7207 */ /* 0x000fe40004000000 */
[----:B------:R-:W-:Y:S02]  /*5730*/  SEL R0, R242, RZ, !P0 ;  /* 0x000000fff2007207 */ /* 0x000fe40004000000 */
[----:B------:R-:W-:Y:S02]  /*5740*/  SHF.L.U32 R241, R143, 0x10, RZ ;  /* 0x000000108ff17819 */ /* 0x000fe400000006ff */
[----:B------:R-:W-:Y:S01]  /*5750*/  IADD3 R230, P1, R228, c[0x0][0x4c0], RZ ;  /* 0x00013000e4e67a10 */ /* 0x000fe20007f3e0ff */
[----:B------:R-:W-:Y:S02]  /*5760*/  FADD R0, R0, 1 ;  /* 0x3f80000000007421 */ /* 0x000fe40000000000 */
[----:B------:R-:W-:Y:S01]  /*5770*/  FMUL R241, R241, UR24 ;  /* 0x00000018f1f17c20 */ /* 0x000fe20008400000 */
[----:B0-----:R-:W-:Y:S01]  /*5780*/  CS2R R8, SRZ ;  /* 0x0000000000087805 */ /* 0x001fe2000001ff00 */
[----:B------:R-:W-:Y:S01]  /*5790*/  CS2R R10, SRZ ;  /* 0x00000000000a7805 */ /* 0x000fe2000001ff00 */
[----:B------:R-:W-:Y:S01]  /*57a0*/  IADD3.X R231, R2, c[0x0][0x4c4], RZ, P1, !PT ;  /* 0x0001310002e77a10 */ /* 0x000fe20000ffe4ff */
[----:B------:R-:W-:Y:S01]  /*57b0*/  FFMA R241, R241, R0, R174 ;  /* 0x00000000f1f17223 */ /* 0x000fe200000000ae */
[----:B------:R-:W-:-:S02]  /*57c0*/  SEL R0, R166, RZ, !P0 ;  /* 0x000000ffa6007207 */ /* 0x000fc40004000000 */
[----:B------:R-:W-:Y:S01]  /*57d0*/  SEL R163, R163, RZ, !P0 ;  /* 0x000000ffa3a37207 */ /* 0x000fe20004000000 */
[----:B------:R0:W4:Y:S01]  /*57e0*/  @!P0 LDG.E.EL.128 R8, [R230.64+0x10] ;  /* 0x00001006e6088981 */ /* 0x000122000c2e1d00 */
[----:B------:R-:W-:Y:S02]  /*57f0*/  PRMT R143, R143, 0x7632, R143 ;  /* 0x000076328f8f7816 */ /* 0x000fe4000000008f */
[----:B------:R-:W-:Y:S02]  /*5800*/  SHF.L.U32 R166, R163, 0x10, RZ ;  /* 0x00000010a3a67819 */ /* 0x000fe400000006ff */
[----:B------:R-:W-:Y:S02]  /*5810*/  SEL R142, R243, RZ, !P0 ;  /* 0x000000fff38e7207 */ /* 0x000fe40004000000 */
[----:B------:R-:W-:Y:S01]  /*5820*/  PRMT R163, R163, 0x7632, R163 ;  /* 0x00007632a3a37816 */ /* 0x000fe200000000a3 */
[----:B0-----:R-:W-:Y:S01]  /*5830*/  FADD R231, R0, 1 ;  /* 0x3f80000000e77421 */ /* 0x001fe20000000000 */
[----:B------:R-:W-:Y:S01]  /*5840*/  SHF.L.U32 R0, R143, 0x10, RZ ;  /* 0x000000108f007819 */ /* 0x000fe200000006ff */
[----:B------:R-:W-:Y:S01]  /*5850*/  FADD R142, R142, 1 ;  /* 0x3f8000008e8e7421 */ /* 0x000fe20000000000 */
[----:B------:R-:W-:-:S02]  /*5860*/  SHF.L.U32 R163, R163, 0x10, RZ ;  /* 0x00000010a3a37819 */ /* 0x000fc400000006ff */
[----:B------:R-:W-:Y:S01]  /*5870*/  SEL R143, R167, RZ, !P0 ;  /* 0x000000ffa78f7207 */ /* 0x000fe20004000000 */
[----:B------:R-:W-:Y:S01]  /*5880*/  FMUL R0, R0, UR24 ;  /* 0x0000001800007c20 */ /* 0x000fe20008400000 */
[----:B------:R-:W-:Y:S01]  /*5890*/  SEL R140, R140, RZ, !P0 ;  /* 0x000000ff8c8c7207 */ /* 0x000fe20004000000 */
[----:B------:R-:W-:Y:S02]  /*58a0*/  FMUL R167, R163, UR23 ;  /* 0x00000017a3a77c20 */ /* 0x000fe40008400000 */
[----:B------:R-:W-:Y:S01]  /*58b0*/  FFMA R142, R0, R142, R175 ;  /* 0x0000008e008e7223 */ /* 0x000fe200000000af */
[----:B------:R-:W-:Y:S01]  /*58c0*/  FADD R0, R143, 1 ;  /* 0x3f8000008f007421 */ /* 0x000fe20000000000 */
[----:B------:R-:W-:-:S03]  /*58d0*/  SHF.L.U32 R143, R140, 0x10, RZ ;  /* 0x000000108c8f7819 */ /* 0x000fc600000006ff */
[----:B------:R-:W-:Y:S01]  /*58e0*/  FFMA R167, R167, R0, R142 ;  /* 0x00000000a7a77223 */ /* 0x000fe2000000008e */
[----:B------:R-:W-:Y:S01]  /*58f0*/  SEL R0, R20, RZ, !P0 ;  /* 0x000000ff14007207 */ /* 0x000fe20004000000 */
[----:B------:R-:W-:-:S04]  /*5900*/  FMUL R143, R143, UR24 ;  /* 0x000000188f8f7c20 */ /* 0x000fc80008400000 */
[----:B------:R-:W-:-:S04]  /*5910*/  FADD R0, R0, 1 ;  /* 0x3f80000000007421 */ /* 0x000fc80000000000 */
[----:B------:R-:W-:Y:S01]  /*5920*/  FFMA R163, R143, R0, R168 ;  /* 0x000000008fa37223 */ /* 0x000fe200000000a8 */
[----:B------:R-:W-:Y:S02]  /*5930*/  SEL R0, R160, RZ, !P0 ;  /* 0x000000ffa0007207 */ /* 0x000fe40004000000 */
[----:B------:R-:W-:Y:S02]  /*5940*/  SEL R60, R60, RZ, !P0 ;  /* 0x000000ff3c3c7207 */ /* 0x000fe40004000000 */
[----:B------:R-:W-:Y:S02]  /*5950*/  SHF.L.U32 R160, R0, 0x10, RZ ;  /* 0x0000001000a07819 */ /* 0x000fe400000006ff */
[----:B------:R-:W-:Y:S01]  /*5960*/  SEL R141, R141, RZ, !P0 ;  /* 0x000000ff8d8d7207 */ /* 0x000fe20004000000 */
[----:B------:R-:W-:Y:S02]  /*5970*/  FADD R143, R60, 1 ;  /* 0x3f8000003c8f7421 */ /* 0x000fe40000000000 */
[----:B------:R-:W-:Y:S01]  /*5980*/  FMUL R160, R160, UR23 ;  /* 0x00000017a0a07c20 */ /* 0x000fe20008400000 */
[----:B------:R-:W-:-:S03]  /*5990*/  SEL R20, R22, RZ, !P0 ;  /* 0x000000ff16147207 */ /* 0x000fc60004000000 */
[----:B------:R-:W-:Y:S01]  /*59a0*/  FFMA R160, R160, R143, R163 ;  /* 0x0000008fa0a07223 */ /* 0x000fe200000000a3 */
[----:B------:R-:W-:Y:S02]  /*59b0*/  SHF.L.U32 R143, R141, 0x10, RZ ;  /* 0x000000108d8f7819 */ /* 0x000fe400000006ff */
[----:B------:R-:W-:Y:S01]  /*59c0*/  PRMT R140, R140, 0x7632, R140 ;  /* 0x000076328c8c7816 */ /* 0x000fe2000000008c */
[----:B------:R-:W-:Y:S02]  /*59d0*/  FADD R20, R20, 1 ;  /* 0x3f80000014147421 */ /* 0x000fe40000000000 */
[----:B------:R-:W-:Y:S01]  /*59e0*/  FMUL R143, R143, UR24 ;  /* 0x000000188f8f7c20 */ /* 0x000fe20008400000 */
[----:B------:R-:W-:Y:S02]  /*59f0*/  SEL R21, R21, RZ, !P0 ;  /* 0x000000ff15157207 */ /* 0x000fe40004000000 */
[----:B------:R-:W-:Y:S02]  /*5a00*/  SHF.L.U32 R22, R140, 0x10, RZ ;  /* 0x000000108c167819 */ /* 0x000fe400000006ff */
[----:B------:R-:W-:Y:S01]  /*5a10*/  PRMT R0, R0, 0x7632, R0 ;  /* 0x0000763200007816 */ /* 0x000fe20000000000 */
[----:B------:R-:W-:Y:S01]  /*5a20*/  FFMA R163, R143, R20, R170 ;  /* 0x000000148fa37223 */ /* 0x000fe200000000aa */
[----:B------:R-:W-:Y:S01]  /*5a30*/  SEL R20, R161, RZ, !P0 ;  /* 0x000000ffa1147207 */ /* 0x000fe20004000000 */
[----:B------:R-:W-:Y:S01]  /*5a40*/  FADD R21, R21, 1 ;  /* 0x3f80000015157421 */ /* 0x000fe20000000000 */
[----:B------:R-:W-:Y:S01]  /*5a50*/  SEL R61, R61, RZ, !P0 ;  /* 0x000000ff3d3d7207 */ /* 0x000fe20004000000 */
[----:B------:R-:W-:Y:S01]  /*5a60*/  FMUL R22, R22, UR24 ;  /* 0x0000001816167c20 */ /* 0x000fe20008400000 */
[----:B------:R-:W-:-:S02]  /*5a70*/  SHF.L.U32 R161, R0, 0x10, RZ ;  /* 0x0000001000a17819 */ /* 0x000fc400000006ff */
[----:B------:R-:W-:Y:S01]  /*5a80*/  SEL R62, R62, RZ, !P0 ;  /* 0x000000ff3e3e7207 */ /* 0x000fe20004000000 */
[----:B------:R-:W-:Y:S01]  /*5a90*/  FFMA R22, R22, R21, R169 ;  /* 0x0000001516167223 */ /* 0x000fe200000000a9 */
[----:B------:R-:W-:Y:S01]  /*5aa0*/  SHF.L.U32 R162, R20, 0x10, RZ ;  /* 0x0000001014a27819 */ /* 0x000fe200000006ff */
[----:B------:R-:W-:Y:S01]  /*5ab0*/  FADD R0, R61, 1 ;  /* 0x3f8000003d007421 */ /* 0x000fe20000000000 */
[----:B------:R-:W-:Y:S01]  /*5ac0*/  FMUL R161, R161, UR23 ;  /* 0x00000017a1a17c20 */ /* 0x000fe20008400000 */
[----:B------:R-:W-:Y:S01]  /*5ad0*/  PRMT R141, R141, 0x7632, R141 ;  /* 0x000076328d8d7816 */ /* 0x000fe2000000008d */
[----:B------:R-:W-:Y:S01]  /*5ae0*/  FADD R143, R62, 1 ;  /* 0x3f8000003e8f7421 */ /* 0x000fe20000000000 */
[----:B------:R-:W-:Y:S01]  /*5af0*/  FMUL R162, R162, UR23 ;  /* 0x00000017a2a27c20 */ /* 0x000fe20008400000 */
[----:B------:R-:W-:Y:S01]  /*5b00*/  FFMA R161, R161, R0, R22 ;  /* 0x00000000a1a17223 */ /* 0x000fe20000000016 */
[----:B------:R-:W-:Y:S02]  /*5b10*/  SEL R21, R23, RZ, !P0 ;  /* 0x000000ff17157207 */ /* 0x000fe40004000000 */
[----:B------:R-:W-:-:S02]  /*5b20*/  SHF.L.U32 R0, R141, 0x10, RZ ;  /* 0x000000108d007819 */ /* 0x000fc400000006ff */
        /* <DEDUP_REMOVED lines=9> */
[----:B------:R-:W-:Y:S01]  /*5bc0*/  CS2R R60, SRZ ;  /* 0x00000000003c7805 */ /* 0x000fe2000001ff00 */
[----:B------:R-:W-:Y:S02]  /*5bd0*/  CS2R R62, SRZ ;  /* 0x00000000003e7805 */ /* 0x000fe4000001ff00 */
[----:B------:R-:W-:Y:S01]  /*5be0*/  FFMA R163, R163, R0, R20 ;  /* 0x00000000a3a37223 */ /* 0x000fe20000000014 */
[----:B------:R-:W-:-:S05]  /*5bf0*/  IMAD.WIDE.U32 R20, R3, R229, c[0x0][0x370] ;  /* 0x0000dc0003147625 */ /* 0x000fca00078e00e5 */
[----:B------:R0:W4:Y:S01]  /*5c00*/  @!P0 LDG.E.EL.128 R60, [R20.64] ;  /* 0x00000006143c8981 */ /* 0x000122000c2e1d00 */
[----:B------:R-:W-:Y:S01]  /*5c10*/  CS2R R140, SRZ ;  /* 0x00000000008c7805 */ /* 0x000fe2000001ff00 */
[----:B------:R-:W-:Y:S01]  /*5c20*/  CS2R R142, SRZ ;  /* 0x00000000008e7805 */ /* 0x000fe2000001ff00 */
[----:B0-----:R-:W-:-:S05]  /*5c30*/  IMAD.WIDE.U32 R20, R3, R229, c[0x0][0x358] ;  /* 0x0000d60003147625 */ /* 0x001fca00078e00e5 */
[----:B------:R0:W4:Y:S01]  /*5c40*/  @!P0 LDG.E.EL.128 R140, [R20.64] ;  /* 0x00000006148c8981 */ /* 0x000122000c2e1d00 */
[----:B------:R-:W-:Y:S01]  /*5c50*/  FMUL R166, R166, UR23 ;  /* 0x00000017a6a67c20 */ /* 0x000fe20008400000 */
[----:B-----5:R-:W-:Y:S02]  /*5c60*/  SEL R90, R90, RZ, !P0 ;  /* 0x000000ff5a5a7207 */ /* 0x020fe40004000000 */
[----:B------:R-:W-:Y:S01]  /*5c70*/  SEL R0, R236, RZ, !P0 ;  /* 0x000000ffec007207 */ /* 0x000fe20004000000 */
[----:B------:R-:W-:Y:S01]  /*5c80*/  FFMA R166, R166, R231, R241 ;  /* 0x000000e7a6a67223 */ /* 0x000fe200000000f1 */
        /* <DEDUP_REMOVED lines=9> */
[----:B------:R-:W-:Y:S01]  /*5d20*/  PRMT R90, R90, 0x7632, R90 ;  /* 0x000076325a5a7816 */ /* 0x000fe2000000005a */
[----:B------:R0:W5:Y:S01]  /*5d30*/  @!P0 LDG.E.EL.128 R20, [R230.64+0x10] ;  /* 0x00001006e6148981 */ /* 0x000162000c2e1d00 */
[----:B------:R-:W-:-:S04]  /*5d40*/  SEL R98, R98, RZ, !P0 ;  /* 0x000000ff62627207 */ /* 0x000fc80004000000 */
[C---:B------:R-:W-:Y:S02]  /*5d50*/  SHF.L.U32 R156, R98.reuse, 0x10, RZ ;  /* 0x00000010629c7819 */ /* 0x040fe400000006ff */
[----:B------:R-:W-:Y:S01]  /*5d60*/  PRMT R98, R98, 0x7632, R98 ;  /* 0x0000763262627816 */ /* 0x000fe20000000062 */
[----:B0-----:R-:W-:Y:S01]  /*5d70*/  FADD R231, R0, 1 ;  /* 0x3f80000000e77421 */ /* 0x001fe20000000000 */
[----:B------:R-:W-:Y:S02]  /*5d80*/  SHF.L.U32 R0, R90, 0x10, RZ ;  /* 0x000000105a007819 */ /* 0x000fe400000006ff */
[----:B------:R-:W-:Y:S02]  /*5d90*/  SEL R90, R237, RZ, !P0 ;  /* 0x000000ffed5a7207 */ /* 0x000fe40004000000 */
[----:B------:R-:W-:Y:S01]  /*5da0*/  SHF.L.U32 R98, R98, 0x10, RZ ;  /* 0x0000001062627819 */ /* 0x000fe200000006ff */
[----:B------:R-:W-:Y:S01]  /*5db0*/  FMUL R0, R0, UR26 ;  /* 0x0000001a00007c20 */ /* 0x000fe20008400000 */
[----:B------:R-:W-:Y:S01]  /*5dc0*/  SEL R230, R157, RZ, !P0 ;  /* 0x000000ff9de67207 */ /* 0x000fe20004000000 */
[----:B------:R-:W-:Y:S01]  /*5dd0*/  FADD R90, R90, 1 ;  /* 0x3f8000005a5a7421 */ /* 0x000fe20000000000 */
[----:B------:R-:W-:Y:S01]  /*5de0*/  FMUL R156, R156, UR25 ;  /* 0x000000199c9c7c20 */ /* 0x000fe20008400000 */
[----:B------:R-:W-:-:S02]  /*5df0*/  FMUL R157, R98, UR25 ;  /* 0x00000019629d7c20 */ /* 0x000fc40008400000 */
[----:B------:R-:W-:Y:S01]  /*5e00*/  FFMA R90, R0, R90, R165 ;  /* 0x0000005a005a7223 */ /* 0x000fe200000000a5 */
[----:B------:R-:W-:Y:S01]  /*5e10*/  FADD R0, R230, 1 ;  /* 0x3f800000e6007421 */ /* 0x000fe20000000000 */
[----:B------:R-:W-:Y:S01]  /*5e20*/  SEL R91, R91, RZ, !P0 ;  /* 0x000000ff5b5b7207 */ /* 0x000fe20004000000 */
[----:B------:R-:W-:Y:S02]  /*5e30*/  FFMA R156, R156, R231, R241 ;  /* 0x000000e79c9c7223 */ /* 0x000fe400000000f1 */
[----:B------:R-:W-:Y:S01]  /*5e40*/  FFMA R157, R157, R0, R90 ;  /* 0x000000009d9d7223 */ /* 0x000fe2000000005a */
[----:B------:R-:W-:Y:S02]  /*5e50*/  SEL R0, R238, RZ, !P0 ;  /* 0x000000ffee007207 */ /* 0x000fe40004000000 */
[----:B------:R-:W-:-:S03]  /*5e60*/  SHF.L.U32 R231, R91, 0x10, RZ ;  /* 0x000000105be77819 */ /* 0x000fc600000006ff */
[----:B------:R-:W-:Y:S02]  /*5e70*/  FADD R0, R0, 1 ;  /* 0x3f80000000007421 */ /* 0x000fe40000000000 */
[----:B------:R-:W-:Y:S01]  /*5e80*/  FMUL R231, R231, UR26 ;  /* 0x0000001ae7e77c20 */ /* 0x000fe20008400000 */
[----:B------:R-:W-:Y:S02]  /*5e90*/  SEL R99, R99, RZ, !P0 ;  /* 0x000000ff63637207 */ /* 0x000fe40004000000 */
[----:B------:R-:W-:Y:S01]  /*5ea0*/  PRMT R91, R91, 0x7632, R91 ;  /* 0x000076325b5b7816 */ /* 0x000fe2000000005b */
[----:B------:R-:W-:Y:S01]  /*5eb0*/  FFMA R237, R231, R0, R166 ;  /* 0x00000000e7ed7223 */ /* 0x000fe200000000a6 */
[----:B------:R-:W-:Y:S02]  /*5ec0*/  SEL R231, R158, RZ, !P0 ;  /* 0x000000ff9ee77207 */ /* 0x000fe40004000000 */
[----:B------:R-:W-:Y:S02]  /*5ed0*/  SHF.L.U32 R158, R99, 0x10, RZ ;  /* 0x00000010639e7819 */ /* 0x000fe400000006ff */
[----:B------:R-:W-:-:S02]  /*5ee0*/  SHF.L.U32 R0, R91, 0x10, RZ ;  /* 0x000000105b007819 */ /* 0x000fc400000006ff */
[----:B------:R-:W-:Y:S02]  /*5ef0*/  SEL R90, R239, RZ, !P0 ;  /* 0x000000ffef5a7207 */ /* 0x000fe40004000000 */
[----:B------:R-:W-:Y:S01]  /*5f00*/  PRMT R99, R99, 0x7632, R99 ;  /* 0x0000763263637816 */ /* 0x000fe20000000063 */
[----:B------:R-:W-:Y:S01]  /*5f10*/  FMUL R0, R0, UR26 ;  /* 0x0000001a00007c20 */ /* 0x000fe20008400000 */
[----:B------:R-:W-:Y:S01]  /*5f20*/  SEL R91, R159, RZ, !P0 ;  /* 0x000000ff9f5b7207 */ /* 0x000fe20004000000 */
[----:B------:R-:W-:Y:S01]  /*5f30*/  FADD R90, R90, 1 ;  /* 0x3f8000005a5a7421 */ /* 0x000fe20000000000 */
[----:B------:R-:W-:-:S03]  /*5f40*/  SHF.L.U32 R99, R99, 0x10, RZ ;  /* 0x0000001063637819 */ /* 0x000fc600000006ff */
[----:B------:R-:W-:Y:S01]  /*5f50*/  FFMA R90, R0, R90, R167 ;  /* 0x0000005a005a7223 */ /* 0x000fe200000000a7 */
[----:B------:R-:W-:Y:S01]  /*5f60*/  FADD R0, R91, 1 ;  /* 0x3f8000005b007421 */ /* 0x000fe20000000000 */
[----:B------:R-:W-:-:S04]  /*5f70*/  FMUL R159, R99, UR25 ;  /* 0x00000019639f7c20 */ /* 0x000fc80008400000 */
[----:B------:R-:W-:Y:S01]  /*5f80*/  FFMA R159, R159, R0, R90 ;  /* 0x000000009f9f7223 */ /* 0x000fe2000000005a */
[----:B------:R-:W-:-:S04]  /*5f90*/  SEL R0, R88, RZ, !P0 ;  /* 0x000000ff58007207 */ /* 0x000fc80004000000 */
[----:B------:R-:W-:-:S05]  /*5fa0*/  SHF.L.U32 R91, R0, 0x10, RZ ;  /* 0x00000010005b7819 */ /* 0x000fca00000006ff */
[----:B------:R-:W-:Y:S01]  /*5fb0*/  FMUL R91, R91, UR26 ;  /* 0x0000001a5b5b7c20 */ /* 0x000fe20008400000 */
[----:B------:R-:W-:Y:S01]  /*5fc0*/  SEL R236, R96, RZ, !P0 ;  /* 0x000000ff60ec7207 */ /* 0x000fe20004000000 */
[----:B------:R-:W-:Y:S01]  /*5fd0*/  FMUL R158, R158, UR25 ;  /* 0x000000199e9e7c20 */ /* 0x000fe20008400000 */
[----:B------:R-:W-:-:S04]  /*5fe0*/  FADD R231, R231, 1 ;  /* 0x3f800000e7e77421 */ /* 0x000fc80000000000 */
[----:B------:R-:W-:Y:S01]  /*5ff0*/  FFMA R158, R158, R231, R237 ;  /* 0x000000e79e9e7223 */ /* 0x000fe200000000ed */
[----:B------:R-:W-:Y:S01]  /*6000*/  SEL R237, R97, RZ, !P0 ;  /* 0x000000ff61ed7207 */ /* 0x000fe20004000000 */
[----:B------:R-:W-:-:S04]  /*6010*/  IMAD.WIDE.U32 R96, R3, R229, c[0x0][0x3a0] ;  /* 0x0000e80003607625 */ /* 0x000fc800078e00e5 */
[----:B------:R-:W-:Y:S01]  /*6020*/  IMAD.WIDE.U32 R230, R3, R229, c[0x0][0x388] ;  /* 0x0000e20003e67625 */ /* 0x000fe200078e00e5 */
[----:B---3--:R-:W-:-:S05]  /*6030*/  SEL R88, R152, RZ, !P0 ;  /* 0x000000ff98587207 */ /* 0x008fca0004000000 */
[----:B------:R-:W-:-:S04]  /*6040*/  FADD R88, R88, 1 ;  /* 0x3f80000058587421 */ /* 0x000fc80000000000 */
[----:B------:R-:W-:Y:S01]  /*6050*/  FFMA R99, R91, R88, R160 ;  /* 0x000000585b637223 */ /* 0x000fe200000000a0 */
[----:B------:R-:W-:Y:S02]  /*6060*/  SHF.L.U32 R152, R236, 0x10, RZ ;  /* 0x00000010ec987819 */ /* 0x000fe400000006ff */
[----:B--2---:R-:W-:Y:S02]  /*6070*/  SEL R91, R224, RZ, !P0 ;  /* 0x000000ffe05b7207 */ /* 0x004fe40004000000 */
[----:B------:R-:W-:Y:S02]  /*6080*/  SEL R224, R89, RZ, !P0 ;  /* 0x000000ff59e07207 */ /* 0x000fe40004000000 */
[----:B------:R-:W-:Y:S02]  /*6090*/  SEL R88, R154, RZ, !P0 ;  /* 0x000000ff9a587207 */ /* 0x000fe40004000000 */
[----:B------:R-:W-:Y:S01]  /*60a0*/  SHF.L.U32 R89, R224, 0x10, RZ ;  /* 0x00000010e0597819 */ /* 0x000fe200000006ff */
[----:B------:R-:W-:Y:S01]  /*60b0*/  FADD R91, R91, 1 ;  /* 0x3f8000005b5b7421 */ /* 0x000fe20000000000 */
[----:B------:R-:W-:Y:S01]  /*60c0*/  FMUL R152, R152, UR25 ;  /* 0x0000001998987c20 */ /* 0x000fe20008400000 */
[----:B------:R-:W-:-:S02]  /*60d0*/  FADD R88, R88, 1 ;  /* 0x3f80000058587421 */ /* 0x000fc40000000000 */
[----:B------:R-:W-:Y:S01]  /*60e0*/  FMUL R89, R89, UR26 ;  /* 0x0000001a59597c20 */ /* 0x000fe20008400000 */
[----:B------:R-:W-:Y:S01]  /*60f0*/  FFMA R152, R152, R91, R99 ;  /* 0x0000005b98987223 */ /* 0x000fe20000000063 */
[----:B------:R-:W-:Y:S02]  /*6100*/  SHF.L.U32 R154, R237, 0x10, RZ ;  /* 0x00000010ed9a7819 */ /* 0x000fe400000006ff */
[----:B------:R-:W-:Y:S01]  /*6110*/  FFMA R91, R89, R88, R162 ;  /* 0x00000058595b7223 */ /* 0x000fe200000000a2 */
[----:B------:R-:W-:Y:S02]  /*6120*/  SEL R89, R226, RZ, !P0 ;  /* 0x000000ffe2597207 */ /* 0x000fe40004000000 */
[----:B------:R-:W-:-:S03]  /*6130*/  FMUL R154, R154, UR25 ;  /* 0x000000199a9a7c20 */ /* 0x000fc60008400000 */
[----:B------:R-:W-:-:S04]  /*6140*/  FADD R89, R89, 1 ;  /* 0x3f80000059597421 */ /* 0x000fc80000000000 */
[----:B------:R-:W-:Y:S02]  /*6150*/  FFMA R154, R154, R89, R91 ;  /* 0x000000599a9a7223 */ /* 0x000fe4000000005b */
[----:B------:R-:W-:Y:S01]  /*6160*/  CS2R R88, SRZ ;  /* 0x0000000000587805 */ /* 0x000fe2000001ff00 */
[----:B------:R-:W-:Y:S01]  /*6170*/  CS2R R90, SRZ ;  /* 0x00000000005a7805 */ /* 0x000fe2000001ff00 */
[----:B------:R-:W-:-:S05]  /*6180*/  CS2R R98, SRZ ;  /* 0x0000000000627805 */ /* 0x000fca000001ff00 */
[----:B------:R0:W2:Y:S01]  /*6190*/  @!P0 LDG.E.EL.128 R88, [R96.64] ;  /* 0x0000000660588981 */ /* 0x0000a2000c2e1d00 */
[----:B------:R-:W-:Y:S01]  /*61a0*/  PRMT R0, R0, 0x7632, R0 ;  /* 0x0000763200007816 */ /* 0x000fe20000000000 */
[----:B0-----:R-:W-:Y:S01]  /*61b0*/  CS2R R96, SRZ ;  /* 0x0000000000607805 */ /* 0x001fe2000001ff00 */
[----:B------:R-:W-:-:S05]  /*61c0*/  SEL R153, R153, RZ, !P0 ;  /* 0x000000ff99997207 */ /* 0x000fca0004000000 */
[----:B------:R-:W3:Y:S01]  /*61d0*/  @!P0 LDG.E.EL.128 R96, [R230.64] ;  /* 0x00000006e6608981 */ /* 0x000ee2000c2e1d00 */
        /* <DEDUP_REMOVED lines=31> */
[C---:B------:R-:W-:Y:S02]  /*63d0*/  SHF.L.U32 R148, R30.reuse, 0x10, RZ ;  /* 0x000000101e947819 */ /* 0x040fe400000006ff */
[----:B------:R-:W-:-:S02]  /*63e0*/  PRMT R30, R30, 0x7632, R30 ;  /* 0x000076321e1e7816 */ /* 0x000fc4000000001e */
[----:B------:R-:W-:Y:S02]  /*63f0*/  SEL R33, R33, RZ, !P0 ;  /* 0x000000ff21217207 */ /* 0x000fe40004000000 */
[----:B------:R-:W-:Y:S02]  /*6400*/  SHF.L.U32 R0, R146, 0x10, RZ ;  /* 0x0000001092007819 */ /* 0x000fe400000006ff */
[----:B------:R-:W-:Y:S01]  /*6410*/  SHF.L.U32 R32, R30, 0x10, RZ ;  /* 0x000000101e207819 */ /* 0x000fe200000006ff */
[----:B------:R-:W-:Y:S01]  /*6420*/  FADD R30, R33, 1 ;  /* 0x3f800000211e7421 */ /* 0x000fe20000000000 */
        /* <DEDUP_REMOVED lines=9> */
[----:B------:R-:W-:Y:S01]  /*64c0*/  FMUL R148, R148, UR27 ;  /* 0x0000001b94947c20 */ /* 0x000fe20008400000 */
[----:B------:R-:W-:Y:S01]  /*64d0*/  FADD R225, R225, 1 ;  /* 0x3f800000e1e17421 */ /* 0x000fe20000000000 */
[----:B------:R-:W-:Y:S02]  /*64e0*/  FMUL R33, R33, UR28 ;  /* 0x0000001c21217c20 */ /* 0x000fe40008400000 */
[----:B------:R-:W-:Y:S01]  /*64f0*/  FADD R0, R0, 1 ;  /* 0x3f80000000007421 */ /* 0x000fe20000000000 */
[----:B------:R-:W-:Y:S01]  /*6500*/  SEL R31, R31, RZ, !P0 ;  /* 0x000000ff1f1f7207 */ /* 0x000fe20004000000 */
[----:B------:R-:W-:Y:S02]  /*6510*/  FFMA R148, R148, R225, R227 ;  /* 0x000000e194947223 */ /* 0x000fe400000000e3 */
[----:B------:R-:W-:Y:S01]  /*6520*/  FFMA R225, R33, R0, R158 ;  /* 0x0000000021e17223 */ /* 0x000fe2000000009e */
[----:B------:R-:W-:-:S02]  /*6530*/  SEL R33, R150, RZ, !P0 ;  /* 0x000000ff96217207 */ /* 0x000fc40004000000 */
[----:B------:R-:W-:Y:S02]  /*6540*/  SHF.L.U32 R150, R31, 0x10, RZ ;  /* 0x000000101f967819 */ /* 0x000fe400000006ff */
[----:B------:R-:W-:Y:S01]  /*6550*/  PRMT R147, R147, 0x7632, R147 ;  /* 0x0000763293937816 */ /* 0x000fe20000000093 */
[----:B------:R-:W-:Y:S01]  /*6560*/  FADD R33, R33, 1 ;  /* 0x3f80000021217421 */ /* 0x000fe20000000000 */
[----:B------:R-:W-:Y:S01]  /*6570*/  SEL R30, R35, RZ, !P0 ;  /* 0x000000ff231e7207 */ /* 0x000fe20004000000 */
[----:B------:R-:W-:Y:S01]  /*6580*/  FMUL R150, R150, UR27 ;  /* 0x0000001b96967c20 */ /* 0x000fe20008400000 */
[----:B------:R-:W-:Y:S02]  /*6590*/  SHF.L.U32 R0, R147, 0x10, RZ ;  /* 0x0000001093007819 */ /* 0x000fe400000006ff */
[----:B------:R-:W-:Y:S01]  /*65a0*/  SEL R146, R144, RZ, !P0 ;  /* 0x000000ff90927207 */ /* 0x000fe20004000000 */
[----:B------:R-:W-:Y:S01]  /*65b0*/  FFMA R150, R150, R33, R225 ;  /* 0x0000002196967223 */ /* 0x000fe200000000e1 */
[----:B------:R-:W-:Y:S01]  /*65c0*/  FADD R30, R30, 1 ;  /* 0x3f8000001e1e7421 */ /* 0x000fe20000000000 */
[----:B------:R-:W-:Y:S01]  /*65d0*/  FMUL R0, R0, UR28 ;  /* 0x0000001c00007c20 */ /* 0x000fe20008400000 */
[----:B----4-:R-:W-:-:S02]  /*65e0*/  SEL R60, R60, RZ, !P0 ;  /* 0x000000ff3c3c7207 */ /* 0x010fc40004000000 */
        /* <DEDUP_REMOVED lines=10> */
[----:B------:R-:W-:-:S03]  /*6690*/  SEL R140, R140, RZ, !P0 ;  /* 0x000000ff8c8c7207 */ /* 0x000fc60004000000 */
[----:B------:R-:W-:Y:S01]  /*66a0*/  FFMA R151, R151, R0, R30 ;  /* 0x0000000097977223 */ /* 0x000fe2000000001e */
[----:B------:R-:W-:Y:S01]  /*66b0*/  SEL R0, R145, RZ, !P0 ;  /* 0x000000ff91007207 */ /* 0x000fe20004000000 */
[----:B------:R-:W-:Y:S01]  /*66c0*/  FADD R31, R140, 1 ;  /* 0x3f8000008c1f7421 */ /* 0x000fe20000000000 */
[----:B------:R-:W-:Y:S02]  /*66d0*/  SEL R62, R62, RZ, !P0 ;  /* 0x000000ff3e3e7207 */ /* 0x000fe40004000000 */
[----:B------:R-:W-:Y:S02]  /*66e0*/  SHF.L.U32 R140, R0, 0x10, RZ ;  /* 0x00000010008c7819 */ /* 0x000fe400000006ff */
[----:B------:R-:W-:Y:S01]  /*66f0*/  SEL R28, R28, RZ, !P0 ;  /* 0x000000ff1c1c7207 */ /* 0x000fe20004000000 */
[----:B------:R-:W-:Y:S01]  /*6700*/  FADD R62, R62, 1 ;  /* 0x3f8000003e3e7421 */ /* 0x000fe20000000000 */
[----:B------:R-:W-:Y:S01]  /*6710*/  SEL R145, R61, RZ, !P0 ;  /* 0x000000ff3d917207 */ /* 0x000fe20004000000 */
[----:B------:R-:W-:Y:S01]  /*6720*/  FMUL R61, R140, UR28 ;  /* 0x0000001c8c3d7c20 */ /* 0x000fe20008400000 */
[----:B------:R-:W-:-:S02]  /*6730*/  PRMT R146, R146, 0x7632, R146 ;  /* 0x0000763292927816 */ /* 0x000fc40000000092 */
[----:B------:R-:W-:Y:S01]  /*6740*/  SHF.L.U32 R144, R28, 0x10, RZ ;  /* 0x000000101c907819 */ /* 0x000fe200000006ff */
[----:B------:R-:W-:Y:S01]  /*6750*/  FFMA R61, R61, R62, R154 ;  /* 0x0000003e3d3d7223 */ /* 0x000fe2000000009a */
[----:B------:R-:W-:Y:S02]  /*6760*/  SHF.L.U32 R60, R146, 0x10, RZ ;  /* 0x00000010923c7819 */ /* 0x000fe400000006ff */
[----:B------:R-:W-:Y:S02]  /*6770*/  SEL R62, R29, RZ, !P0 ;  /* 0x000000ff1d3e7207 */ /* 0x000fe40004000000 */
[----:B------:R-:W-:Y:S01]  /*6780*/  PRMT R28, R28, 0x7632, R28 ;  /* 0x000076321c1c7816 */ /* 0x000fe2000000001c */
[----:B------:R-:W-:Y:S01]  /*6790*/  FMUL R144, R144, UR27 ;  /* 0x0000001b90907c20 */ /* 0x000fe20008400000 */
[----:B------:R-:W-:Y:S01]  /*67a0*/  FADD R140, R145, 1 ;  /* 0x3f800000918c7421 */ /* 0x000fe20000000000 */
[----:B------:R-:W-:Y:S01]  /*67b0*/  SEL R141, R141, RZ, !P0 ;  /* 0x000000ff8d8d7207 */ /* 0x000fe20004000000 */
[----:B------:R-:W-:Y:S01]  /*67c0*/  FMUL R60, R60, UR28 ;  /* 0x0000001c3c3c7c20 */ /* 0x000fe20008400000 */
[----:B------:R-:W-:-:S02]  /*67d0*/  SEL R29, R142, RZ, !P0 ;  /* 0x000000ff8e1d7207 */ /* 0x000fc40004000000 */
[----:B------:R-:W-:Y:S02]  /*67e0*/  SHF.L.U32 R146, R62, 0x10, RZ ;  /* 0x000000103e927819 */ /* 0x000fe400000006ff */
[----:B------:R-:W-:Y:S01]  /*67f0*/  SHF.L.U32 R145, R28, 0x10, RZ ;  /* 0x000000101c917819 */ /* 0x000fe200000006ff */
[----:B------:R-:W-:Y:S01]  /*6800*/  FFMA R144, R144, R31, R33 ;  /* 0x0000001f90907223 */ /* 0x000fe20000000021 */
[----:B------:R-:W-:Y:S01]  /*6810*/  CS2R R34, SRZ ;  /* 0x0000000000227805 */ /* 0x000fe2000001ff00 */
[----:B------:R-:W-:Y:S01]  /*6820*/  CS2R R32, SRZ ;  /* 0x0000000000207805 */ /* 0x000fe2000001ff00 */
[----:B------:R-:W-:Y:S01]  /*6830*/  IMAD.WIDE.U32 R30, R3, R229, c[0x0][0x3d0] ;  /* 0x0000f400031e7625 */ /* 0x000fe200078e00e5 */
[----:B------:R-:W-:Y:S01]  /*6840*/  FFMA R60, R60, R140, R153 ;  /* 0x0000008c3c3c7223 */ /* 0x000fe20000000099 */
[----:B------:R-:W-:Y:S01]  /*6850*/  FADD R28, R141, 1 ;  /* 0x3f8000008d1c7421 */ /* 0x000fe20000000000 */
[----:B------:R-:W-:Y:S01]  /*6860*/  FADD R29, R29, 1 ;  /* 0x3f8000001d1d7421 */ /* 0x000fe20000000000 */
[----:B------:R-:W-:Y:S01]  /*6870*/  FMUL R146, R146, UR27 ;  /* 0x0000001b92927c20 */ /* 0x000fe20008400000 */
[----:B------:R-:W-:Y:S01]  /*6880*/  FMUL R145, R145, UR27 ;  /* 0x0000001b91917c20 */ /* 0x000fe20008400000 */
[----:B------:R0:W4:Y:S02]  /*6890*/  @!P0 LDG.E.EL.128 R32, [R30.64] ;  /* 0x000000061e208981 */ /* 0x000124000c2e1d00 */
[----:B------:R-:W-:Y:S01]  /*68a0*/  FFMA R146, R146, R29, R61 ;  /* 0x0000001d92927223 */ /* 0x000fe2000000003d */
[----:B------:R-:W-:Y:S01]  /*68b0*/  FFMA R145, R145, R28, R60 ;  /* 0x0000001c91917223 */ /* 0x000fe2000000003c */
[----:B------:R-:W-:Y:S01]  /*68c0*/  IMAD.WIDE.U32 R60, R3, R229, c[0x0][0x3b8] ;  /* 0x0000ee00033c7625 */ /* 0x000fe200078e00e5 */
[----:B------:R-:W-:Y:S01]  /*68d0*/  CS2R R28, SRZ ;  /* 0x00000000001c7805 */ /* 0x000fe2000001ff00 */
[----:B0-----:R-:W-:-:S06]  /*68e0*/  CS2R R30, SRZ ;  /* 0x00000000001e7805 */ /* 0x001fcc000001ff00 */
[----:B------:R0:W4:Y:S01]  /*68f0*/  @!P0 LDG.E.EL.128 R28, [R60.64] ;  /* 0x000000063c1c8981 */ /* 0x000122000c2e1d00 */
[----:B------:R-:W-:Y:S02]  /*6900*/  PRMT R0, R0, 0x7632, R0 ;  /* 0x0000763200007816 */ /* 0x000fe40000000000 */
[----:B------:R-:W-:Y:S02]  /*6910*/  SEL R63, R63, RZ, !P0 ;  /* 0x000000ff3f3f7207 */ /* 0x000fe40004000000 */
[----:B------:R-:W-:Y:S02]  /*6920*/  SHF.L.U32 R0, R0, 0x10, RZ ;  /* 0x0000001000007819 */ /* 0x000fe400000006ff */
[----:B------:R-:W-:Y:S01]  /*6930*/  SEL R42, R42, RZ, !P0 ;  /* 0x000000ff2a2a7207 */ /* 0x000fe20004000000 */
[----:B------:R-:W-:Y:S01]  /*6940*/  FADD R63, R63, 1 ;  /* 0x3f8000003f3f7421 */ /* 0x000fe20000000000 */
[----:B------:R-:W-:Y:S01]  /*6950*/  SEL R141, R56, RZ, !P0 ;  /* 0x000000ff388d7207 */ /* 0x000fe20004000000 */
[----:B------:R-:W-:Y:S01]  /*6960*/  FMUL R0, R0, UR28 ;  /* 0x0000001c00007c20 */ /* 0x000fe20008400000 */
[----:B------:R-:W-:-:S02]  /*6970*/  SHF.L.U32 R140, R42, 0x10, RZ ;  /* 0x000000102a8c7819 */ /* 0x000fc400000006ff */
[----:B------:R-:W-:Y:S01]  /*6980*/  PRMT R62, R62, 0x7632, R62 ;  /* 0x000076323e3e7816 */ /* 0x000fe2000000003e */
[----:B------:R-:W-:Y:S01]  /*6990*/  FFMA R56, R0, R63, R155 ;  /* 0x0000003f00387223 */ /* 0x000fe2000000009b */
[----:B------:R-:W-:Y:S01]  /*69a0*/  FADD R0, R141, 1 ;  /* 0x3f8000008d007421 */ /* 0x000fe20000000000 */
[----:B------:R-:W-:Y:S01]  /*69b0*/  FMUL R63, R140, UR30 ;  /* 0x0000001e8c3f7c20 */ /* 0x000fe20008400000 */
[----:B------:R-:W-:Y:S02]  /*69c0*/  SEL R143, R143, RZ, !P0 ;  /* 0x000000ff8f8f7207 */ /* 0x000fe40004000000 */
[----:B------:R-:W-:Y:S01]  /*69d0*/  SHF.L.U32 R62, R62, 0x10, RZ ;  /* 0x000000103e3e7819 */ /* 0x000fe200000006ff */
[----:B------:R-:W-:Y:S01]  /*69e0*/  FFMA R63, R63, R0, R148 ;  /* 0x000000003f3f7223 */ /* 0x000fe20000000094 */
[----:B------:R-:W-:Y:S01]  /*69f0*/  SEL R138, R138, RZ, !P0 ;  /* 0x000000ff8a8a7207 */ /* 0x000fe20004000000 */
[----:B------:R-:W-:Y:S01]  /*6a00*/  FADD R0, R143, 1 ;  /* 0x3f8000008f007421 */ /* 0x000fe20000000000 */
[----:B------:R-:W-:Y:S01]  /*6a10*/  PRMT R42, R42, 0x7632, R42 ;  /* 0x000076322a2a7816 */ /* 0x000fe2000000002a */
[----:B------:R-:W-:Y:S01]  /*6a20*/  FMUL R147, R62, UR27 ;  /* 0x0000001b3e937c20 */ /* 0x000fe20008400000 */
[----:B------:R-:W-:-:S02]  /*6a30*/  SHF.L.U32 R140, R138, 0x10, RZ ;  /* 0x000000108a8c7819 */ /* 0x000fc400000006ff */
[----:B------:R-:W-:Y:S01]  /*6a40*/  SEL R44, R44, RZ, !P0 ;  /* 0x000000ff2c2c7207 */ /* 0x000fe20004000000 */
[----:B------:R-:W-:Y:S01]  /*6a50*/  FFMA R147, R147, R0, R56 ;  /* 0x0000000093937223 */ /* 0x000fe20000000038 */
[----:B------:R-:W-:Y:S02]  /*6a60*/  SHF.L.U32 R0, R42, 0x10, RZ ;  /* 0x000000102a007819 */ /* 0x000fe400000006ff */
[----:B------:R-:W-:Y:S02]  /*6a70*/  SEL R42, R57, RZ, !P0 ;  /* 0x000000ff392a7207 */ /* 0x000fe40004000000 */
[----:B------:R-:W-:Y:S01]  /*6a80*/  SEL R43, R43, RZ, !P0 ;  /* 0x000000ff2b2b7207 */ /* 0x000fe20004000000 */
[----:B------:R-:W-:Y:S01]  /*6a90*/  FMUL R140, R140, UR29 ;  /* 0x0000001d8c8c7c20 */ /* 0x000fe20008400000 */
[----:B0-----:R-:W-:Y:S01]  /*6aa0*/  FADD R61, R44, 1 ;  /* 0x3f8000002c3d7421 */ /* 0x001fe20000000000 */
[----:B------:R-:W-:Y:S01]  /*6ab0*/  FMUL R0, R0, UR30 ;  /* 0x0000001e00007c20 */ /* 0x000fe20008400000 */
[----:B------:R-:W-:Y:S01]  /*6ac0*/  FADD R42, R42, 1 ;  /* 0x3f8000002a2a7421 */ /* 0x000fe20000000000 */
[----:B------:R-:W-:-:S02]  /*6ad0*/  SHF.L.U32 R57, R43, 0x10, RZ ;  /* 0x000000102b397819 */ /* 0x000fc400000006ff */
[----:B------:R-:W-:Y:S01]  /*6ae0*/  SEL R58, R58, RZ, !P0 ;  /* 0x000000ff3a3a7207 */ /* 0x000fe20004000000 */
[----:B------:R-:W-:Y:S01]  /*6af0*/  FFMA R140, R140, R61, R63 ;  /* 0x0000003d8c8c7223 */ /* 0x000fe2000000003f */
[----:B------:R-:W-:Y:S01]  /*6b00*/  FFMA R42, R0, R42, R149 ;  /* 0x0000002a002a7223 */ /* 0x000fe20000000095 */
[----:B------:R-:W-:Y:S01]  /*6b10*/  CS2R R60, SRZ ;  /* 0x00000000003c7805 */ /* 0x000fe2000001ff00 */
[----:B------:R-:W-:Y:S01]  /*6b20*/  CS2R R62, SRZ ;  /* 0x00000000003e7805 */ /* 0x000fe2000001ff00 */
[----:B------:R-:W-:Y:S01]  /*6b30*/  IMAD.WIDE.U32 R142, R3, R229, c[0x0][0x400] ;  /* 0x00010000038e7625 */ /* 0x000fe200078e00e5 */
[----:B------:R-:W-:Y:S01]  /*6b40*/  FMUL R57, R57, UR30 ;  /* 0x0000001e39397c20 */ /* 0x000fe20008400000 */
[----:B------:R-:W-:Y:S01]  /*6b50*/  FADD R0, R58, 1 ;  /* 0x3f8000003a007421 */ /* 0x000fe20000000000 */
[----:B------:R-:W-:Y:S02]  /*6b60*/  SEL R139, R139, RZ, !P0 ;  /* 0x000000ff8b8b7207 */ /* 0x000fe40004000000 */
[----:B------:R-:W-:Y:S01]  /*6b70*/  PRMT R138, R138, 0x7632, R138 ;  /* 0x000076328a8a7816 */ /* 0x000fe2000000008a */
[----:B------:R-:W-:Y:S01]  /*6b80*/  FFMA R57, R57, R0, R150 ;  /* 0x0000000039397223 */ /* 0x000fe20000000096 */
[----:B------:R0:W5:Y:S01]  /*6b90*/  @!P0 LDG.E.EL.128 R60, [R142.64] ;  /* 0x000000068e3c8981 */ /* 0x000162000c2e1d00 */
[----:B------:R-:W-:-:S02]  /*6ba0*/  SEL R0, R45, RZ, !P0 ;  /* 0x000000ff2d007207 */ /* 0x000fc40004000000 */
[----:B------:R-:W-:Y:S02]  /*6bb0*/  SHF.L.U32 R138, R138, 0x10, RZ ;  /* 0x000000108a8a7819 */ /* 0x000fe400000006ff */
[----:B------:R-:W-:Y:S02]  /*6bc0*/  SEL R45, R46, RZ, !P0 ;  /* 0x000000ff2e2d7207 */ /* 0x000fe40004000000 */
[----:B0-----:R-:W-:Y:S01]  /*6bd0*/  SHF.L.U32 R142, R139, 0x10, RZ ;  /* 0x000000108b8e7819 */ /* 0x001fe200000006ff */
[----:B------:R-:W-:Y:S01]  /*6be0*/  FMUL R141, R138, UR29 ;  /* 0x0000001d8a8d7c20 */ /* 0x000fe20008400000 */
[----:B------:R-:W-:Y:S01]  /*6bf0*/  FADD R0, R0, 1 ;  /* 0x3f80000000007421 */ /* 0x000fe20000000000 */
[----:B------:R-:W-:Y:S01]  /*6c00*/  FADD R45, R45, 1 ;  /* 0x3f8000002d2d7421 */ /* 0x000fe20000000000 */
[----:B------:R-:W-:Y:S01]  /*6c10*/  PRMT R43, R43, 0x7632, R43 ;  /* 0x000076322b2b7816 */ /* 0x000fe2000000002b */
[----:B------:R-:W-:Y:S01]  /*6c20*/  FMUL R142, R142, UR29 ;  /* 0x0000001d8e8e7c20 */ /* 0x000fe20008400000 */
[----:B------:R-:W-:Y:S01]  /*6c30*/  SEL R44, R59, RZ, !P0 ;  /* 0x000000ff3b2c7207 */ /* 0x000fe20004000000 */
[----:B------:R-:W-:Y:S01]  /*6c40*/  FFMA R141, R141, R0, R42 ;  /* 0x000000008d8d7223 */ /* 0x000fe2000000002a */
[----:B------:R-:W-:Y:S01]  /*6c50*/  CS2R R58, SRZ ;  /* 0x00000000003a7805 */ /* 0x000fe2000001ff00 */
[----:B------:R-:W-:Y:S01]  /*6c60*/  FFMA R142, R142, R45, R57 ;  /* 0x0000002d8e8e7223 */ /* 0x000fe20000000039 */
[----:B------:R-:W-:Y:S01]  /*6c70*/  SHF.L.U32 R0, R43, 0x10, RZ ;  /* 0x000000102b007819 */ /* 0x000fe200000006ff */
[----:B------:R-:W-:Y:S01]  /*6c80*/  CS2R R56, SRZ ;  /* 0x0000000000387805 */ /* 0x000fe2000001ff00 */
[----:B------:R-:W-:-:S05]  /*6c90*/  IMAD.WIDE.U32 R42, R3, R229, c[0x0][0x3e8] ;  /* 0x0000fa00032a7625 */ /* 0x000fca00078e00e5 */
[----:B------:R3:W5:Y:S01]  /*6ca0*/  @!P0 LDG.E.EL.128 R56, [R42.64] ;  /* 0x000000062a388981 */ /* 0x000762000c2e1d00 */
[----:B------:R-:W-:Y:S01]  /*6cb0*/  SEL R138, R40, RZ, !P0 ;  /* 0x000000ff288a7207 */ /* 0x000fe20004000000 */
[----:B------:R-:W-:Y:S01]  /*6cc0*/  FMUL R0, R0, UR30 ;  /* 0x0000001e00007c20 */ /* 0x000fe20008400000 */
[----:B------:R-:W-:Y:S01]  /*6cd0*/  FADD R44, R44, 1 ;  /* 0x3f8000002c2c7421 */ /* 0x000fe20000000000 */
[----:B------:R-:W-:Y:S02]  /*6ce0*/  PRMT R139, R139, 0x7632, R139 ;  /* 0x000076328b8b7816 */ /* 0x000fe4000000008b */
[----:B------:R-:W-:Y:S01]  /*6cf0*/  SHF.L.U32 R45, R138, 0x10, RZ ;  /* 0x000000108a2d7819 */ /* 0x000fe200000006ff */
[----:B------:R-:W-:Y:S01]  /*6d00*/  FFMA R44, R0, R44, R151 ;  /* 0x0000002c002c7223 */ /* 0x000fe20000000097 */
[----:B------:R-:W-:Y:S02]  /*6d10*/  SEL R47, R47, RZ, !P0 ;  /* 0x000000ff2f2f7207 */ /* 0x000fe40004000000 */
[----:B------:R-:W-:Y:S01]  /*6d20*/  SHF.L.U32 R139, R139, 0x10, RZ ;  /* 0x000000108b8b7819 */ /* 0x000fe200000006ff */
[----:B------:R-:W-:Y:S01]  /*6d30*/  FMUL R45, R45, UR30 ;  /* 0x0000001e2d2d7c20 */ /* 0x000fe20008400000 */
[----:B------:R-:W-:-:S03]  /*6d40*/  SEL R40, R136, RZ, !P0 ;  /* 0x000000ff88287207 */ /* 0x000fc60004000000 */
[----:B------:R-:W-:Y:S01]  /*6d50*/  FMUL R143, R139, UR29 ;  /* 0x0000001d8b8f7c20 */ /* 0x000fe20008400000 */
[----:B------:R-:W-:-:S05]  /*6d60*/  SHF.L.U32 R136, R40, 0x10, RZ ;  /* 0x0000001028887819 */ /* 0x000fca00000006ff */
[----:B------:R-:W-:Y:S01]  /*6d70*/  FMUL R136, R136, UR29 ;  /* 0x0000001d88887c20 */ /* 0x000fe20008400000 */
[----:B--2---:R-:W-:-:S05]  /*6d80*/  SEL R88, R88, RZ, !P0 ;  /* 0x000000ff58587207 */ /* 0x004fca0004000000 */
[----:B------:R-:W-:-:S04]  /*6d90*/  FADD R0, R88, 1 ;  /* 0x3f80000058007421 */ /* 0x000fc80000000000 */
[----:B------:R-:W-:Y:S01]  /*6da0*/  FFMA R45, R45, R0, R144 ;  /* 0x000000002d2d7223 */ /* 0x000fe20000000090 */
[----:B------:R-:W-:Y:S01]  /*6db0*/  FADD R0, R47, 1 ;  /* 0x3f8000002f007421 */ /* 0x000fe20000000000 */
[----:B---3--:R-:W-:-:S03]  /*6dc0*/  SEL R43, R96, RZ, !P0 ;  /* 0x000000ff602b7207 */ /* 0x008fc60004000000 */
[----:B------:R-:W-:Y:S01]  /*6dd0*/  FFMA R143, R143, R0, R44 ;  /* 0x000000008f8f7223 */ /* 0x000fe2000000002c */
[----:B------:R-:W-:Y:S01]  /*6de0*/  SEL R0, R41, RZ, !P0 ;  /* 0x000000ff29007207 */ /* 0x000fe20004000000 */
[----:B------:R-:W-:Y:S01]  /*6df0*/  FADD R43, R43, 1 ;  /* 0x3f8000002b2b7421 */ /* 0x000fe20000000000 */
[----:B------:R-:W-:Y:S02]  /*6e00*/  SEL R90, R90, RZ, !P0 ;  /* 0x000000ff5a5a7207 */ /* 0x000fe40004000000 */
[----:B------:R-:W-:Y:S01]  /*6e10*/  SHF.L.U32 R41, R0, 0x10, RZ ;  /* 0x0000001000297819 */ /* 0x000fe200000006ff */
[----:B------:R-:W-:Y:S01]  /*6e20*/  FFMA R136, R136, R43, R45 ;  /* 0x0000002b88887223 */ /* 0x000fe2000000002d */
[----:B------:R-:W-:Y:S01]  /*6e30*/  CS2R R46, SRZ ;  /* 0x00000000002e7805 */ /* 0x000fe2000001ff00 */
[----:B------:R-:W-:Y:S01]  /*6e40*/  CS2R R44, SRZ ;  /* 0x00000000002c7805 */ /* 0x000fe2000001ff00 */
[----:B------:R-:W-:Y:S01]  /*6e50*/  IMAD.WIDE.U32 R42, R3, R229, c[0x0][0x430] ;  /* 0x00010c00032a7625 */ /* 0x000fe200078e00e5 */
[----:B------:R-:W-:Y:S01]  /*6e60*/  FADD R90, R90, 1 ;  /* 0x3f8000005a5a7421 */ /* 0x000fe20000000000 */
[----:B------:R-:W-:Y:S01]  /*6e70*/  FMUL R41, R41, UR30 ;  /* 0x0000001e29297c20 */ /* 0x000fe20008400000 */
[----:B------:R-:W-:-:S02]  /*6e80*/  PRMT R138, R138, 0x7632, R138 ;  /* 0x000076328a8a7816 */ /* 0x000fc4000000008a */
[----:B------:R0:W2:Y:S01]  /*6e90*/  @!P0 LDG.E.EL.128 R44, [R42.64] ;  /* 0x000000062a2c8981 */ /* 0x0000a2000c2e1d00 */
[----:B------:R-:W-:Y:S02]  /*6ea0*/  SEL R89, R89, RZ, !P0 ;  /* 0x000000ff59597207 */ /* 0x000fe40004000000 */
[----:B------:R-:W-:Y:S02]  /*6eb0*/  SHF.L.U32 R88, R138, 0x10, RZ ;  /* 0x000000108a587819 */ /* 0x000fe400000006ff */
[----:B------:R-:W-:Y:S01]  /*6ec0*/  PRMT R40, R40, 0x7632, R40 ;  /* 0x0000763228287816 */ /* 0x000fe20000000028 */
[----:B0-----:R-:W-:Y:S01]  /*6ed0*/  FFMA R43, R41, R90, R146 ;  /* 0x0000005a292b7223 */ /* 0x001fe20000000092 */
[----:B------:R-:W-:Y:S01]  /*6ee0*/  SEL R90, R137, RZ, !P0 ;  /* 0x000000ff895a7207 */ /* 0x000fe20004000000 */
[----:B------:R-:W-:Y:S01]  /*6ef0*/  FADD R89, R89, 1 ;  /* 0x3f80000059597421 */ /* 0x000fe20000000000 */
[----:B------:R-:W-:Y:S01]  /*6f00*/  SEL R97, R97, RZ, !P0 ;  /* 0x000000ff61617207 */ /* 0x000fe20004000000 */
[----:B------:R-:W-:Y:S01]  /*6f10*/  FMUL R88, R88, UR30 ;  /* 0x0000001e58587c20 */ /* 0x000fe20008400000 */
[----:B------:R-:W-:-:S02]  /*6f20*/  SEL R41, R98, RZ, !P0 ;  /* 0x000000ff62297207 */ /* 0x000fc40004000000 */
[----:B------:R-:W-:Y:S02]  /*6f30*/  SHF.L.U32 R138, R90, 0x10, RZ ;  /* 0x000000105a8a7819 */ /* 0x000fe400000006ff */
[----:B------:R-:W-:Y:S01]  /*6f40*/  SHF.L.U32 R137, R40, 0x10, RZ ;  /* 0x0000001028897819 */ /* 0x000fe200000006ff */
[----:B------:R-:W-:Y:S01]  /*6f50*/  FFMA R88, R88, R89, R145 ;  /* 0x0000005958587223 */ /* 0x000fe20000000091 */
[----:B------:R-:W-:Y:S01]  /*6f60*/  FADD R40, R97, 1 ;  /* 0x3f80000061287421 */ /* 0x000fe20000000000 */
[----:B------:R-:W-:Y:S01]  /*6f70*/  FADD R41, R41, 1 ;  /* 0x3f80000029297421 */ /* 0x000fe20000000000 */
[----:B------:R-:W-:Y:S01]  /*6f80*/  FMUL R138, R138, UR29 ;  /* 0x0000001d8a8a7c20 */ /* 0x000fe20008400000 */
[----:B------:R-:W-:-:S03]  /*6f90*/  FMUL R137, R137, UR29 ;  /* 0x0000001d89897c20 */ /* 0x000fc60008400000 */
[----:B------:R-:W-:Y:S01]  /*6fa0*/  FFMA R138, R138, R41, R43 ;  /* 0x000000298a8a7223 */ /* 0x000fe2000000002b */
[----:B------:R-:W-:Y:S01]  /*6fb0*/  FFMA R137, R137, R40, R88 ;  /* 0x0000002889897223 */ /* 0x000fe20000000058 */
[----:B------:R-:W-:Y:S01]  /*6fc0*/  CS2R R42, SRZ ;  /* 0x00000000002a7805 */ /* 0x000fe2000001ff00 */
[----:B------:R-:W-:Y:S01]  /*6fd0*/  CS2R R40, SRZ ;  /* 0x0000000000287805 */ /* 0x000fe2000001ff00 */
[----:B------:R-:W-:-:S05]  /*6fe0*/  IMAD.WIDE.U32 R88, R3, R229, c[0x0][0x418] ;  /* 0x0001060003587625 */ /* 0x000fca00078e00e5 */
[----:B------:R0:W3:Y:S01]  /*6ff0*/  @!P0 LDG.E.EL.128 R40, [R88.64] ;  /* 0x0000000658288981 */ /* 0x0000e2000c2e1d00 */
        /* <DEDUP_REMOVED lines=8> */
[----:B------:R-:W-:Y:S01]  /*7080*/  SEL R130, R130, RZ, !P0 ;  /* 0x000000ff82827207 */ /* 0x000fe20004000000 */
[----:B------:R-:W-:Y:S01]  /*7090*/  FFMA R4, R0, R91, R147 ;  /* 0x0000005b00047223 */ /* 0x000fe20000000093 */
[----:B0-----:R-:W-:Y:S01]  /*70a0*/  SEL R89, R132, RZ, !P0 ;  /* 0x000000ff84597207 */ /* 0x001fe20004000000 */
[----:B------:R-:W-:Y:S01]  /*70b0*/  FMUL R91, R96, UR32 ;  /* 0x00000020605b7c20 */ /* 0x000fe20008400000 */
[----:B------:R-:W-:Y:S01]  /*70c0*/  SHF.L.U32 R88, R130, 0x10, RZ ;  /* 0x0000001082587819 */ /* 0x000fe200000006ff */
[----:B------:R-:W-:Y:S01]  /*70d0*/  FADD R0, R97, 1 ;  /* 0x3f80000061007421 */ /* 0x000fe20000000000 */
[----:B------:R-:W-:Y:S01]  /*70e0*/  PRMT R90, R90, 0x7632, R90 ;  /* 0x000076325a5a7816 */ /* 0x000fe2000000005a */
[----:B------:R-:W-:Y:S02]  /*70f0*/  FADD R89, R89, 1 ;  /* 0x3f80000059597421 */ /* 0x000fe40000000000 */
[----:B------:R-:W-:Y:S01]  /*7100*/  FFMA R91, R91, R0, R140 ;  /* 0x000000005b5b7223 */ /* 0x000fe2000000008c */
[----:B------:R-:W-:Y:S01]  /*7110*/  FMUL R132, R88, UR31 ;  /* 0x0000001f58847c20 */ /* 0x000fe20008400000 */
[----:B------:R-:W-:Y:S01]  /*7120*/  SEL R99, R99, RZ, !P0 ;  /* 0x000000ff63637207 */ /* 0x000fe20004000000 */
[----:B------:R-:W-:Y:S01]  /*7130*/  CS2R R224, SRZ ;  /* 0x0000000000e07805 */ /* 0x000fe2000001ff00 */
[----:B------:R-:W-:Y:S01]  /*7140*/  SHF.L.U32 R90, R90, 0x10, RZ ;  /* 0x000000105a5a7819 */ /* 0x000fe200000006ff */
[----:B------:R-:W-:Y:S01]  /*7150*/  FFMA R132, R132, R89, R91 ;  /* 0x0000005984847223 */ /* 0x000fe2000000005b */
[----:B------:R-:W-:Y:S01]  /*7160*/  CS2R R226, SRZ ;  /* 0x0000000000e27805 */ /* 0x000fe2000001ff00 */
[----:B------:R-:W-:Y:S01]  /*7170*/  IMAD.WIDE.U32 R88, R3, R229, c[0x0][0x460] ;  /* 0x0001180003587625 */ /* 0x000fe200078e00e5 */
[----:B------:R-:W-:Y:S01]  /*7180*/  FADD R0, R99, 1 ;  /* 0x3f80000063007421 */ /* 0x000fe20000000000 */
[----:B------:R-:W-:Y:S01]  /*7190*/  FMUL R139, R90, UR29 ;  /* 0x0000001d5a8b7c20 */ /* 0x000fe20008400000 */
[----:B------:R-:W-:Y:S01]  /*71a0*/  CS2R R240, SRZ ;  /* 0x0000000000f07805 */ /* 0x000fe2000001ff00 */
[----:B------:R-:W-:Y:S01]  /*71b0*/  CS2R R242, SRZ ;  /* 0x0000000000f27805 */ /* 0x000fe2000001ff00 */
[----:B------:R0:W2:Y:S01]  /*71c0*/  @!P0 LDG.E.EL.128 R224, [R88.64] ;  /* 0x0000000658e08981 */ /* 0x0000a2000c2e1d00 */
[----:B------:R-:W-:Y:S01]  /*71d0*/  PRMT R50, R50, 0x7632, R50 ;  /* 0x0000763232327816 */ /* 0x000fe20000000032 */
[----:B------:R-:W-:Y:S01]  /*71e0*/  FFMA R139, R139, R0, R4 ;  /* 0x000000008b8b7223 */ /* 0x000fe20000000004 */
[----:B------:R-:W-:-:S02]  /*71f0*/  SEL R4, R5, RZ, !P0 ;  /* 0x000000ff05047207 */ /* 0x000fc40004000000 */
[----:B------:R-:W-:Y:S02]  /*7200*/  SHF.L.U32 R0, R50, 0x10, RZ ;  /* 0x0000001032007819 */ /* 0x000fe400000006ff */
[----:B------:R-:W-:Y:S01]  /*7210*/  PRMT R130, R130, 0x7632, R130 ;  /* 0x0000763282827816 */ /* 0x000fe20000000082 */
[-C--:B0-----:R-:W-:Y:S01]  /*7220*/  IMAD.WIDE.U32 R88, R3, R229.reuse, c[0x0][0x448] ;  /* 0x0001120003587625 */ /* 0x081fe200078e00e5 */
[----:B------:R-:W-:Y:S01]  /*7230*/  CS2R R96, SRZ ;  /* 0x0000000000607805 */ /* 0x000fe2000001ff00 */
[----:B------:R-:W-:Y:S01]  /*7240*/  CS2R R98, SRZ ;  /* 0x0000000000627805 */ /* 0x000fe2000001ff00 */
[----:B------:R-:W-:Y:S02]  /*7250*/  SHF.L.U32 R130, R130, 0x10, RZ ;  /* 0x0000001082827819 */ /* 0x000fe400000006ff */
[----:B------:R0:W2:Y:S01]  /*7260*/  @!P0 LDG.E.EL.128 R240, [R88.64] ;  /* 0x0000000658f08981 */ /* 0x0000a2000c2e1d00 */
[----:B------:R-:W-:Y:S01]  /*7270*/  SEL R50, R133, RZ, !P0 ;  /* 0x000000ff85327207 */ /* 0x000fe20004000000 */
[----:B------:R-:W-:Y:S01]  /*7280*/  FMUL R0, R0, UR32 ;  /* 0x0000002000007c20 */ /* 0x000fe20008400000 */
[----:B------:R-:W-:Y:S01]  /*7290*/  FADD R4, R4, 1 ;  /* 0x3f80000004047421 */ /* 0x000fe20000000000 */
[----:B------:R-:W-:Y:S01]  /*72a0*/  CS2R R236, SRZ ;  /* 0x0000000000ec7805 */ /* 0x000fe2000001ff00 */
[----:B------:R-:W-:Y:S01]  /*72b0*/  CS2R R238, SRZ ;  /* 0x0000000000ee7805 */ /* 0x000fe2000001ff00 */
[----:B0-----:R-:W-:Y:S01]  /*72c0*/  IMAD.WIDE.U32 R88, R3, R229, c[0x0][0x490] ;  /* 0x0001240003587625 */ /* 0x001fe200078e00e5 */
[----:B------:R-:W-:Y:S01]  /*72d0*/  FFMA R0, R0, R4, R141 ;  /* 0x0000000400007223 */ /* 0x000fe2000000008d */
[----:B------:R-:W-:Y:S01]  /*72e0*/  FMUL R133, R130, UR31 ;  /* 0x0000001f82857c20 */ /* 0x000fe20008400000 */
[----:B------:R-:W-:-:S02]  /*72f0*/  FADD R50, R50, 1 ;  /* 0x3f80000032327421 */ /* 0x000fc40000000000 */
[----:B------:R0:W2:Y:S01]  /*7300*/  @!P0 LDG.E.EL.128 R96, [R88.64] ;  /* 0x0000000658608981 */ /* 0x0000a2000c2e1d00 */
[----:B------:R-:W-:Y:S01]  /*7310*/  SEL R51, R51, RZ, !P0 ;  /* 0x000000ff33337207 */ /* 0x000fe20004000000 */
[-C--:B------:R-:W-:Y:S01]  /*7320*/  IMAD.WIDE.U32 R4, R3, R229.reuse, c[0x0][0x4a8] ;  /* 0x00012a0003047625 */ /* 0x080fe200078e00e5 */
[----:B------:R-:W-:Y:S01]  /*7330*/  FFMA R133, R133, R50, R0 ;  /* 0x0000003285857223 */ /* 0x000fe20000000000 */
[----:B------:R-:W-:Y:S02]  /*7340*/  SEL R0, R6, RZ, !P0 ;  /* 0x000000ff06007207 */ /* 0x000fe40004000000 */
[----:B0-----:R-:W-:Y:S01]  /*7350*/  IMAD.WIDE.U32 R88, R3, R229, c[0x0][0x478] ;  /* 0x00011e0003587625 */ /* 0x001fe200078e00e5 */
[----:B------:R-:W-:Y:S01]  /*7360*/  SHF.L.U32 R229, R51, 0x10, RZ ;  /* 0x0000001033e57819 */ /* 0x000fe200000006ff */
[----:B------:R-:W-:-:S03]  /*7370*/  CS2R R90, SRZ ;  /* 0x00000000005a7805 */ /* 0x000fc6000001ff00 */
[----:B------:R0:W2:Y:S01]  /*7380*/  @!P0 LDG.E.EL.128 R236, [R88.64] ;  /* 0x0000000658ec8981 */ /* 0x0000a2000c2e1d00 */
[----:B------:R-:W-:Y:S01]  /*7390*/  FMUL R229, R229, UR32 ;  /* 0x00000020e5e57c20 */ /* 0x000fe20008400000 */
[----:B------:R-:W-:Y:S01]  /*73a0*/  FADD R0, R0, 1 ;  /* 0x3f80000000007421 */ /* 0x000fe20000000000 */
[----:B------:R-:W-:Y:S02]  /*73b0*/  SEL R131, R131, RZ, !P0 ;  /* 0x000000ff83837207 */ /* 0x000fe40004000000 */
[----:B------:R-:W-:Y:S01]  /*73c0*/  PRMT R51, R51, 0x7632, R51 ;  /* 0x0000763233337816 */ /* 0x000fe20000000033 */
[----:B0-----:R-:W-:Y:S01]  /*73d0*/  CS2R R88, SRZ ;  /* 0x0000000000587805 */ /* 0x001fe2000001ff00 */
[----:B------:R-:W-:Y:S02]  /*73e0*/  FFMA R229, R229, R0, R142 ;  /* 0x00000000e5e57223 */ /* 0x000fe4000000008e */
[----:B------:R-:W-:-:S03]  /*73f0*/  SHF.L.U32 R0, R51, 0x10, RZ ;  /* 0x0000001033007819 */ /* 0x000fc600000006ff */
[----:B------:R0:W2:Y:S01]  /*7400*/  @!P0 LDG.E.EL.128 R88, [R4.64] ;  /* 0x0000000604588981 */ /* 0x0000a2000c2e1d00 */
[----:B------:R-:W-:Y:S01]  /*7410*/  SEL R130, R135, RZ, !P0 ;  /* 0x000000ff87827207 */ /* 0x000fe20004000000 */
[----:B------:R-:W-:Y:S01]  /*7420*/  FMUL R0, R0, UR32 ;  /* 0x0000002000007c20 */ /* 0x000fe20008400000 */
[----:B0-----:R-:W-:Y:S02]  /*7430*/  SEL R5, R134, RZ, !P0 ;  /* 0x000000ff86057207 */ /* 0x001fe40004000000 */
[----:B------:R-:W-:Y:S02]  /*7440*/  SHF.L.U32 R134, R131, 0x10, RZ ;  /* 0x0000001083867819 */ /* 0x000fe400000006ff */
[----:B------:R-:W-:Y:S02]  /*7450*/  SEL R4, R7, RZ, !P0 ;  /* 0x000000ff07047207 */ /* 0x000fe40004000000 */
[----:B------:R-:W-:-:S03]  /*7460*/  PRMT R131, R131, 0x7632, R131 ;  /* 0x0000763283837816 */ /* 0x000fc60000000083 */
[----:B------:R-:W-:Y:S01]  /*7470*/  FADD R4, R4, 1 ;  /* 0x3f80000004047421 */ /* 0x000fe20000000000 */
[----:B------:R-:W-:Y:S01]  /*7480*/  SHF.L.U32 R131, R131, 0x10, RZ ;  /* 0x0000001083837819 */ /* 0x000fe200000006ff */
[----:B------:R-:W-:Y:S01]  /*7490*/  FMUL R134, R134, UR31 ;  /* 0x0000001f86867c20 */ /* 0x000fe20008400000 */
[----:B------:R-:W-:Y:S01]  /*74a0*/  FADD R5, R5, 1 ;  /* 0x3f80000005057421 */ /* 0x000fe20000000000 */
[----:B------:R-:W-:Y:S01]  /*74b0*/  FFMA R0, R0, R4, R143 ;  /* 0x0000000400007223 */ /* 0x000fe2000000008f */
[----:B------:R-:W-:Y:S01]  /*74c0*/  FADD R130, R130, 1 ;  /* 0x3f80000082827421 */ /* 0x000fe20000000000 */
[----:B------:R-:W-:Y:S01]  /*74d0*/  FMUL R135, R131, UR31 ;  /* 0x0000001f83877c20 */ /* 0x000fe20008400000 */
[----:B------:R-:W-:Y:S01]  /*74e0*/  IADD3 R50, P1, R228, c[0x0][0x4f0], RZ ;  /* 0x00013c00e4327a10 */ /* 0x000fe20007f3e0ff */
[----:B------:R-:W-:Y:S01]  /*74f0*/  FFMA R134, R134, R5, R229 ;  /* 0x0000000586867223 */ /* 0x000fe200000000e5 */
[----:B------:R-:W-:Y:S01]  /*7500*/  SEL R131, R48, RZ, !P0 ;  /* 0x000000ff30837207 */ /* 0x000fe20004000000 */
[----:B------:R-:W-:Y:S01]  /*7510*/  CS2R R4, SRZ ;  /* 0x0000000000047805 */ /* 0x000fe2000001ff00 */
[----:B------:R-:W-:Y:S01]  /*7520*/  CS2R R6, SRZ ;  /* 0x0000000000067805 */ /* 0x000fe2000001ff00 */
[----:B------:R-:W-:Y:S01]  /*7530*/  FFMA R135, R135, R130, R0 ;  /* 0x0000008287877223 */ /* 0x000fe20000000000 */
[----:B------:R-:W-:-:S02]  /*7540*/  IADD3.X R51, R2, c[0x0][0x4f4], RZ, P1, !PT ;  /* 0x00013d0002337a10 */ /* 0x000fc40000ffe4ff */
[----:B----4-:R-:W-:Y:S02]  /*7550*/  SEL R0, R32, RZ, !P0 ;  /* 0x000000ff20007207 */ /* 0x010fe40004000000 */
[----:B------:R-:W-:Y:S01]  /*7560*/  SHF.L.U32 R32, R131, 0x10, RZ ;  /* 0x0000001083207819 */ /* 0x000fe200000006ff */
[----:B------:R0:W4:Y:S01]  /*7570*/  @!P0 LDG.E.EL.128 R4, [R50.64+0x10] ;  /* 0x0000100632048981 */ /* 0x000122000c2e1d00 */
[----:B------:R-:W-:Y:S01]  /*7580*/  SEL R28, R28, RZ, !P0 ;  /* 0x000000ff1c1c7207 */ /* 0x000fe20004000000 */
[----:B------:R-:W-:Y:S02]  /*7590*/  FADD R0, R0, 1 ;  /* 0x3f80000000007421 */ /* 0x000fe40000000000 */
[----:B0-----:R-:W-:Y:S01]  /*75a0*/  FMUL R51, R32, UR32 ;  /* 0x0000002020337c20 */ /* 0x001fe20008400000 */
[----:B------:R-:W-:-:S03]  /*75b0*/  SEL R32, R128, RZ, !P0 ;  /* 0x000000ff80207207 */ /* 0x000fc60004000000 */
[----:B------:R-:W-:Y:S01]  /*75c0*/  FFMA R229, R51, R0, R136 ;  /* 0x0000000033e57223 */ /* 0x000fe20000000088 */
[----:B------:R-:W-:Y:S01]  /*75d0*/  FADD R51, R28, 1 ;  /* 0x3f8000001c337421 */ /* 0x000fe20000000000 */
[----:B------:R-:W-:Y:S02]  /*75e0*/  SEL R28, R49, RZ, !P0 ;  /* 0x000000ff311c7207 */ /* 0x000fe40004000000 */
[----:B------:R-:W-:Y:S02]  /*75f0*/  SHF.L.U32 R128, R32, 0x10, RZ ;  /* 0x0000001020807819 */ /* 0x000fe400000006ff */
[----:B------:R-:W-:Y:S02]  /*7600*/  SEL R0, R34, RZ, !P0 ;  /* 0x000000ff22007207 */ /* 0x000fe40004000000 */
[----:B------:R-:W-:Y:S01]  /*7610*/  SHF.L.U32 R49, R28, 0x10, RZ ;  /* 0x000000101c317819 */ /* 0x000fe200000006ff */
[----:B------:R-:W-:Y:S01]  /*7620*/  FMUL R128, R128, UR31 ;  /* 0x0000001f80807c20 */ /* 0x000fe20008400000 */
[----:B------:R-:W-:Y:S01]  /*7630*/  SEL R30, R30, RZ, !P0 ;  /* 0x000000ff1e1e7207 */ /* 0x000fe20004000000 */
[----:B------:R-:W-:-:S02]  /*7640*/  FADD R0, R0, 1 ;  /* 0x3f80000000007421 */ /* 0x000fc40000000000 */
[----:B------:R-:W-:Y:S01]  /*7650*/  FMUL R49, R49, UR32 ;  /* 0x0000002031317c20 */ /* 0x000fe20008400000 */
[----:B------:R-:W-:Y:S01]  /*7660*/  PRMT R131, R131, 0x7632, R131 ;  /* 0x0000763283837816 */ /* 0x000fe20000000083 */
[----:B------:R-:W-:Y:S02]  /*7670*/  FFMA R128, R128, R51, R229 ;  /* 0x0000003380807223 */ /* 0x000fe400000000e5 */
[----:B------:R-:W-:Y:S01]  /*7680*/  FFMA R51, R49, R0, R138 ;  /* 0x0000000031337223 */ /* 0x000fe2000000008a */
[----:B------:R-:W-:Y:S01]  /*7690*/  FADD R49, R30, 1 ;  /* 0x3f8000001e317421 */ /* 0x000fe20000000000 */
[----:B------:R-:W-:Y:S02]  /*76a0*/  SEL R34, R33, RZ, !P0 ;  /* 0x000000ff21227207 */ /* 0x000fe40004000000 */
[----:B------:R-:W-:Y:S02]  /*76b0*/  SHF.L.U32 R30, R131, 0x10, RZ ;  /* 0x00000010831e7819 */ /* 0x000fe400000006ff */
[----:B------:R-:W-:-:S02]  /*76c0*/  PRMT R32, R32, 0x7632, R32 ;  /* 0x0000763220207816 */ /* 0x000fc40000000020 */
[----:B------:R-:W-:Y:S01]  /*76d0*/  SEL R0, R129, RZ, !P0 ;  /* 0x000000ff81007207 */ /* 0x000fe20004000000 */
[----:B------:R-:W-:Y:S01]  /*76e0*/  FMUL R30, R30, UR32 ;  /* 0x000000201e1e7c20 */ /* 0x000fe20008400000 */
[----:B------:R-:W-:Y:S01]  /*76f0*/  SEL R33, R29, RZ, !P0 ;  /* 0x000000ff1d217207 */ /* 0x000fe20004000000 */
[----:B------:R-:W-:Y:S01]  /*7700*/  FADD R29, R34, 1 ;  /* 0x3f800000221d7421 */ /* 0x000fe20000000000 */
[----:B------:R-:W-:Y:S02]  /*7710*/  SHF.L.U32 R129, R32, 0x10, RZ ;  /* 0x0000001020817819 */ /* 0x000fe400000006ff */
[----:B------:R-:W-:Y:S01]  /*7720*/  PRMT R28, R28, 0x7632, R28 ;  /* 0x000076321c1c7816 */ /* 0x000fe2000000001c */
[----:B------:R-:W-:Y:S01]  /*7730*/  FFMA R32, R30, R29, R137 ;  /* 0x0000001d1e207223 */ /* 0x000fe20000000089 */
[----:B------:R-:W-:Y:S01]  /*7740*/  SHF.L.U32 R130, R0, 0x10, RZ ;  /* 0x0000001000827819 */ /* 0x000fe200000006ff */
[----:B------:R-:W-:Y:S01]  /*7750*/  FADD R30, R33, 1 ;  /* 0x3f800000211e7421 */ /* 0x000fe20000000000 */
[----:B------:R-:W-:Y:S01]  /*7760*/  FMUL R129, R129, UR31 ;  /* 0x0000001f81817c20 */ /* 0x000fe20008400000 */
[----:B------:R-:W-:-:S02]  /*7770*/  SEL R35, R35, RZ, !P0 ;  /* 0x000000ff23237207 */ /* 0x000fc40004000000 */
[----:B------:R-:W-:Y:S02]  /*7780*/  SHF.L.U32 R28, R28, 0x10, RZ ;  /* 0x000000101c1c7819 */ /* 0x000fe400000006ff */
[----:B------:R-:W-:Y:S01]  /*7790*/  PRMT R0, R0, 0x7632, R0 ;  /* 0x0000763200007816 */ /* 0x000fe20000000000 */
[----:B------:R-:W-:Y:S01]  /*77a0*/  FFMA R129, R129, R30, R32 ;  /* 0x0000001e81817223 */ /* 0x000fe20000000020 */
[----:B------:R-:W-:Y:S01]  /*77b0*/  SEL R30, R31, RZ, !P0 ;  /* 0x000000ff1f1e7207 */ /* 0x000fe20004000000 */
[----:B------:R-:W-:Y:S01]  /*77c0*/  FADD R131, R35, 1 ;  /* 0x3f80000023837421 */ /* 0x000fe20000000000 */
[----:B------:R-:W-:Y:S01]  /*77d0*/  SHF.L.U32 R0, R0, 0x10, RZ ;  /* 0x0000001000007819 */ /* 0x000fe200000006ff */
[----:B------:R-:W-:Y:S01]  /*77e0*/  FMUL R28, R28, UR32 ;  /* 0x000000201c1c7c20 */ /* 0x000fe20008400000 */
[----:B------:R-:W-:Y:S01]  /*77f0*/  IADD3 R230, P1, R228, c[0x0][0x4d8], RZ ;  /* 0x00013600e4e67a10 */ /* 0x000fe20007f3e0ff */
[----:B------:R-:W-:Y:S01]  /*7800*/  FADD R30, R30, 1 ;  /* 0x3f8000001e1e7421 */ /* 0x000fe20000000000 */
[----:B------:R-:W-:Y:S01]  /*7810*/  SEL R70, R70, RZ, !P0 ;  /* 0x000000ff46467207 */ /* 0x000fe20004000000 */
[----:B------:R-:W-:Y:S01]  /*7820*/  FFMA R131, R28, R131, R139 ;  /* 0x000000831c837223 */ /* 0x000fe2000000008b */
[----:B------:R-:W-:Y:S01]  /*7830*/  FMUL R0, R0, UR31 ;  /* 0x0000001f00007c20 */ /* 0x000fe20008400000 */
[----:B------:R-:W-:-:S02]  /*7840*/  IADD3.X R231, R2, c[0x0][0x4dc], RZ, P1, !PT ;  /* 0x0001370002e77a10 */ /* 0x000fc40000ffe4ff */
[----:B------:R-:W-:Y:S01]  /*7850*/  IADD3 R28, P1, R228, c[0x0][0x520], RZ ;  /* 0x00014800e41c7a10 */ /* 0x000fe20007f3e0ff */
[----:B------:R-:W-:Y:S01]  /*7860*/  FFMA R131, R0, R30, R131 ;  /* 0x0000001e00837223 */ /* 0x000fe20000000083 */
[----:B------:R-:W-:Y:S01]  /*7870*/  SEL R0, R220, RZ, !P0 ;  /* 0x000000ffdc007207 */ /* 0x000fe20004000000 */
[----:B------:R-:W-:Y:S01]  /*7880*/  CS2R R32, SRZ ;  /* 0x0000000000207805 */ /* 0x000fe2000001ff00 */
[----:B------:R-:W-:Y:S01]  /*7890*/  SHF.L.U32 R31, R70, 0x10, RZ ;  /* 0x00000010461f7819 */ /* 0x000fe200000006ff */
[----:B------:R-:W-:Y:S01]  /*78a0*/  CS2R R34, SRZ ;  /* 0x0000000000227805 */ /* 0x000fe2000001ff00 */
[----:B------:R-:W-:Y:S01]  /*78b0*/  IADD3.X R29, R2, c[0x0][0x524], RZ, P1, !PT ;  /* 0x00014900021d7a10 */ /* 0x000fe20000ffe4ff */
[----:B------:R-:W-:Y:S01]  /*78c0*/  FADD R0, R0, 1 ;  /* 0x3f80000000007421 */ /* 0x000fe20000000000 */
[----:B------:R-:W-:Y:S01]  /*78d0*/  SEL R122, R122, RZ, !P0 ;  /* 0x000000ff7a7a7207 */ /* 0x000fe20004000000 */
[----:B------:R-:W-:Y:S01]  /*78e0*/  FMUL R31, R31, UR34 ;  /* 0x000000221f1f7c20 */ /* 0x000fe20008400000 */
[----:B------:R-:W-:Y:S01]  /*78f0*/  PRMT R70, R70, 0x7632, R70 ;  /* 0x0000763246467816 */ /* 0x000fe20000000046 */
[----:B------:R0:W4:Y:S02]  /*7900*/  @!P0 LDG.E.EL.128 R32, [R28.64+0x10] ;  /* 0x000010061c208981 */ /* 0x000124000c2e1d00 */
[----:B------:R-:W-:Y:S01]  /*7910*/  FFMA R31, R31, R0, R132 ;  /* 0x000000001f1f7223 */ /* 0x000fe20000000084 */
[----:B------:R-:W-:-:S02]  /*7920*/  SHF.L.U32 R0, R70, 0x10, RZ ;  /* 0x0000001046007819 */ /* 0x000fc400000006ff */
[----:B0-----:R-:W-:Y:S02]  /*7930*/  SEL R29, R124, RZ, !P0 ;  /* 0x000000ff7c1d7207 */ /* 0x001fe40004000000 */
[C---:B------:R-:W-:Y:S02]  /*7940*/  SHF.L.U32 R124, R122.reuse, 0x10, RZ ;  /* 0x000000107a7c7819 */ /* 0x040fe400000006ff */
[----:B------:R-:W-:Y:S02]  /*7950*/  SEL R28, R221, RZ, !P0 ;  /* 0x000000ffdd1c7207 */ /* 0x000fe40004000000 */
[----:B------:R-:W-:Y:S01]  /*7960*/  PRMT R122, R122, 0x7632, R122 ;  /* 0x000076327a7a7816 */ /* 0x000fe2000000007a */
[----:B------:R-:W-:Y:S01]  /*7970*/  FMUL R0, R0, UR34 ;  /* 0x0000002200007c20 */ /* 0x000fe20008400000 */
[----:B------:R-:W-:Y:S01]  /*7980*/  SEL R70, R125, RZ, !P0 ;  /* 0x000000ff7d467207 */ /* 0x000fe20004000000 */
[----:B------:R-:W-:Y:S01]  /*7990*/  FADD R28, R28, 1 ;  /* 0x3f8000001c1c7421 */ /* 0x000fe20000000000 */
[----:B------:R-:W-:Y:S01]  /*79a0*/  SHF.L.U32 R122, R122, 0x10, RZ ;  /* 0x000000107a7a7819 */ /* 0x000fe200000006ff */
[----:B------:R-:W-:Y:S01]  /*79b0*/  FMUL R124, R124, UR33 ;  /* 0x000000217c7c7c20 */ /* 0x000fe20008400000 */
[----:B------:R-:W-:Y:S01]  /*79c0*/  FADD R29, R29, 1 ;  /* 0x3f8000001d1d7421 */ /* 0x000fe20000000000 */
[----:B------:R-:W-:Y:S01]  /*79d0*/  FFMA R0, R0, R28, R133 ;  /* 0x0000001c00007223 */ /* 0x000fe20000000085 */
[----:B------:R-:W-:Y:S01]  /*79e0*/  FADD R70, R70, 1 ;  /* 0x3f80000046467421 */ /* 0x000fe20000000000 */
[----:B------:R-:W-:Y:S01]  /*79f0*/  FMUL R125, R122, UR33 ;  /* 0x000000217a7d7c20 */ /* 0x000fe20008400000 */
[----:B------:R-:W-:-:S02]  /*7a00*/  SEL R71, R71, RZ, !P0 ;  /* 0x000000ff47477207 */ /* 0x000fc40004000000 */
[----:B------:R-:W-:Y:S01]  /*7a10*/  IADD3 R220, P1, R228, c[0x0][0x508], RZ ;  /* 0x00014200e4dc7a10 */ /* 0x000fe20007f3e0ff */
[----:B------:R-:W-:Y:S01]  /*7a20*/  FFMA R125, R125, R70, R0 ;  /* 0x000000467d7d7223 */ /* 0x000fe20000000000 */
        /* <DEDUP_REMOVED lines=10> */
[----:B------:R0:W4:Y:S01]  /*7ad0*/  @!P0 LDG.E.EL.128 R28, [R220.64+0x10] ;  /* 0x00001006dc1c8981 */ /* 0x000122000c2e1d00 */
[----:B------:R-:W-:Y:S01]  /*7ae0*/  SEL R70, R223, RZ, !P0 ;  /* 0x000000ffdf467207 */ /* 0x000fe20004000000 */
[----:B------:R-:W-:Y:S01]  /*7af0*/  FFMA R229, R229, R0, R134 ;  /* 0x00000000e5e57223 */ /* 0x000fe20000000086 */
[----:B------:R-:W-:-:S02]  /*7b00*/  SHF.L.U32 R0, R71, 0x10, RZ ;  /* 0x0000001047007819 */ /* 0x000fc400000006ff */
[----:B0-----:R-:W-:Y:S02]  /*7b10*/  SEL R221, R126, RZ, !P0 ;  /* 0x000000ff7edd7207 */ /* 0x001fe40004000000 */
[C---:B------:R-:W-:Y:S02]  /*7b20*/  SHF.L.U32 R126, R123.reuse, 0x10, RZ ;  /* 0x000000107b7e7819 */ /* 0x040fe400000006ff */
        /* <DEDUP_REMOVED lines=17> */
[----:B-----5:R-:W-:Y:S02]  /*7c40*/  SEL R0, R60, RZ, !P0 ;  /* 0x000000ff3c007207 */ /* 0x020fe40004000000 */
[----:B------:R-:W-:Y:S01]  /*7c50*/  SHF.L.U32 R60, R123, 0x10, RZ ;  /* 0x000000107b3c7819 */ /* 0x000fe200000006ff */
[----:B------:R0:W5:Y:S01]  /*7c60*/  @!P0 LDG.E.EL.128 R220, [R70.64+0x10] ;  /* 0x0000100646dc8981 */ /* 0x000162000c2e1d00 */
[----:B------:R-:W-:Y:S01]  /*7c70*/  SEL R56, R56, RZ, !P0 ;  /* 0x000000ff38387207 */ /* 0x000fe20004000000 */
[----:B------:R-:W-:Y:S02]  /*7c80*/  FADD R0, R0, 1 ;  /* 0x3f80000000007421 */ /* 0x000fe40000000000 */
[----:B0-----:R-:W-:Y:S01]  /*7c90*/  FMUL R71, R60, UR34 ;  /* 0x000000223c477c20 */ /* 0x001fe20008400000 */
[----:B------:R-:W-:-:S03]  /*7ca0*/  SEL R60, R120, RZ, !P0 ;  /* 0x000000ff783c7207 */ /* 0x000fc60004000000 */
[----:B------:R-:W-:Y:S01]  /*7cb0*/  FFMA R229, R71, R0, R128 ;  /* 0x0000000047e57223 */ /* 0x000fe20000000080 */
[----:B------:R-:W-:Y:S01]  /*7cc0*/  FADD R71, R56, 1 ;  /* 0x3f80000038477421 */ /* 0x000fe20000000000 */
[----:B------:R-:W-:Y:S02]  /*7cd0*/  SEL R56, R69, RZ, !P0 ;  /* 0x000000ff45387207 */ /* 0x000fe40004000000 */
[----:B------:R-:W-:Y:S01]  /*7ce0*/  SHF.L.U32 R120, R60, 0x10, RZ ;  /* 0x000000103c787819 */ /* 0x000fe200000006ff */
[----:B------:R-:W-:Y:S01]  /*7cf0*/  FMUL R130, R130, UR31 ;  /* 0x0000001f82827c20 */ /* 0x000fe20008400000 */
[----:B------:R-:W-:Y:S02]  /*7d00*/  SEL R0, R62, RZ, !P0 ;  /* 0x000000ff3e007207 */ /* 0x000fe40004000000 */
[----:B------:R-:W-:Y:S01]  /*7d10*/  SHF.L.U32 R69, R56, 0x10, RZ ;  /* 0x0000001038457819 */ /* 0x000fe200000006ff */
[----:B------:R-:W-:Y:S01]  /*7d20*/  FMUL R120, R120, UR33 ;  /* 0x0000002178787c20 */ /* 0x000fe20008400000 */
[----:B------:R-:W-:Y:S01]  /*7d30*/  FFMA R130, R130, R49, R51 ;  /* 0x0000003182827223 */ /* 0x000fe20000000033 */
[----:B------:R-:W-:Y:S01]  /*7d40*/  FADD R0, R0, 1 ;  /* 0x3f80000000007421 */ /* 0x000fe20000000000 */
[----:B------:R-:W-:Y:S01]  /*7d50*/  SEL R58, R58, RZ, !P0 ;  /* 0x000000ff3a3a7207 */ /* 0x000fe20004000000 */
[----:B------:R-:W-:Y:S01]  /*7d60*/  FMUL R69, R69, UR34 ;  /* 0x0000002245457c20 */ /* 0x000fe20008400000 */
[----:B------:R-:W-:Y:S01]  /*7d70*/  PRMT R123, R123, 0x7632, R123 ;  /* 0x000076327b7b7816 */ /* 0x000fe2000000007b */
[----:B------:R-:W-:-:S02]  /*7d80*/  FFMA R120, R120, R71, R229 ;  /* 0x0000004778787223 */ /* 0x000fc400000000e5 */
[----:B------:R-:W-:Y:S01]  /*7d90*/  FFMA R71, R69, R0, R130 ;  /* 0x0000000045477223 */ /* 0x000fe20000000082 */
[----:B------:R-:W-:Y:S01]  /*7da0*/  FADD R69, R58, 1 ;  /* 0x3f8000003a457421 */ /* 0x000fe20000000000 */
[----:B------:R-:W-:Y:S02]  /*7db0*/  SEL R62, R61, RZ, !P0 ;  /* 0x000000ff3d3e7207 */ /* 0x000fe40004000000 */
[----:B------:R-:W-:Y:S02]  /*7dc0*/  SHF.L.U32 R58, R123, 0x10, RZ ;  /* 0x000000107b3a7819 */ /* 0x000fe400000006ff */
[----:B------:R-:W-:Y:S02]  /*7dd0*/  PRMT R60, R60, 0x7632, R60 ;  /* 0x000076323c3c7816 */ /* 0x000fe4000000003c */
[----:B------:R-:W-:Y:S01]  /*7de0*/  SEL R0, R121, RZ, !P0 ;  /* 0x000000ff79007207 */ /* 0x000fe20004000000 */
[----:B------:R-:W-:Y:S01]  /*7df0*/  FMUL R58, R58, UR34 ;  /* 0x000000223a3a7c20 */ /* 0x000fe20008400000 */
[----:B------:R-:W-:Y:S01]  /*7e00*/  SEL R61, R57, RZ, !P0 ;  /* 0x000000ff393d7207 */ /* 0x000fe20004000000 */
[----:B------:R-:W-:Y:S01]  /*7e10*/  FADD R57, R62, 1 ;  /* 0x3f8000003e397421 */ /* 0x000fe20000000000 */
[----:B------:R-:W-:-:S02]  /*7e20*/  SHF.L.U32 R121, R60, 0x10, RZ ;  /* 0x000000103c797819 */ /* 0x000fc400000006ff */
[----:B------:R-:W-:Y:S01]  /*7e30*/  PRMT R56, R56, 0x7632, R56 ;  /* 0x0000763238387816 */ /* 0x000fe20000000038 */
[----:B------:R-:W-:Y:S01]  /*7e40*/  FFMA R60, R58, R57, R129 ;  /* 0x000000393a3c7223 */ /* 0x000fe20000000081 */
[----:B------:R-:W-:Y:S01]  /*7e50*/  SHF.L.U32 R122, R0, 0x10, RZ ;  /* 0x00000010007a7819 */ /* 0x000fe200000006ff */
[----:B------:R-:W-:Y:S01]  /*7e60*/  FADD R58, R61, 1 ;  /* 0x3f8000003d3a7421 */ /* 0x000fe20000000000 */
[----:B------:R-:W-:Y:S01]  /*7e70*/  FMUL R121, R121, UR33 ;  /* 0x0000002179797c20 */ /* 0x000fe20008400000 */
[----:B------:R-:W-:Y:S01]  /*7e80*/  CS2R R48, SRZ ;  /* 0x0000000000307805 */ /* 0x000fe2000001ff00 */
[----:B------:R-:W-:Y:S01]  /*7e90*/  CS2R R50, SRZ ;  /* 0x0000000000327805 */ /* 0x000fe2000001ff00 */
[----:B------:R-:W-:Y:S02]  /*7ea0*/  SEL R63, R63, RZ, !P0 ;  /* 0x000000ff3f3f7207 */ /* 0x000fe40004000000 */
[----:B------:R-:W-:Y:S02]  /*7eb0*/  SHF.L.U32 R56, R56, 0x10, RZ ;  /* 0x0000001038387819 */ /* 0x000fe400000006ff */
[----:B------:R-:W-:Y:S01]  /*7ec0*/  PRMT R0, R0, 0x7632, R0 ;  /* 0x0000763200007816 */ /* 0x000fe20000000000 */
[----:B------:R-:W-:Y:S01]  /*7ed0*/  FFMA R121, R121, R58, R60 ;  /* 0x0000003a79797223 */ /* 0x000fe2000000003c */
[----:B------:R-:W-:Y:S01]  /*7ee0*/  SEL R58, R59, RZ, !P0 ;  /* 0x000000ff3b3a7207 */ /* 0x000fe20004000000 */
[----:B------:R-:W-:Y:S01]  /*7ef0*/  FADD R123, R63, 1 ;  /* 0x3f8000003f7b7421 */ /* 0x000fe20000000000 */
[----:B------:R-:W-:Y:S01]  /*7f00*/  SHF.L.U32 R0, R0, 0x10, RZ ;  /* 0x0000001000007819 */ /* 0x000fe200000006ff */
[----:B------:R-:W-:Y:S01]  /*7f10*/  FMUL R56, R56, UR34 ;  /* 0x0000002238387c20 */ /* 0x000fe20008400000 */
[----:B------:R0:W4:Y:S01]  /*7f20*/  @!P0 LDG.E.EL.128 R48, [R230.64+0x10] ;  /* 0x00001006e6308981 */ /* 0x000122000c2e1d00 */
[----:B------:R-:W-:Y:S01]  /*7f30*/  FADD R58, R58, 1 ;  /* 0x3f8000003a3a7421 */ /* 0x000fe20000000000 */
[----:B------:R-:W-:Y:S01]  /*7f40*/  SEL R114, R114, RZ, !P0 ;  /* 0x000000ff72727207 */ /* 0x000fe20004000000 */
[----:B------:R-:W-:Y:S01]  /*7f50*/  FFMA R123, R56, R123, R131 ;  /* 0x0000007b387b7223 */ /* 0x000fe20000000083 */
[----:B------:R-:W-:Y:S01]  /*7f60*/  FMUL R0, R0, UR33 ;  /* 0x0000002100007c20 */ /* 0x000fe20008400000 */
[----:B0-----:R-:W-:-:S03]  /*7f70*/  IADD3 R230, P1, R228, c[0x0][0x538], RZ ;  /* 0x00014e00e4e67a10 */ /* 0x001fc60007f3e0ff */
[----:B------:R-:W-:Y:S01]  /*7f80*/  FFMA R123, R0, R58, R123 ;  /* 0x0000003a007b7223 */ /* 0x000fe2000000007b */
[----:B------:R-:W-:Y:S02]  /*7f90*/  IADD3.X R231, R2, c[0x0][0x53c], RZ, P1, !PT ;  /* 0x00014f0002e77a10 */ /* 0x000fe40000ffe4ff */
[----:B------:R-:W-:Y:S01]  /*7fa0*/  IADD3 R56, P1, R228, c[0x0][0x580], RZ ;  /* 0x00016000e4387a10 */ /* 0x000fe20007f3e0ff */
[----:B------:R-:W-:Y:S01]  /*7fb0*/  CS2R R60, SRZ ;  /* 0x00000000003c7805 */ /* 0x000fe2000001ff00 */
[----:B------:R-:W-:Y:S01]  /*7fc0*/  SEL R0, R52, RZ, !P0 ;  /* 0x000000ff34007207 */ /* 0x000fe20004000000 */
[----:B------:R-:W-:Y:S01]  /*7fd0*/  CS2R R62, SRZ ;  /* 0x00000000003e7805 */ /* 0x000fe2000001ff00 */
[----:B------:R-:W-:Y:S02]  /*7fe0*/  SHF.L.U32 R59, R114, 0x10, RZ ;  /* 0x00000010723b7819 */ /* 0x000fe400000006ff */
        /* <DEDUP_REMOVED lines=17> */
[----:B------:R-:W-:Y:S01]  /*8100*/  SEL R115, R115, RZ, !P0 ;  /* 0x000000ff73737207 */ /* 0x000fe20004000000 */
[----:B------:R-:W-:Y:S01]  /*8110*/  FFMA R0, R0, R52, R125 ;  /* 0x0000003400007223 */ /* 0x000fe2000000007d */
[----:B------:R-:W-:Y:S01]  /*8120*/  FADD R114, R114, 1 ;  /* 0x3f80000072727421 */ /* 0x000fe20000000000 */
[----:B------:R-:W-:Y:S01]  /*8130*/  FMUL R117, R234, UR35 ;  /* 0x00000023ea757c20 */ /* 0x000fe20008400000 */
[----:B------:R-:W-:Y:S01]  /*8140*/  FADD R57, R57, 1 ;  /* 0x3f80000039397421 */ /* 0x000fe20000000000 */
[----:B------:R-:W-:-:S02]  /*8150*/  IADD3 R52, P1, R228, c[0x0][0x568], RZ ;  /* 0x00015a00e4347a10 */ /* 0x000fc40007f3e0ff */
[----:B------:R-:W-:Y:S01]  /*8160*/  FFMA R117, R117, R114, R0 ;  /* 0x0000007275757223 */ /* 0x000fe20000000000 */
[----:B------:R-:W-:Y:S01]  /*8170*/  SEL R0, R54, RZ, !P0 ;  /* 0x000000ff36007207 */ /* 0x000fe20004000000 */
[----:B------:R-:W-:Y:S01]  /*8180*/  FFMA R116, R116, R57, R59 ;  /* 0x0000003974747223 */ /* 0x000fe2000000003b */
[----:B------:R-:W-:Y:S01]  /*8190*/  SHF.L.U32 R229, R115, 0x10, RZ ;  /* 0x0000001073e57819 */ /* 0x000fe200000006ff */
[----:B------:R-:W-:Y:S01]  /*81a0*/  CS2R R56, SRZ ;  /* 0x0000000000387805 */ /* 0x000fe2000001ff00 */
[----:B------:R-:W-:Y:S01]  /*81b0*/  CS2R R58, SRZ ;  /* 0x00000000003a7805 */ /* 0x000fe2000001ff00 */
[----:B------:R-:W-:Y:S01]  /*81c0*/  IADD3.X R53, R2, c[0x0][0x56c], RZ, P1, !PT ;  /* 0x00015b0002357a10 */ /* 0x000fe20000ffe4ff */
[----:B------:R-:W-:Y:S01]  /*81d0*/  FADD R0, R0, 1 ;  /* 0x3f80000000007421 */ /* 0x000fe20000000000 */
[----:B------:R-:W-:Y:S01]  /*81e0*/  FMUL R229, R229, UR36 ;  /* 0x00000024e5e57c20 */ /* 0x000fe20008400000 */
[----:B------:R-:W-:Y:S02]  /*81f0*/  SEL R235, R235, RZ, !P0 ;  /* 0x000000ffebeb7207 */ /* 0x000fe40004000000 */
[----:B------:R-:W-:Y:S01]  /*8200*/  PRMT R115, R115, 0x7632, R115 ;  /* 0x0000763273737816 */ /* 0x000fe20000000073 */
[----:B------:R0:W4:Y:S01]  /*8210*/  @!P0 LDG.E.EL.128 R56, [R52.64+0x10] ;  /* 0x0000100634388981 */ /* 0x000122000c2e1d00 */
[----:B------:R-:W-:-:S02]  /*8220*/  FFMA R229, R229, R0, R126 ;  /* 0x00000000e5e57223 */ /* 0x000fc4000000007e */
[----:B------:R-:W-:Y:S02]  /*8230*/  SHF.L.U32 R0, R115, 0x10, RZ ;  /* 0x0000001073007819 */ /* 0x000fe400000006ff */
[----:B0-----:R-:W-:Y:S02]  /*8240*/  SEL R53, R118, RZ, !P0 ;  /* 0x000000ff76357207 */ /* 0x001fe40004000000 */
[----:B------:R-:W-:Y:S02]  /*8250*/  SHF.L.U32 R118, R235, 0x10, RZ ;  /* 0x00000010eb767819 */ /* 0x000fe400000006ff */
[----:B------:R-:W-:Y:S01]  /*8260*/  SEL R52, R55, RZ, !P0 ;  /* 0x000000ff37347207 */ /* 0x000fe20004000000 */
[----:B------:R-:W-:Y:S01]  /*8270*/  FADD R53, R53, 1 ;  /* 0x3f80000035357421 */ /* 0x000fe20000000000 */
[----:B------:R-:W-:Y:S01]  /*8280*/  FMUL R0, R0, UR36 ;  /* 0x0000002400007c20 */ /* 0x000fe20008400000 */
[----:B------:R-:W-:Y:S02]  /*8290*/  FMUL R118, R118, UR35 ;  /* 0x0000002376767c20 */ /* 0x000fe40008400000 */
[----:B------:R-:W-:Y:S01]  /*82a0*/  FADD R52, R52, 1 ;  /* 0x3f80000034347421 */ /* 0x000fe20000000000 */
[----:B------:R-:W-:-:S02]  /*82b0*/  IADD3 R114, P1, R228, c[0x0][0x5b0], RZ ;  /* 0x00016c00e4727a10 */ /* 0x000fc40007f3e0ff */
[----:B------:R-:W-:Y:S01]  /*82c0*/  PRMT R235, R235, 0x7632, R235 ;  /* 0x00007632ebeb7816 */ /* 0x000fe200000000eb */
[----:B------:R-:W-:Y:S01]  /*82d0*/  FFMA R118, R118, R53, R229 ;  /* 0x0000003576767223 */ /* 0x000fe200000000e5 */
[----:B------:R-:W-:Y:S01]  /*82e0*/  FFMA R0, R0, R52, R127 ;  /* 0x0000003400007223 */ /* 0x000fe2000000007f */
[----:B------:R-:W-:Y:S01]  /*82f0*/  CS2R R54, SRZ ;  /* 0x0000000000367805 */ /* 0x000fe2000001ff00 */
[----:B------:R-:W-:Y:S01]  /*8300*/  CS2R R52, SRZ ;  /* 0x0000000000347805 */ /* 0x000fe2000001ff00 */
[----:B------:R-:W-:Y:S02]  /*8310*/  IADD3.X R115, R2, c[0x0][0x5b4], RZ, P1, !PT ;  /* 0x00016d0002737a10 */ /* 0x000fe40000ffe4ff */
[----:B------:R-:W-:Y:S02]  /*8320*/  SHF.L.U32 R235, R235, 0x10, RZ ;  /* 0x00000010ebeb7819 */ /* 0x000fe400000006ff */
[----:B------:R-:W-:Y:S01]  /*8330*/  SEL R229, R119, RZ, !P0 ;  /* 0x000000ff77e57207 */ /* 0x000fe20004000000 */
[----:B------:R0:W4:Y:S02]  /*8340*/  @!P0 LDG.E.EL.128 R52, [R114.64+0x10] ;  /* 0x0000100672348981 */ /* 0x000124000c2e1d00 */
[----:B------:R-:W-:-:S02]  /*8350*/  FMUL R119, R235, UR35 ;  /* 0x00000023eb777c20 */ /* 0x000fc40008400000 */
[----:B------:R-:W-:Y:S01]  /*8360*/  FADD R229, R229, 1 ;  /* 0x3f800000e5e57421 */ /* 0x000fe20000000000 */
[----:B------:R-:W-:Y:S01]  /*8370*/  FMUL R122, R122, UR33 ;  /* 0x000000217a7a7c20 */ /* 0x000fe20008400000 */
[----:B0-----:R-:W-:Y:S02]  /*8380*/  SEL R115, R112, RZ, !P0 ;  /* 0x000000ff70737207 */ /* 0x001fe40004000000 */
[----:B------:R-:W-:Y:S01]  /*8390*/  FFMA R119, R119, R229, R0 ;  /* 0x000000e577777223 */ /* 0x000fe20000000000 */
[----:B--2---:R-:W-:Y:S01]  /*83a0*/  SEL R0, R44, RZ, !P0 ;  /* 0x000000ff2c007207 */ /* 0x004fe20004000000 */
[----:B------:R-:W-:Y:S01]  /*83b0*/  FFMA R122, R122, R69, R71 ;  /* 0x000000457a7a7223 */ /* 0x000fe20000000047 */
[----:B------:R-:W-:Y:S01]  /*83c0*/  SHF.L.U32 R229, R115, 0x10, RZ ;  /* 0x0000001073e57819 */ /* 0x000fe200000006ff */
[----:B------:R-:W-:Y:S01]  /*83d0*/  CS2R R68, SRZ ;  /* 0x0000000000447805 */ /* 0x000fe2000001ff00 */
[----:B------:R-:W-:Y:S01]  /*83e0*/  CS2R R70, SRZ ;  /* 0x0000000000467805 */ /* 0x000fe2000001ff00 */
[----:B------:R-:W-:Y:S01]  /*83f0*/  FADD R0, R0, 1 ;  /* 0x3f80000000007421 */ /* 0x000fe20000000000 */
[----:B---3--:R-:W-:Y:S01]  /*8400*/  SEL R40, R40, RZ, !P0 ;  /* 0x000000ff28287207 */ /* 0x008fe20004000000 */
[----:B------:R-:W-:Y:S01]  /*8410*/  FMUL R229, R229, UR36 ;  /* 0x00000024e5e57c20 */ /* 0x000fe20008400000 */
[----:B------:R-:W-:-:S02]  /*8420*/  SEL R44, R232, RZ, !P0 ;  /* 0x000000ffe82c7207 */ /* 0x000fc40004000000 */
[----:B------:R0:W2:Y:S02]  /*8430*/  @!P0 LDG.E.EL.128 R68, [R230.64+0x10] ;  /* 0x00001006e6448981 */ /* 0x0000a4000c2e1d00 */
[----:B------:R-:W-:Y:S01]  /*8440*/  SHF.L.U32 R112, R44, 0x10, RZ ;  /* 0x000000102c707819 */ /* 0x000fe200000006ff */
[----:B0-----:R-:W-:Y:S01]  /*8450*/  FFMA R231, R229, R0, R120 ;  /* 0x00000000e5e77223 */ /* 0x001fe20000000078 */
[----:B------:R-:W-:Y:S01]  /*8460*/  FADD R229, R40, 1 ;  /* 0x3f80000028e57421 */ /* 0x000fe20000000000 */
[----:B------:R-:W-:Y:S02]  /*8470*/  SEL R40, R113, RZ, !P0 ;  /* 0x000000ff71287207 */ /* 0x000fe40004000000 */
[----:B------:R-:W-:Y:S02]  /*8480*/  SEL R0, R46, RZ, !P0 ;  /* 0x000000ff2e007207 */ /* 0x000fe40004000000 */
[----:B------:R-:W-:Y:S01]  /*8490*/  SHF.L.U32 R113, R40, 0x10, RZ ;  /* 0x0000001028717819 */ /* 0x000fe200000006ff */
[----:B------:R-:W-:-:S02]  /*84a0*/  FMUL R112, R112, UR35 ;  /* 0x0000002370707c20 */ /* 0x000fc40008400000 */
[----:B------:R-:W-:Y:S02]  /*84b0*/  FADD R0, R0, 1 ;  /* 0x3f80000000007421 */ /* 0x000fe40000000000 */
[----:B------:R-:W-:Y:S01]  /*84c0*/  FMUL R113, R113, UR36 ;  /* 0x0000002471717c20 */ /* 0x000fe20008400000 */
[----:B------:R-:W-:-:S03]  /*84d0*/  FFMA R112, R112, R229, R231 ;  /* 0x000000e570707223 */ /* 0x000fc600000000e7 */
[----:B------:R-:W-:Y:S01]  /*84e0*/  FFMA R229, R113, R0, R122 ;  /* 0x0000000071e57223 */ /* 0x000fe2000000007a */
[----:B------:R-:W-:Y:S02]  /*84f0*/  SEL R0, R233, RZ, !P0 ;  /* 0x000000ffe9007207 */ /* 0x000fe40004000000 */
[----:B------:R-:W-:Y:S02]  /*8500*/  SEL R42, R42, RZ, !P0 ;  /* 0x000000ff2a2a7207 */ /* 0x000fe40004000000 */
[----:B------:R-:W-:Y:S02]  /*8510*/  SHF.L.U32 R114, R0, 0x10, RZ ;  /* 0x0000001000727819 */ /* 0x000fe400000006ff */
[----:B------:R-:W-:Y:S01]  /*8520*/  PRMT R115, R115, 0x7632, R115 ;  /* 0x0000763273737816 */ /* 0x000fe20000000073 */
[----:B------:R-:W-:Y:S01]  /*8530*/  FADD R113, R42, 1 ;  /* 0x3f8000002a717421 */ /* 0x000fe20000000000 */
[----:B------:R-:W-:Y:S01]  /*8540*/  SEL R46, R45, RZ, !P0 ;  /* 0x000000ff2d2e7207 */ /* 0x000fe20004000000 */
[----:B------:R-:W-:Y:S01]  /*8550*/  FMUL R114, R114, UR35 ;  /* 0x0000002372727c20 */ /* 0x000fe20008400000 */
[----:B------:R-:W-:-:S02]  /*8560*/  SHF.L.U32 R42, R115, 0x10, RZ ;  /* 0x00000010732a7819 */ /* 0x000fc400000006ff */
[----:B------:R-:W-:Y:S01]  /*8570*/  PRMT R44, R44, 0x7632, R44 ;  /* 0x000076322c2c7816 */ /* 0x000fe2000000002c */
[----:B------:R-:W-:Y:S01]  /*8580*/  FFMA R114, R114, R113, R229 ;  /* 0x0000007172727223 */ /* 0x000fe200000000e5 */
[----:B------:R-:W-:Y:S01]  /*8590*/  SEL R45, R41, RZ, !P0 ;  /* 0x000000ff292d7207 */ /* 0x000fe20004000000 */
[----:B------:R-:W-:Y:S01]  /*85a0*/  FADD R41, R46, 1 ;  /* 0x3f8000002e297421 */ /* 0x000fe20000000000 */
[----:B------:R-:W-:Y:S01]  /*85b0*/  FMUL R42, R42, UR36 ;  /* 0x000000242a2a7c20 */ /* 0x000fe20008400000 */
[----:B------:R-:W-:Y:S02]  /*85c0*/  SHF.L.U32 R113, R44, 0x10, RZ ;  /* 0x000000102c717819 */ /* 0x000fe400000006ff */
[----:B------:R-:W-:Y:S01]  /*85d0*/  PRMT R40, R40, 0x7632, R40 ;  /* 0x0000763228287816 */ /* 0x000fe20000000028 */
[----:B------:R-:W-:Y:S01]  /*85e0*/  FFMA R44, R42, R41, R121 ;  /* 0x000000292a2c7223 */ /* 0x000fe20000000079 */
        /* <DEDUP_REMOVED lines=27> */
[----:B------:R0:W3:Y:S01]  /*87a0*/  @!P0 LDG.E.EL.128 R44, [R40.64+0x10] ;  /* 0x00001006282c8981 */ /* 0x0000e2000c2e1d00 */
        /* <DEDUP_REMOVED lines=28> */
[----:B------:R0:W2:Y:S02]  /*8970*/  @!P0 LDG.E.EL.128 R40, [R36.64+0x10] ;  /* 0x0000100624288981 */ /* 0x0000a4000c2e1d00 */
[----:B------:R-:W-:Y:S01]  /*8980*/  FFMA R229, R229, R0, R118 ;  /* 0x00000000e5e57223 */ /* 0x000fe20000000076 */
[----:B------:R-:W-:-:S02]  /*8990*/  SHF.L.U32 R0, R103, 0x10, RZ ;  /* 0x0000001067007819 */ /* 0x000fc400000006ff */
[----:B0-----:R-:W-:Y:S02]  /*89a0*/  SEL R37, R110, RZ, !P0 ;  /* 0x000000ff6e257207 */ /* 0x001fe40004000000 */
[----:B------:R-:W-:Y:S02]  /*89b0*/  SHF.L.U32 R110, R107, 0x10, RZ ;  /* 0x000000106b6e7819 */ /* 0x000fe400000006ff */
        /* <DEDUP_REMOVED lines=9> */
[----:B------:R-:W-:Y:S01]  /*8a50*/  IADD3 R102, P1, R228, c[0x0][0x610], RZ ;  /* 0x00018400e4667a10 */ /* 0x000fe20007f3e0ff */
[----:B------:R-:W-:Y:S01]  /*8a60*/  FMUL R111, R107, UR37 ;  /* 0x000000256b6f7c20 */ /* 0x000fe20008400000 */
[----:B------:R-:W-:Y:S01]  /*8a70*/  FADD R106, R106, 1 ;  /* 0x3f8000006a6a7421 */ /* 0x000fe20000000000 */
[----:B------:R-:W-:Y:S01]  /*8a80*/  SEL R100, R100, RZ, !P0 ;  /* 0x000000ff64647207 */ /* 0x000fe20004000000 */
[----:B------:R-:W-:Y:S01]  /*8a90*/  FFMA R110, R110, R37, R229 ;  /* 0x000000256e6e7223 */ /* 0x000fe200000000e5 */
[----:B------:R-:W-:Y:S01]  /*8aa0*/  CS2R R38, SRZ ;  /* 0x0000000000267805 */ /* 0x000fe2000001ff00 */
[----:B------:R-:W-:Y:S01]  /*8ab0*/  CS2R R36, SRZ ;  /* 0x0000000000247805 */ /* 0x000fe2000001ff00 */
[----:B------:R-:W-:Y:S01]  /*8ac0*/  IADD3.X R103, R2, c[0x0][0x614], RZ, P1, !PT ;  /* 0x0001850002677a10 */ /* 0x000fe20000ffe4ff */
[----:B------:R-:W-:Y:S01]  /*8ad0*/  FFMA R111, R111, R106, R0 ;  /* 0x0000006a6f6f7223 */ /* 0x000fe20000000000 */
[----:B------:R-:W-:-:S02]  /*8ae0*/  SEL R0, R224, RZ, !P0 ;  /* 0x000000ffe0007207 */ /* 0x000fc40004000000 */
[----:B------:R-:W-:Y:S01]  /*8af0*/  SHF.L.U32 R106, R100, 0x10, RZ ;  /* 0x00000010646a7819 */ /* 0x000fe200000006ff */
[----:B------:R0:W2:Y:S02]  /*8b00*/  @!P0 LDG.E.EL.128 R36, [R102.64+0x10] ;  /* 0x0000100666248981 */ /* 0x0000a4000c2e1d00 */
[----:B------:R-:W-:Y:S02]  /*8b10*/  FADD R0, R0, 1 ;  /* 0x3f80000000007421 */ /* 0x000fe40000000000 */
[----:B0-----:R-:W-:-:S04]  /*8b20*/  FMUL R103, R106, UR38 ;  /* 0x000000266a677c20 */ /* 0x001fc80008400000 */
        /* <DEDUP_REMOVED lines=9> */
[----:B------:R-:W-:Y:S01]  /*8bc0*/  SHF.L.U32 R103, R101, 0x10, RZ ;  /* 0x0000001065677819 */ /* 0x000fe200000006ff */
[----:B------:R-:W-:-:S04]  /*8bd0*/  FADD R102, R102, 1 ;  /* 0x3f80000066667421 */ /* 0x000fc80000000000 */
[----:B------:R-:W-:-:S04]  /*8be0*/  FMUL R103, R103, UR38 ;  /* 0x0000002667677c20 */ /* 0x000fc80008400000 */
[----:B------:R-:W-:Y:S01]  /*8bf0*/  FFMA R107, R103, R102, R114 ;  /* 0x00000066676b7223 */ /* 0x000fe20000000072 */
[----:B------:R-:W-:Y:S02]  /*8c00*/  SEL R102, R105, RZ, !P0 ;  /* 0x000000ff69667207 */ /* 0x000fe40004000000 */
[----:B------:R-:W-:Y:S02]  /*8c10*/  SEL R103, R242, RZ, !P0 ;  /* 0x000000fff2677207 */ /* 0x000fe40004000000 */
[----:B------:R-:W-:Y:S02]  /*8c20*/  SHF.L.U32 R106, R102, 0x10, RZ ;  /* 0x00000010666a7819 */ /* 0x000fe400000006ff */
[----:B------:R-:W-:Y:S01]  /*8c30*/  PRMT R100, R100, 0x7632, R100 ;  /* 0x0000763264647816 */ /* 0x000fe20000000064 */
[----:B------:R-:W-:Y:S02]  /*8c40*/  FADD R103, R103, 1 ;  /* 0x3f80000067677421 */ /* 0x000fe40000000000 */
[----:B------:R-:W-:Y:S01]  /*8c50*/  FMUL R106, R106, UR37 ;  /* 0x000000256a6a7c20 */ /* 0x000fe20008400000 */
[----:B------:R-:W-:-:S02]  /*8c60*/  SHF.L.U32 R100, R100, 0x10, RZ ;  /* 0x0000001064647819 */ /* 0x000fc400000006ff */
[----:B------:R-:W-:Y:S01]  /*8c70*/  PRMT R0, R0, 0x7632, R0 ;  /* 0x0000763200007816 */ /* 0x000fe20000000000 */
[----:B------:R-:W-:Y:S01]  /*8c80*/  FFMA R106, R106, R103, R107 ;  /* 0x000000676a6a7223 */ /* 0x000fe2000000006b */
[----:B------:R-:W-:Y:S01]  /*8c90*/  SEL R103, R225, RZ, !P0 ;  /* 0x000000ffe1677207 */ /* 0x000fe20004000000 */
[----:B------:R-:W-:Y:S01]  /*8ca0*/  FMUL R100, R100, UR38 ;  /* 0x0000002664647c20 */ /* 0x000fe20008400000 */
[----:B------:R-:W-:Y:S02]  /*8cb0*/  SEL R241, R241, RZ, !P0 ;  /* 0x000000fff1f17207 */ /* 0x000fe40004000000 */
[----:B------:R-:W-:Y:S01]  /*8cc0*/  SHF.L.U32 R105, R0, 0x10, RZ ;  /* 0x0000001000697819 */ /* 0x000fe200000006ff */
[----:B------:R-:W-:Y:S01]  /*8cd0*/  FADD R103, R103, 1 ;  /* 0x3f80000067677421 */ /* 0x000fe20000000000 */
[----:B------:R-:W-:Y:S01]  /*8ce0*/  PRMT R101, R101, 0x7632, R101 ;  /* 0x0000763265657816 */ /* 0x000fe20000000065 */
[----:B------:R-:W-:Y:S02]  /*8cf0*/  FADD R0, R241, 1 ;  /* 0x3f800000f1007421 */ /* 0x000fe40000000000 */
[----:B------:R-:W-:Y:S01]  /*8d00*/  FFMA R100, R100, R103, R113 ;  /* 0x0000006764647223 */ /* 0x000fe20000000071 */
[----:B------:R-:W-:Y:S01]  /*8d10*/  FMUL R105, R105, UR37 ;  /* 0x0000002569697c20 */ /* 0x000fe20008400000 */
[----:B------:R-:W-:-:S03]  /*8d20*/  PRMT R102, R102, 0x7632, R102 ;  /* 0x0000763266667816 */ /* 0x000fc60000000066 */
[----:B------:R-:W-:Y:S01]  /*8d30*/  FFMA R105, R105, R0, R100 ;  /* 0x0000000069697223 */ /* 0x000fe20000000064 */
[----:B------:R-:W-:Y:S02]  /*8d40*/  SEL R100, R227, RZ, !P0 ;  /* 0x000000ffe3647207 */ /* 0x000fe40004000000 */
[----:B------:R-:W-:Y:S02]  /*8d50*/  SHF.L.U32 R0, R101, 0x10, RZ ;  /* 0x0000001065007819 */ /* 0x000fe400000006ff */
[----:B------:R-:W-:Y:S01]  /*8d60*/  SEL R243, R243, RZ, !P0 ;  /* 0x000000fff3f37207 */ /* 0x000fe20004000000 */
[----:B------:R-:W-:Y:S01]  /*8d70*/  FADD R100, R100, 1 ;  /* 0x3f80000064647421 */ /* 0x000fe20000000000 */
[----:B------:R-:W-:Y:S01]  /*8d80*/  SHF.L.U32 R102, R102, 0x10, RZ ;  /* 0x0000001066667819 */ /* 0x000fe200000006ff */
[----:B------:R-:W-:Y:S01]  /*8d90*/  FMUL R0, R0, UR38 ;  /* 0x0000002600007c20 */ /* 0x000fe20008400000 */
[----:B------:R-:W-:-:S03]  /*8da0*/  SEL R82, R82, RZ, !P0 ;  /* 0x000000ff52527207 */ /* 0x000fc60004000000 */
[----:B------:R-:W-:Y:S01]  /*8db0*/  FFMA R100, R0, R100, R115 ;  /* 0x0000006400647223 */ /* 0x000fe20000000073 */
[----:B------:R-:W-:Y:S01]  /*8dc0*/  FADD R0, R243, 1 ;  /* 0x3f800000f3007421 */ /* 0x000fe20000000000 */
[----:B------:R-:W-:Y:S01]  /*8dd0*/  FMUL R107, R102, UR37 ;  /* 0x00000025666b7c20 */ /* 0x000fe20008400000 */
[----:B------:R-:W-:-:S03]  /*8de0*/  SHF.L.U32 R101, R82, 0x10, RZ ;  /* 0x0000001052657819 */ /* 0x000fc600000006ff */
[----:B------:R-:W-:Y:S01]  /*8df0*/  FFMA R107, R107, R0, R100 ;  /* 0x000000006b6b7223 */ /* 0x000fe20000000064 */
[----:B------:R-:W-:Y:S02]  /*8e00*/  SEL R0, R64, RZ, !P0 ;  /* 0x000000ff40007207 */ /* 0x000fe40004000000 */
[----:B------:R-:W-:Y:S01]  /*8e10*/  SEL R94, R94, RZ, !P0 ;  /* 0x000000ff5e5e7207 */ /* 0x000fe20004000000 */
[----:B------:R-:W-:Y:S01]  /*8e20*/  FMUL R101, R101, UR40 ;  /* 0x0000002865657c20 */ /* 0x000fe20008400000 */
[----:B------:R-:W-:Y:S01]  /*8e30*/  SEL R76, R76, RZ, !P0 ;  /* 0x000000ff4c4c7207 */ /* 0x000fe20004000000 */
[----:B------:R-:W-:Y:S01]  /*8e40*/  FADD R0, R0, 1 ;  /* 0x3f80000000007421 */ /* 0x000fe20000000000 */
[----:B------:R-:W-:Y:S02]  /*8e50*/  SHF.L.U32 R100, R94, 0x10, RZ ;  /* 0x000000105e647819 */ /* 0x000fe400000006ff */
[----:B------:R-:W-:Y:S01]  /*8e60*/  MOV R240, 0x4 ;  /* 0x0000000400f07802 */ /* 0x000fe20000000f00 */
[----:B------:R-:W-:Y:S01]  /*8e70*/  FFMA R103, R101, R0, R108 ;  /* 0x0000000065677223 */ /* 0x000fe2000000006c */
[----:B------:R-:W-:Y:S01]  /*8e80*/  FADD R101, R76, 1 ;  /* 0x3f8000004c657421 */ /* 0x000fe20000000000 */
[----:B------:R-:W-:Y:S01]  /*8e90*/  FMUL R100, R100, UR39 ;  /* 0x0000002764647c20 */ /* 0x000fe20008400000 */
[----:B------:R-:W-:Y:S01]  /*8ea0*/  CS2R R224, SRZ ;  /* 0x0000000000e07805 */ /* 0x000fe2000001ff00 */
[----:B------:R-:W-:-:S02]  /*8eb0*/  CS2R R226, SRZ ;  /* 0x0000000000e27805 */ /* 0x000fc4000001ff00 */
[----:B------:R-:W-:Y:S01]  /*8ec0*/  FFMA R100, R100, R101, R103 ;  /* 0x0000006564647223 */ /* 0x000fe20000000067 */
[----:B------:R-:W-:-:S05]  /*8ed0*/  IMAD.WIDE.U32 R102, R3, R240, c[0x0][0x4c0] ;  /* 0x0001300003667625 */ /* 0x000fca00078e00f0 */
[----:B------:R0:W2:Y:S01]  /*8ee0*/  @!P0 LDG.E.EL.128 R224, [R102.64] ;  /* 0x0000000666e08981 */ /* 0x0000a2000c2e1d00 */
[----:B------:R-:W-:Y:S02]  /*8ef0*/  PRMT R82, R82, 0x7632, R82 ;  /* 0x0000763252527816 */ /* 0x000fe40000000052 */
[----:B------:R-:W-:Y:S02]  /*8f00*/  SEL R64, R65, RZ, !P0 ;  /* 0x000000ff41407207 */ /* 0x000fe40004000000 */
        /* <DEDUP_REMOVED lines=12> */
[----:B------:R-:W-:Y:S02]  /*8fd0*/  SHF.L.U32 R65, R83, 0x10, RZ ;  /* 0x0000001053417819 */ /* 0x000fe400000006ff */
[----:B------:R-:W-:Y:S01]  /*8fe0*/  SEL R95, R95, RZ, !P0 ;  /* 0x000000ff5f5f7207 */ /* 0x000fe20004000000 */
[----:B------:R-:W-:Y:S01]  /*8ff0*/  FADD R0, R0, 1 ;  /* 0x3f80000000007421 */ /* 0x000fe20000000000 */
[----:B------:R-:W-:Y:S01]  /*9000*/  PRMT R83, R83, 0x7632, R83 ;  /* 0x0000763253537816 */ /* 0x000fe20000000053 */
[----:B------:R-:W-:Y:S01]  /*9010*/  FMUL R65, R65, UR40 ;  /* 0x0000002841417c20 */ /* 0x000fe20008400000 */
[----:B0-----:R-:W-:Y:S01]  /*9020*/  SHF.L.U32 R102, R95, 0x10, RZ ;  /* 0x000000105f667819 */ /* 0x001fe200000006ff */
[----:B------:R-:W-:Y:S01]  /*9030*/  CS2R R232, SRZ ;  /* 0x0000000000e87805 */ /* 0x000fe2000001ff00 */
[----:B------:R-:W-:Y:S01]  /*9040*/  SEL R64, R67, RZ, !P0 ;  /* 0x000000ff43407207 */ /* 0x000fe20004000000 */
[----:B------:R-:W-:Y:S01]  /*9050*/  FFMA R77, R65, R0, R110 ;  /* 0x00000000414d7223 */ /* 0x000fe2000000006e */
[----:B------:R-:W-:Y:S01]  /*9060*/  SHF.L.U32 R0, R83, 0x10, RZ ;  /* 0x0000001053007819 */ /* 0x000fe200000006ff */
[----:B------:R-:W-:Y:S01]  /*9070*/  CS2R R234, SRZ ;  /* 0x0000000000ea7805 */ /* 0x000fe2000001ff00 */
[----:B------:R-:W-:Y:S01]  /*9080*/  PRMT R95, R95, 0x7632, R95 ;  /* 0x000076325f5f7816 */ /* 0x000fe2000000005f */
[----:B------:R-:W-:Y:S01]  /*9090*/  FADD R64, R64, 1 ;  /* 0x3f80000040407421 */ /* 0x000fe20000000000 */
[----:B------:R-:W-:Y:S01]  /*90a0*/  SEL R65, R78, RZ, !P0 ;  /* 0x000000ff4e417207 */ /* 0x000fe20004000000 */
[----:B------:R-:W-:Y:S01]  /*90b0*/  FMUL R0, R0, UR40 ;  /* 0x0000002800007c20 */ /* 0x000fe20008400000 */
[----:B------:R-:W-:Y:S01]  /*90c0*/  SHF.L.U32 R95, R95, 0x10, RZ ;  /* 0x000000105f5f7819 */ /* 0x000fe200000006ff */
[----:B------:R0:W3:Y:S01]  /*90d0*/  @!P0 LDG.E.EL.128 R232, [R230.64+0x10] ;  /* 0x00001006e6e88981 */ /* 0x0000e2000c2e1d00 */
[----:B------:R-:W-:Y:S01]  /*90e0*/  SEL R79, R79, RZ, !P0 ;  /* 0x000000ff4f4f7207 */ /* 0x000fe20004000000 */
[----:B------:R-:W-:Y:S01]  /*90f0*/  FFMA R64, R0, R64, R111 ;  /* 0x0000004000407223 */ /* 0x000fe2000000006f */
[----:B------:R-:W-:Y:S01]  /*9100*/  FMUL R102, R102, UR39 ;  /* 0x0000002766667c20 */ /* 0x000fe20008400000 */
[----:B------:R-:W-:Y:S01]  /*9110*/  FADD R65, R65, 1 ;  /* 0x3f80000041417421 */ /* 0x000fe20000000000 */
[----:B------:R-:W-:Y:S01]  /*9120*/  FMUL R103, R95, UR39 ;  /* 0x000000275f677c20 */ /* 0x000fe20008400000 */
[----:B------:R-:W-:Y:S01]  /*9130*/  FADD R0, R79, 1 ;  /* 0x3f8000004f007421 */ /* 0x000fe20000000000 */
[----:B------:R-:W-:Y:S01]  /*9140*/  SEL R80, R80, RZ, !P0 ;  /* 0x000000ff50507207 */ /* 0x000fe20004000000 */
[----:B0-----:R-:W0:Y:S01]  /*9150*/  S2R R231, SR_CTAID.X ;  /* 0x0000000000e77919 */ /* 0x001e220000002500 */
[----:B------:R-:W-:Y:S01]  /*9160*/  FFMA R102, R102, R65, R77 ;  /* 0x0000004166667223 */ /* 0x000fe2000000004d */
[----:B------:R-:W-:Y:S01]  /*9170*/  FFMA R103, R103, R0, R64 ;  /* 0x0000000067677223 */ /* 0x000fe20000000040 */
[----:B------:R-:W-:-:S02]  /*9180*/  SEL R0, R96, RZ, !P0 ;  /* 0x000000ff60007207 */ /* 0x000fc40004000000 */
[----:B------:R-:W-:Y:S02]  /*9190*/  SHF.L.U32 R65, R80, 0x10, RZ ;  /* 0x0000001050417819 */ /* 0x000fe400000006ff */
[----:B------:R-:W-:Y:S01]  /*91a0*/  SEL R92, R92, RZ, !P0 ;  /* 0x000000ff5c5c7207 */ /* 0x000fe20004000000 */
[----:B------:R-:W-:Y:S02]  /*91b0*/  FADD R0, R0, 1 ;  /* 0x3f80000000007421 */ /* 0x000fe40000000000 */
[----:B------:R-:W-:Y:S01]  /*91c0*/  FMUL R65, R65, UR40 ;  /* 0x0000002841417c20 */ /* 0x000fe20008400000 */
[----:B------:R-:W-:-:S03]  /*91d0*/  SHF.L.U32 R96, R92, 0x10, RZ ;  /* 0x000000105c607819 */ /* 0x000fc600000006ff */
[----:B------:R-:W-:Y:S01]  /*91e0*/  FFMA R67, R65, R0, R104 ;  /* 0x0000000041437223 */ /* 0x000fe20000000068 */
[----:B------:R-:W-:Y:S01]  /*91f0*/  SEL R65, R236, RZ, !P0 ;  /* 0x000000ffec417207 */ /* 0x000fe20004000000 */
[----:B------:R-:W-:Y:S01]  /*9200*/  FMUL R96, R96, UR39 ;  /* 0x0000002760607c20 */ /* 0x000fe20008400000 */
[----:B------:R-:W-:-:S03]  /*9210*/  MOV R252, 0x2 ;  /* 0x0000000200fc7802 */ /* 0x000fc60000000f00 */
[----:B------:R-:W-:Y:S01]  /*9220*/  FADD R65, R65, 1 ;  /* 0x3f80000041417421 */ /* 0x000fe20000000000 */
[----:B0-----:R-:W-:-:S03]  /*9230*/  IMAD R0, R231, 0x900, R3 ;  /* 0x00000900e7007824 */ /* 0x001fc600078e0203 */
[----:B------:R-:W-:Y:S02]  /*9240*/  FFMA R96, R96, R65, R67 ;  /* 0x0000004160607223 */ /* 0x000fe40000000043 */
[----:B------:R-:W-:Y:S01]  /*9250*/  CS2R R64, SRZ ;  /* 0x0000000000407805 */ /* 0x000fe2000001ff00 */
[----:B------:R-:W-:Y:S01]  /*9260*/  CS2R R66, SRZ ;  /* 0x0000000000427805 */ /* 0x000fe2000001ff00 */
[----:B------:R-:W-:Y:S01]  /*9270*/  IMAD.WIDE R76, R0, R252, c[0x0][0x4e0] ;  /* 0x00013800004c7625 */ /* 0x000fe200078e02fc */
[----:B------:R-:W-:-:S04]  /*9280*/  CS2R R78, SRZ ;  /* 0x00000000004e7805 */ /* 0x000fc8000001ff00 */
[----:B------:R0:W3:Y:S01]  /*9290*/  @!P0 LDG.E.EF.128 R64, [R76.64] ;  /* 0x000000064c408981 */ /* 0x0000e2000c0e1d00 */
[----:B------:R-:W-:Y:S01]  /*92a0*/  IMAD.WIDE R82, R0, R252, c[0x0][0x4c8] ;  /* 0x0001320000527625 */ /* 0x000fe200078e02fc */
[----:B------:R-:W-:Y:S01]  /*92b0*/  PRMT R80, R80, 0x7632, R80 ;  /* 0x0000763250507816 */ /* 0x000fe20000000050 */
[----:B0-----:R-:W-:-:S03]  /*92c0*/  CS2R R76, SRZ ;  /* 0x00000000004c7805 */ /* 0x001fc6000001ff00 */
[----:B------:R-:W-:Y:S02]  /*92d0*/  SHF.L.U32 R80, R80, 0x10, RZ ;  /* 0x0000001050507819 */ /* 0x000fe400000006ff */
[----:B------:R-:W-:Y:S01]  /*92e0*/  PRMT R92, R92, 0x7632, R92 ;  /* 0x000076325c5c7816 */ /* 0x000fe2000000005c */
[----:B------:R0:W5:Y:S01]  /*92f0*/  @!P0 LDG.E.EF.128 R76, [R82.64] ;  /* 0x00000006524c8981 */ /* 0x000162000c0e1d00 */
[----:B------:R-:W-:Y:S01]  /*9300*/  SEL R237, R237, RZ, !P0 ;  /* 0x000000ffeded7207 */ /* 0x000fe20004000000 */
[----:B------:R-:W-:Y:S01]  /*9310*/  FMUL R80, R80, UR40 ;  /* 0x0000002850507c20 */ /* 0x000fe20008400000 */
[----:B------:R-:W-:Y:S02]  /*9320*/  SHF.L.U32 R92, R92, 0x10, RZ ;  /* 0x000000105c5c7819 */ /* 0x000fe400000006ff */
[----:B0-----:R-:W-:Y:S02]  /*9330*/  SEL R82, R97, RZ, !P0 ;  /* 0x000000ff61527207 */ /* 0x001fe40004000000 */
[----:B------:R-:W-:-:S03]  /*9340*/  SEL R81, R81, RZ, !P0 ;  /* 0x000000ff51517207 */ /* 0x000fc60004000000 */
[----:B------:R-:W-:Y:S01]  /*9350*/  FADD R82, R82, 1 ;  /* 0x3f80000052527421 */ /* 0x000fe20000000000 */
[----:B------:R-:W-:Y:S01]  /*9360*/  SHF.L.U32 R95, R81, 0x10, RZ ;  /* 0x00000010515f7819 */ /* 0x000fe200000006ff */
[----:B------:R-:W-:Y:S02]  /*9370*/  FMUL R97, R92, UR39 ;  /* 0x000000275c617c20 */ /* 0x000fe40008400000 */
[----:B------:R-:W-:Y:S01]  /*9380*/  FFMA R82, R80, R82, R105 ;  /* 0x0000005250527223 */ /* 0x000fe20000000069 */
[----:B------:R-:W-:Y:S01]  /*9390*/  FADD R80, R237, 1 ;  /* 0x3f800000ed507421 */ /* 0x000fe20000000000 */
[----:B------:R-:W-:Y:S02]  /*93a0*/  PRMT R81, R81, 0x7632, R81 ;  /* 0x0000763251517816 */ /* 0x000fe40000000051 */
[----:B------:R-:W-:Y:S01]  /*93b0*/  SEL R99, R99, RZ, !P0 ;  /* 0x000000ff63637207 */ /* 0x000fe20004000000 */
[----:B------:R-:W-:Y:S01]  /*93c0*/  FFMA R97, R97, R80, R82 ;  /* 0x0000005061617223 */ /* 0x000fe20000000052 */
[----:B------:R-:W-:-:S02]  /*93d0*/  SHF.L.U32 R80, R81, 0x10, RZ ;  /* 0x0000001051507819 */ /* 0x000fc400000006ff */
[----:B------:R-:W-:Y:S01]  /*93e0*/  SEL R86, R86, RZ, !P0 ;  /* 0x000000ff56567207 */ /* 0x000fe20004000000 */
[----:B------:R-:W-:Y:S02]  /*93f0*/  FADD R81, R99, 1 ;  /* 0x3f80000063517421 */ /* 0x000fe40000000000 */
[----:B------:R-:W-:Y:S01]  /*9400*/  FMUL R80, R80, UR40 ;  /* 0x0000002850507c20 */ /* 0x000fe20008400000 */
[----:B------:R-:W-:-:S03]  /*9410*/  SEL R8, R8, RZ, !P0 ;  /* 0x000000ff08087207 */ /* 0x000fc60004000000 */
[----:B------:R-:W-:Y:S01]  /*9420*/  FFMA R82, R80, R81, R107 ;  /* 0x0000005150527223 */ /* 0x000fe2000000006b */
[----:B------:R-:W-:Y:S01]  /*9430*/  SHF.L.U32 R81, R86, 0x10, RZ ;  /* 0x0000001056517819 */ /* 0x000fe200000006ff */
[----:B------:R-:W-:Y:S01]  /*9440*/  FADD R8, R8, 1 ;  /* 0x3f80000008087421 */ /* 0x000fe20000000000 */
[----:B------:R-:W-:Y:S02]  /*9450*/  SEL R93, R93, RZ, !P0 ;  /* 0x000000ff5d5d7207 */ /* 0x000fe40004000000 */
[----:B------:R-:W-:Y:S01]  /*9460*/  SEL R74, R74, RZ, !P0 ;  /* 0x000000ff4a4a7207 */ /* 0x000fe20004000000 */
[----:B------:R-:W-:Y:S01]  /*9470*/  FMUL R81, R81, UR42 ;  /* 0x0000002a51517c20 */ /* 0x000fe20008400000 */
[----:B------:R-:W-:Y:S02]  /*9480*/  PRMT R86, R86, 0x7632, R86 ;  /* 0x0000763256567816 */ /* 0x000fe40000000056 */
[----:B------:R-:W-:Y:S01]  /*9490*/  SEL R94, R98, RZ, !P0 ;  /* 0x000000ff625e7207 */ /* 0x000fe20004000000 */
[----:B------:R-:W-:Y:S01]  /*94a0*/  FFMA R83, R81, R8, R100 ;  /* 0x0000000851537223 */ /* 0x000fe20000000064 */
[----:B------:R-:W-:-:S02]  /*94b0*/  SHF.L.U32 R98, R93, 0x10, RZ ;  /* 0x000000105d627819 */ /* 0x000fc400000006ff */
[----:B------:R-:W-:Y:S02]  /*94c0*/  PRMT R93, R93, 0x7632, R93 ;  /* 0x000076325d5d7816 */ /* 0x000fe4000000005d */
[----:B------:R-:W-:Y:S02]  /*94d0*/  SHF.L.U32 R92, R74, 0x10, RZ ;  /* 0x000000104a5c7819 */ /* 0x000fe400000006ff */
[----:B------:R-:W-:Y:S02]  /*94e0*/  SHF.L.U32 R8, R86, 0x10, RZ ;  /* 0x0000001056087819 */ /* 0x000fe400000006ff */
[----:B------:R-:W-:Y:S02]  /*94f0*/  SEL R9, R9, RZ, !P0 ;  /* 0x000000ff09097207 */ /* 0x000fe40004000000 */
[----:B------:R-:W-:Y:S02]  /*9500*/  PRMT R74, R74, 0x7632, R74 ;  /* 0x000076324a4a7816 */ /* 0x000fe4000000004a */
[----:B------:R-:W-:Y:S01]  /*9510*/  SEL R20, R20, RZ, !P0 ;  /* 0x000000ff14147207 */ /* 0x000fe20004000000 */
[----:B------:R-:W-:Y:S01]  /*9520*/  FMUL R8, R8, UR42 ;  /* 0x0000002a08087c20 */ /* 0x000fe20008400000 */
[----:B------:R-:W-:Y:S01]  /*9530*/  SEL R239, R239, RZ, !P0 ;  /* 0x000000ffefef7207 */ /* 0x000fe20004000000 */
[----:B------:R-:W-:Y:S01]  /*9540*/  FADD R9, R9, 1 ;  /* 0x3f80000009097421 */ /* 0x000fe20000000000 */
[----:B------:R-:W-:-:S02]  /*9550*/  SHF.L.U32 R93, R93, 0x10, RZ ;  /* 0x000000105d5d7819 */ /* 0x000fc400000006ff */
[----:B------:R-:W-:Y:S02]  /*9560*/  SHF.L.U32 R74, R74, 0x10, RZ ;  /* 0x000000104a4a7819 */ /* 0x000fe400000006ff */
[----:B------:R-:W-:Y:S01]  /*9570*/  SEL R21, R21, RZ, !P0 ;  /* 0x000000ff15157207 */ /* 0x000fe20004000000 */
[----:B------:R-:W-:Y:S01]  /*9580*/  FADD R81, R20, 1 ;  /* 0x3f80000014517421 */ /* 0x000fe20000000000 */
[----:B------:R-:W-:Y:S01]  /*9590*/  FADD R80, R239, 1 ;  /* 0x3f800000ef507421 */ /* 0x000fe20000000000 */
[----:B------:R-:W-:Y:S01]  /*95a0*/  FMUL R99, R93, UR39 ;  /* 0x000000275d637c20 */ /* 0x000fe20008400000 */
[----:B------:R-:W-:Y:S01]  /*95b0*/  FMUL R92, R92, UR41 ;  /* 0x000000295c5c7c20 */ /* 0x000fe20008400000 */
[----:B------:R-:W-:Y:S01]  /*95c0*/  FFMA R20, R8, R9, R101 ;  /* 0x0000000908147223 */ /* 0x000fe20000000065 */
[----:B------:R-:W-:Y:S01]  /*95d0*/  FMUL R93, R74, UR41 ;  /* 0x000000294a5d7c20 */ /* 0x000fe20008400000 */
[----:B------:R-:W-:Y:S01]  /*95e0*/  FADD R8, R21, 1 ;  /* 0x3f80000015087421 */ /* 0x000fe20000000000 */
[----:B------:R-:W-:Y:S01]  /*95f0*/  FFMA R99, R99, R80, R82 ;  /* 0x0000005063637223 */ /* 0x000fe20000000052 */
[----:B------:R-:W-:-:S02]  /*9600*/  FFMA R92, R92, R81, R83 ;  /* 0x000000515c5c7223 */ /* 0x000fc40000000053 */
[----:B------:R-:W-:Y:S01]  /*9610*/  FFMA R93, R93, R8, R20 ;  /* 0x000000085d5d7223 */ /* 0x000fe20000000014 */
[----:B------:R-:W-:Y:S01]  /*9620*/  CS2R R80, SRZ ;  /* 0x0000000000507805 */ /* 0x000fe2000001ff00 */
[----:B------:R-:W-:Y:S01]  /*9630*/  CS2R R82, SRZ ;  /* 0x0000000000527805 */ /* 0x000fe2000001ff00 */
[----:B------:R-:W-:Y:S01]  /*9640*/  IMAD.WIDE.U32 R8, R3, R240, c[0x0][0x4f0] ;  /* 0x00013c0003087625 */ /* 0x000fe200078e00f0 */
[----:B------:R-:W-:Y:S01]  /*9650*/  FADD R94, R94, 1 ;  /* 0x3f8000005e5e7421 */ /* 0x000fe20000000000 */
[----:B------:R-:W-:-:S03]  /*9660*/  FMUL R95, R95, UR40 ;  /* 0x000000285f5f7c20 */ /* 0x000fc60008400000 */
[----:B------:R0:W5:Y:S01]  /*9670*/  @!P0 LDG.E.EL.128 R80, [R8.64] ;  /* 0x0000000608508981 */ /* 0x000162000c2e1d00 */
[----:B------:R-:W-:Y:S01]  /*9680*/  FFMA R229, R95, R94, R106 ;  /* 0x0000005e5fe57223 */ /* 0x000fe2000000006a */
[----:B------:R-:W-:Y:S01]  /*9690*/  SEL R95, R238, RZ, !P0 ;  /* 0x000000ffee5f7207 */ /* 0x000fe20004000000 */
[----:B------:R-:W-:Y:S01]  /*96a0*/  CS2R R236, SRZ ;  /* 0x0000000000ec7805 */ /* 0x000fe2000001ff00 */
[----:B------:R-:W-:Y:S01]  /*96b0*/  CS2R R238, SRZ ;  /* 0x0000000000ee7805 */ /* 0x000fe2000001ff00 */
[----:B0-----:R-:W-:-:S05]  /*96c0*/  IMAD.WIDE.U32 R8, R3, R240, c[0x0][0x4d8] ;  /* 0x0001360003087625 */ /* 0x001fca00078e00f0 */
[----:B------:R0:W5:Y:S01]  /*96d0*/  @!P0 LDG.E.EL.128 R236, [R8.64] ;  /* 0x0000000608ec8981 */ /* 0x000162000c2e1d00 */
[----:B------:R-:W-:Y:S02]  /*96e0*/  SEL R87, R87, RZ, !P0 ;  /* 0x000000ff57577207 */ /* 0x000fe40004000000 */
        /* <DEDUP_REMOVED lines=9> */
[----:B0-----:R-:W-:Y:S01]  /*9780*/  FADD R9, R22, 1 ;  /* 0x3f80000016097421 */ /* 0x001fe20000000000 */
[----:B------:R-:W-:Y:S01]  /*9790*/  FMUL R94, R94, UR41 ;  /* 0x000000295e5e7c20 */ /* 0x000fe20008400000 */
[----:B------:R-:W-:-:S03]  /*97a0*/  SHF.L.U32 R8, R87, 0x10, RZ ;  /* 0x0000001057087819 */ /* 0x000fc600000006ff */
[----:B------:R-:W-:Y:S01]  /*97b0*/  FFMA R94, R94, R9, R21 ;  /* 0x000000095e5e7223 */ /* 0x000fe20000000015 */
[----:B------:R-:W-:Y:S02]  /*97c0*/  SEL R9, R11, RZ, !P0 ;  /* 0x000000ff0b097207 */ /* 0x000fe40004000000 */
[----:B------:R-:W-:Y:S01]  /*97d0*/  PRMT R75, R75, 0x7632, R75 ;  /* 0x000076324b4b7816 */ /* 0x000fe2000000004b */
[----:B------:R-:W-:Y:S01]  /*97e0*/  FADD R95, R95, 1 ;  /* 0x3f8000005f5f7421 */ /* 0x000fe20000000000 */
[----:B------:R-:W-:Y:S01]  /*97f0*/  FMUL R98, R98, UR39 ;  /* 0x0000002762627c20 */ /* 0x000fe20008400000 */
[----:B------:R-:W-:Y:S01]  /*9800*/  FMUL R8, R8, UR42 ;  /* 0x0000002a08087c20 */ /* 0x000fe20008400000 */
[----:B------:R-:W-:Y:S01]  /*9810*/  SHF.L.U32 R75, R75, 0x10, RZ ;  /* 0x000000104b4b7819 */ /* 0x000fe200000006ff */
[----:B------:R-:W-:Y:S01]  /*9820*/  FADD R9, R9, 1 ;  /* 0x3f80000009097421 */ /* 0x000fe20000000000 */
[----:B------:R-:W-:Y:S01]  /*9830*/  SEL R23, R23, RZ, !P0 ;  /* 0x000000ff17177207 */ /* 0x000fe20004000000 */
[----:B------:R-:W-:-:S02]  /*9840*/  FFMA R98, R98, R95, R229 ;  /* 0x0000005f62627223 */ /* 0x000fc400000000e5 */
[----:B------:R-:W-:Y:S01]  /*9850*/  FFMA R10, R8, R9, R103 ;  /* 0x00000009080a7223 */ /* 0x000fe20000000067 */
[----:B------:R-:W-:Y:S01]  /*9860*/  FMUL R95, R75, UR41 ;  /* 0x000000294b5f7c20 */ /* 0x000fe20008400000 */
[----:B------:R-:W-:Y:S01]  /*9870*/  FADD R8, R23, 1 ;  /* 0x3f80000017087421 */ /* 0x000fe20000000000 */
[----:B------:R-:W-:-:S03]  /*9880*/  SEL R84, R84, RZ, !P0 ;  /* 0x000000ff54547207 */ /* 0x000fc60004000000 */
[----:B------:R-:W-:Y:S01]  /*9890*/  FFMA R95, R95, R8, R10 ;  /* 0x000000085f5f7223 */ /* 0x000fe2000000000a */
[----:B------:R-:W-:Y:S02]  /*98a0*/  SHF.L.U32 R9, R84, 0x10, RZ ;  /* 0x0000001054097819 */ /* 0x000fe400000006ff */
[----:B------:R-:W-:-:S03]  /*98b0*/  SEL R72, R72, RZ, !P0 ;  /* 0x000000ff48487207 */ /* 0x000fc60004000000 */
[----:B------:R-:W-:Y:S01]  /*98c0*/  FMUL R9, R9, UR42 ;  /* 0x0000002a09097c20 */ /* 0x000fe20008400000 */
[----:B------:R-:W-:Y:S01]  /*98d0*/  IMAD.WIDE R20, R0, R252, c[0x0][0x510] ;  /* 0x0001440000147625 */ /* 0x000fe200078e02fc */
[----:B------:R-:W-:-:S03]  /*98e0*/  CS2R R22, SRZ ;  /* 0x0000000000167805 */ /* 0x000fc6000001ff00 */
[----:B------:R-:W-:Y:S01]  /*98f0*/  IMAD.WIDE R74, R0, R252, c[0x0][0x4f8] ;  /* 0x00013e00004a7625 */ /* 0x000fe200078e02fc */
[----:B--2---:R-:W-:-:S05]  /*9900*/  SEL R8, R224, RZ, !P0 ;  /* 0x000000ffe0087207 */ /* 0x004fca0004000000 */
[----:B------:R-:W-:-:S04]  /*9910*/  FADD R8, R8, 1 ;  /* 0x3f80000008087421 */ /* 0x000fc80000000000 */
[----:B------:R-:W-:Y:S01]  /*9920*/  FFMA R11, R9, R8, R96 ;  /* 0x00000008090b7223 */ /* 0x000fe20000000060 */
[----:B------:R-:W-:Y:S02]  /*9930*/  SEL R9, R88, RZ, !P0 ;  /* 0x000000ff58097207 */ /* 0x000fe40004000000 */
[----:B------:R-:W-:-:S03]  /*9940*/  SHF.L.U32 R88, R72, 0x10, RZ ;  /* 0x0000001048587819 */ /* 0x000fc600000006ff */
[----:B------:R-:W-:Y:S02]  /*9950*/  FADD R9, R9, 1 ;  /* 0x3f80000009097421 */ /* 0x000fe40000000000 */
[----:B------:R-:W-:-:S04]  /*9960*/  FMUL R88, R88, UR41 ;  /* 0x0000002958587c20 */ /* 0x000fc80008400000 */
[----:B------:R-:W-:Y:S02]  /*9970*/  FFMA R88, R88, R9, R11 ;  /* 0x0000000958587223 */ /* 0x000fe4000000000b */
[----:B------:R-:W-:Y:S01]  /*9980*/  CS2R R8, SRZ ;  /* 0x0000000000087805 */ /* 0x000fe2000001ff00 */
[----:B------:R-:W-:-:S06]  /*9990*/  CS2R R10, SRZ ;  /* 0x00000000000a7805 */ /* 0x000fcc000001ff00 */
[----:B------:R0:W2:Y:S02]  /*99a0*/  @!P0 LDG.E.EF.128 R8, [R20.64] ;  /* 0x0000000614088981 */ /* 0x0000a4000c0e1d00 */
[----:B0-----:R-:W-:-:S06]  /*99b0*/  CS2R R20, SRZ ;  /* 0x0000000000147805 */ /* 0x001fcc000001ff00 */
[----:B------:R0:W2:Y:S01]  /*99c0*/  @!P0 LDG.E.EF.128 R20, [R74.64] ;  /* 0x000000064a148981 */ /* 0x0000a2000c0e1d00 */
[----:B------:R-:W-:Y:S02]  /*99d0*/  PRMT R84, R84, 0x7632, R84 ;  /* 0x0000763254547816 */ /* 0x000fe40000000054 */
[----:B------:R-:W-:Y:S02]  /*99e0*/  SEL R85, R85, RZ, !P0 ;  /* 0x000000ff55557207 */ /* 0x000fe40004000000 */
[----:B------:R-:W-:Y:S02]  /*99f0*/  PRMT R72, R72, 0x7632, R72 ;  /* 0x0000763248487816 */ /* 0x000fe40000000048 */
[----:B0-----:R-:W-:Y:S02]  /*9a00*/  SEL R75, R225, RZ, !P0 ;  /* 0x000000ffe14b7207 */ /* 0x001fe40004000000 */
[----:B------:R-:W-:Y:S02]  /*9a10*/  SHF.L.U32 R74, R84, 0x10, RZ ;  /* 0x00000010544a7819 */ /* 0x000fe400000006ff */
[----:B------:R-:W-:Y:S01]  /*9a20*/  SEL R84, R89, RZ, !P0 ;  /* 0x000000ff59547207 */ /* 0x000fe20004000000 */
[----:B------:R-:W-:Y:S01]  /*9a30*/  FADD R75, R75, 1 ;  /* 0x3f8000004b4b7421 */ /* 0x000fe20000000000 */
[----:B------:R-:W-:Y:S01]  /*9a40*/  SEL R86, R226, RZ, !P0 ;  /* 0x000000ffe2567207 */ /* 0x000fe20004000000 */
[----:B------:R-:W-:Y:S01]  /*9a50*/  FMUL R74, R74, UR42 ;  /* 0x0000002a4a4a7c20 */ /* 0x000fe20008400000 */
[----:B------:R-:W-:-:S02]  /*9a60*/  SHF.L.U32 R87, R85, 0x10, RZ ;  /* 0x0000001055577819 */ /* 0x000fc400000006ff */
[----:B------:R-:W-:Y:S01]  /*9a70*/  SHF.L.U32 R89, R72, 0x10, RZ ;  /* 0x0000001048597819 */ /* 0x000fe200000006ff */
[----:B------:R-:W-:Y:S01]  /*9a80*/  FADD R86, R86, 1 ;  /* 0x3f80000056567421 */ /* 0x000fe20000000000 */
[----:B------:R-:W-:Y:S01]  /*9a90*/  FFMA R74, R74, R75, R97 ;  /* 0x0000004b4a4a7223 */ /* 0x000fe20000000061 */
[----:B------:R-:W-:Y:S01]  /*9aa0*/  FMUL R87, R87, UR42 ;  /* 0x0000002a57577c20 */ /* 0x000fe20008400000 */
[----:B------:R-:W-:Y:S01]  /*9ab0*/  FADD R72, R84, 1 ;  /* 0x3f80000054487421 */ /* 0x000fe20000000000 */
[----:B------:R-:W-:Y:S01]  /*9ac0*/  FMUL R89, R89, UR41 ;  /* 0x0000002959597c20 */ /* 0x000fe20008400000 */
[----:B------:R-:W-:Y:S02]  /*9ad0*/  PRMT R85, R85, 0x7632, R85 ;  /* 0x0000763255557816 */ /* 0x000fe40000000055 */
[----:B------:R-:W-:Y:S01]  /*9ae0*/  SEL R73, R73, RZ, !P0 ;  /* 0x000000ff49497207 */ /* 0x000fe20004000000 */
[----:B------:R-:W-:Y:S01]  /*9af0*/  FFMA R229, R87, R86, R98 ;  /* 0x0000005657e57223 */ /* 0x000fe20000000062 */
[----:B------:R-:W-:Y:S01]  /*9b00*/  FFMA R89, R89, R72, R74 ;  /* 0x0000004859597223 */ /* 0x000fe2000000004a */
[----:B------:R-:W-:-:S02]  /*9b10*/  SEL R87, R90, RZ, !P0 ;  /* 0x000000ff5a577207 */ /* 0x000fc40004000000 */
[----:B------:R-:W-:Y:S02]  /*9b20*/  SEL R74, R227, RZ, !P0 ;  /* 0x000000ffe34a7207 */ /* 0x000fe40004000000 */
[----:B------:R-:W-:Y:S02]  /*9b30*/  SHF.L.U32 R72, R85, 0x10, RZ ;  /* 0x0000001055487819 */ /* 0x000fe400000006ff */
[C---:B------:R-:W-:Y:S02]  /*9b40*/  SHF.L.U32 R90, R73.reuse, 0x10, RZ ;  /* 0x00000010495a7819 */ /* 0x040fe400000006ff */
[----:B------:R-:W-:Y:S01]  /*9b50*/  PRMT R73, R73, 0x7632, R73 ;  /* 0x0000763249497816 */ /* 0x000fe20000000049 */
[----:B------:R-:W-:Y:S01]  /*9b60*/  FADD R74, R74, 1 ;  /* 0x3f8000004a4a7421 */ /* 0x000fe20000000000 */
[----:B------:R-:W-:Y:S01]  /*9b70*/  SEL R91, R91, RZ, !P0 ;  /* 0x000000ff5b5b7207 */ /* 0x000fe20004000000 */
[----:B------:R-:W-:Y:S01]  /*9b80*/  FMUL R72, R72, UR42 ;  /* 0x0000002a48487c20 */ /* 0x000fe20008400000 */
[----:B------:R-:W-:-:S02]  /*9b90*/  SHF.L.U32 R73, R73, 0x10, RZ ;  /* 0x0000001049497819 */ /* 0x000fc400000006ff */
[----:B---3--:R-:W-:Y:S01]  /*9ba0*/  SEL R66, R66, RZ, !P0 ;  /* 0x000000ff42427207 */ /* 0x008fe20004000000 */
[----:B------:R-:W-:Y:S01]  /*9bb0*/  FFMA R74, R72, R74, R99 ;  /* 0x0000004a484a7223 */ /* 0x000fe20000000063 */
[----:B------:R-:W-:Y:S01]  /*9bc0*/  FADD R72, R91, 1 ;  /* 0x3f8000005b487421 */ /* 0x000fe20000000000 */
[----:B------:R-:W-:Y:S01]  /*9bd0*/  FMUL R91, R73, UR41 ;  /* 0x00000029495b7c20 */ /* 0x000fe20008400000 */
[----:B----4-:R-:W-:Y:S02]  /*9be0*/  SEL R4, R4, RZ, !P0 ;  /* 0x000000ff04047207 */ /* 0x010fe40004000000 */
[C---:B------:R-:W-:Y:S02]  /*9bf0*/  SHF.L.U32 R73, R66.reuse, 0x10, RZ ;  /* 0x0000001042497819 */ /* 0x040fe400000006ff */
[----:B------:R-:W-:Y:S01]  /*9c00*/  PRMT R66, R66, 0x7632, R66 ;  /* 0x0000763242427816 */ /* 0x000fe20000000042 */
[----:B------:R-:W-:Y:S01]  /*9c10*/  FADD R4, R4, 1 ;  /* 0x3f80000004047421 */ /* 0x000fe20000000000 */
[----:B-----5:R-:W-:Y:S01]  /*9c20*/  SEL R78, R78, RZ, !P0 ;  /* 0x000000ff4e4e7207 */ /* 0x020fe20004000000 */
[----:B------:R-:W-:Y:S01]  /*9c30*/  FMUL R73, R73, UR44 ;  /* 0x0000002c49497c20 */ /* 0x000fe20008400000 */
[----:B------:R-:W-:-:S02]  /*9c40*/  SEL R5, R5, RZ, !P0 ;  /* 0x000000ff05057207 */ /* 0x000fc40004000000 */
[----:B------:R-:W-:Y:S01]  /*9c50*/  SHF.L.U32 R84, R78, 0x10, RZ ;  /* 0x000000104e547819 */ /* 0x000fe200000006ff */
[----:B------:R-:W-:Y:S01]  /*9c60*/  FFMA R75, R73, R4, R92 ;  /* 0x00000004494b7223 */ /* 0x000fe2000000005c */
[----:B------:R-:W-:Y:S02]  /*9c70*/  SHF.L.U32 R4, R66, 0x10, RZ ;  /* 0x0000001042047819 */ /* 0x000fe400000006ff */
[----:B------:R-:W-:Y:S02]  /*9c80*/  PRMT R78, R78, 0x7632, R78 ;  /* 0x000076324e4e7816 */ /* 0x000fe4000000004e */
[----:B------:R-:W-:Y:S01]  /*9c90*/  SEL R48, R48, RZ, !P0 ;  /* 0x000000ff30307207 */ /* 0x000fe20004000000 */
[----:B------:R-:W-:Y:S01]  /*9ca0*/  FMUL R4, R4, UR44 ;  /* 0x0000002c04047c20 */ /* 0x000fe20008400000 */
[----:B------:R-:W-:Y:S01]  /*9cb0*/  SHF.L.U32 R78, R78, 0x10, RZ ;  /* 0x000000104e4e7819 */ /* 0x000fe200000006ff */
[----:B------:R-:W-:Y:S01]  /*9cc0*/  FADD R5, R5, 1 ;  /* 0x3f80000005057421 */ /* 0x000fe20000000000 */
[----:B------:R-:W-:Y:S01]  /*9cd0*/  SEL R49, R49, RZ, !P0 ;  /* 0x000000ff31317207 */ /* 0x000fe20004000000 */
[----:B------:R-:W-:Y:S01]  /*9ce0*/  FADD R73, R48, 1 ;  /* 0x3f80000030497421 */ /* 0x000fe20000000000 */
        /* <DEDUP_REMOVED lines=10> */
[----:B------:R-:W-:-:S04]  /*9d90*/  SEL R67, R67, RZ, !P0 ;  /* 0x000000ff43437207 */ /* 0x000fc80004000000 */
[----:B------:R0:W3:Y:S01]  /*9da0*/  @!P0 LDG.E.EL.128 R72, [R4.64] ;  /* 0x0000000604488981 */ /* 0x0000e2000c2e1d00 */
[----:B------:R-:W-:Y:S01]  /*9db0*/  SEL R6, R6, RZ, !P0 ;  /* 0x000000ff06067207 */ /* 0x000fe20004000000 */
[----:B------:R-:W-:Y:S01]  /*9dc0*/  CS2R R224, SRZ ;  /* 0x0000000000e07805 */ /* 0x000fe2000001ff00 */
[----:B------:R-:W-:Y:S01]  /*9dd0*/  SHF.L.U32 R49, R67, 0x10, RZ ;  /* 0x0000001043317819 */ /* 0x000fe200000006ff */
[----:B------:R-:W-:Y:S01]  /*9de0*/  CS2R R226, SRZ ;  /* 0x0000000000e27805 */ /* 0x000fe2000001ff00 */
[----:B------:R-:W-:Y:S01]  /*9df0*/  SEL R79, R79, RZ, !P0 ;  /* 0x000000ff4f4f7207 */ /* 0x000fe20004000000 */
[----:B------:R-:W-:Y:S01]  /*9e00*/  FADD R6, R6, 1 ;  /* 0x3f80000006067421 */ /* 0x000fe20000000000 */
[----:B------:R-:W-:Y:S01]  /*9e10*/  SEL R50, R50, RZ, !P0 ;  /* 0x000000ff32327207 */ /* 0x000fe20004000000 */
[----:B0-----:R-:W-:Y:S01]  /*9e20*/  IMAD.WIDE.U32 R4, R3, R240, c[0x0][0x508] ;  /* 0x0001420003047625 */ /* 0x001fe200078e00f0 */
[----:B------:R-:W-:Y:S01]  /*9e30*/  SHF.L.U32 R86, R79, 0x10, RZ ;  /* 0x000000104f567819 */ /* 0x000fe200000006ff */
[----:B------:R-:W-:-:S03]  /*9e40*/  FMUL R49, R49, UR44 ;  /* 0x0000002c31317c20 */ /* 0x000fc60008400000 */
[----:B------:R0:W4:Y:S01]  /*9e50*/  @!P0 LDG.E.EL.128 R224, [R4.64] ;  /* 0x0000000604e08981 */ /* 0x000122000c2e1d00 */
[----:B------:R-:W-:Y:S01]  /*9e60*/  FFMA R49, R49, R6, R94 ;  /* 0x0000000631317223 */ /* 0x000fe2000000005e */
[----:B------:R-:W-:Y:S01]  /*9e70*/  FMUL R86, R86, UR43 ;  /* 0x0000002b56567c20 */ /* 0x000fe20008400000 */
[----:B------:R-:W-:Y:S01]  /*9e80*/  PRMT R67, R67, 0x7632, R67 ;  /* 0x0000763243437816 */ /* 0x000fe20000000043 */
[----:B0-----:R-:W-:-:S03]  /*9e90*/  FADD R5, R50, 1 ;  /* 0x3f80000032057421 */ /* 0x001fc60000000000 */
[----:B------:R-:W-:Y:S01]  /*9ea0*/  SHF.L.U32 R4, R67, 0x10, RZ ;  /* 0x0000001043047819 */ /* 0x000fe200000006ff */
        /* <DEDUP_REMOVED lines=18> */
[----:B------:R-:W-:Y:S01]  /*9fd0*/  SEL R76, R76, RZ, !P0 ;  /* 0x000000ff4c4c7207 */ /* 0x000fe20004000000 */
[----:B------:R-:W-:-:S03]  /*9fe0*/  FADD R4, R4, 1 ;  /* 0x3f80000004047421 */ /* 0x000fc60000000000 */
[----:B------:R-:W-:Y:S01]  /*9ff0*/  SHF.L.U32 R80, R76, 0x10, RZ ;  /* 0x000000104c507819 */ /* 0x000fe200000006ff */
[----:B------:R-:W-:Y:S01]  /*a000*/  FFMA R7, R5, R4, R88 ;  /* 0x0000000405077223 */ /* 0x000fe20000000058 */
[----:B------:R-:W-:-:S03]  /*a010*/  SEL R5, R236, RZ, !P0 ;  /* 0x000000ffec057207 */ /* 0x000fc60004000000 */
[----:B------:R-:W-:Y:S02]  /*a020*/  FMUL R80, R80, UR43 ;  /* 0x0000002b50507c20 */ /* 0x000fe40008400000 */
[----:B------:R-:W-:Y:S01]  /*a030*/  FADD R5, R5, 1 ;  /* 0x3f80000005057421 */ /* 0x000fe20000000000 */
[----:B------:R-:W-:-:S03]  /*a040*/  IMAD.WIDE R48, R0, R252, c[0x0][0x540] ;  /* 0x0001500000307625 */ /* 0x000fc600078e02fc */
[----:B------:R-:W-:Y:S02]  /*a050*/  FFMA R80, R80, R5, R7 ;  /* 0x0000000550507223 */ /* 0x000fe40000000007 */
[----:B------:R-:W-:Y:S01]  /*a060*/  CS2R R4, SRZ ;  /* 0x0000000000047805 */ /* 0x000fe2000001ff00 */
[----:B------:R-:W-:Y:S01]  /*a070*/  CS2R R6, SRZ ;  /* 0x0000000000067805 */ /* 0x000fe2000001ff00 */
[----:B------:R-:W-:-:S05]  /*a080*/  CS2R R50, SRZ ;  /* 0x0000000000327805 */ /* 0x000fca000001ff00 */
[----:B------:R0:W5:Y:S01]  /*a090*/  @!P0 LDG.E.EF.128 R4, [R48.64] ;  /* 0x0000000630048981 */ /* 0x000162000c0e1d00 */
[----:B------:R-:W-:Y:S01]  /*a0a0*/  IMAD.WIDE R66, R0, R252, c[0x0][0x528] ;  /* 0x00014a0000427625 */ /* 0x000fe200078e02fc */
[----:B0-----:R-:W-:-:S06]  /*a0b0*/  CS2R R48, SRZ ;  /* 0x0000000000307805 */ /* 0x001fcc000001ff00 */
[----:B------:R0:W5:Y:S01]  /*a0c0*/  @!P0 LDG.E.EF.128 R48, [R66.64] ;  /* 0x0000000642308981 */ /* 0x000162000c0e1d00 */
[----:B------:R-:W-:Y:S02]  /*a0d0*/  PRMT R64, R64, 0x7632, R64 ;  /* 0x0000763240407816 */ /* 0x000fe40000000040 */
[----:B------:R-:W-:Y:S02]  /*a0e0*/  PRMT R76, R76, 0x7632, R76 ;  /* 0x000076324c4c7816 */ /* 0x000fe4000000004c */
[----:B------:R-:W-:Y:S02]  /*a0f0*/  SHF.L.U32 R64, R64, 0x10, RZ ;  /* 0x0000001040407819 */ /* 0x000fe400000006ff */
[----:B0-----:R-:W-:-:S03]  /*a100*/  SEL R66, R81, RZ, !P0 ;  /* 0x000000ff51427207 */ /* 0x001fc60004000000 */
[----:B------:R-:W-:Y:S01]  /*a110*/  FMUL R64, R64, UR44 ;  /* 0x0000002c40407c20 */ /* 0x000fe20008400000 */
[----:B------:R-:W-:Y:S02]  /*a120*/  SEL R237, R237, RZ, !P0 ;  /* 0x000000ffeded7207 */ /* 0x000fe40004000000 */
[----:B------:R-:W-:Y:S01]  /*a130*/  SHF.L.U32 R76, R76, 0x10, RZ ;  /* 0x000000104c4c7819 */ /* 0x000fe200000006ff */
[----:B------:R-:W-:Y:S01]  /*a140*/  FADD R66, R66, 1 ;  /* 0x3f80000042427421 */ /* 0x000fe20000000000 */
[----:B------:R-:W-:-:S03]  /*a150*/  SEL R65, R65, RZ, !P0 ;  /* 0x000000ff41417207 */ /* 0x000fc60004000000 */
[----:B------:R-:W-:Y:S01]  /*a160*/  FFMA R66, R64, R66, R89 ;  /* 0x0000004240427223 */ /* 0x000fe20000000059 */
[----:B------:R-:W-:Y:S01]  /*a170*/  SHF.L.U32 R79, R65, 0x10, RZ ;  /* 0x00000010414f7819 */ /* 0x000fe200000006ff */
[----:B------:R-:W-:Y:S01]  /*a180*/  FADD R64, R237, 1 ;  /* 0x3f800000ed407421 */ /* 0x000fe20000000000 */
[----:B------:R-:W-:Y:S01]  /*a190*/  FMUL R81, R76, UR43 ;  /* 0x0000002b4c517c20 */ /* 0x000fe20008400000 */
[----:B------:R-:W-:Y:S02]  /*a1a0*/  PRMT R65, R65, 0x7632, R65 ;  /* 0x0000763241417816 */ /* 0x000fe40000000041 */
[----:B------:R-:W-:Y:S01]  /*a1b0*/  SEL R83, R83, RZ, !P0 ;  /* 0x000000ff53537207 */ /* 0x000fe20004000000 */
[----:B------:R-:W-:Y:S01]  /*a1c0*/  FFMA R81, R81, R64, R66 ;  /* 0x0000004051517223 */ /* 0x000fe20000000042 */
[----:B------:R-:W-:Y:S02]  /*a1d0*/  SHF.L.U32 R64, R65, 0x10, RZ ;  /* 0x0000001041407819 */ /* 0x000fe400000006ff */
[----:B------:R-:W-:Y:S01]  /*a1e0*/  SEL R77, R77, RZ, !P0 ;  /* 0x000000ff4d4d7207 */ /* 0x000fe20004000000 */
[----:B------:R-:W-:-:S02]  /*a1f0*/  FADD R65, R83, 1 ;  /* 0x3f80000053417421 */ /* 0x000fc40000000000 */
[----:B------:R-:W-:Y:S01]  /*a200*/  FMUL R64, R64, UR44 ;  /* 0x0000002c40407c20 */ /* 0x000fe20008400000 */
[----:B------:R-:W-:Y:S02]  /*a210*/  SEL R78, R82, RZ, !P0 ;  /* 0x000000ff524e7207 */ /* 0x000fe40004000000 */
[C---:B------:R-:W-:Y:S01]  /*a220*/  SHF.L.U32 R82, R77.reuse, 0x10, RZ ;  /* 0x000000104d527819 */ /* 0x040fe200000006ff */
[----:B------:R-:W-:Y:S01]  /*a230*/  FFMA R66, R64, R65, R91 ;  /* 0x0000004140427223 */ /* 0x000fe2000000005b */
[----:B------:R-:W-:Y:S02]  /*a240*/  PRMT R77, R77, 0x7632, R77 ;  /* 0x000076324d4d7816 */ /* 0x000fe4000000004d */
[----:B------:R-:W-:Y:S02]  /*a250*/  SEL R32, R32, RZ, !P0 ;  /* 0x000000ff20207207 */ /* 0x000fe40004000000 */
[----:B------:R-:W-:Y:S02]  /*a260*/  SHF.L.U32 R77, R77, 0x10, RZ ;  /* 0x000000104d4d7819 */ /* 0x000fe400000006ff */
[----:B------:R-:W-:Y:S01]  /*a270*/  SEL R239, R239, RZ, !P0 ;  /* 0x000000ffefef7207 */ /* 0x000fe20004000000 */
[----:B------:R-:W-:Y:S01]  /*a280*/  FADD R32, R32, 1 ;  /* 0x3f80000020207421 */ /* 0x000fe20000000000 */
[----:B------:R-:W-:-:S02]  /*a290*/  SEL R28, R28, RZ, !P0 ;  /* 0x000000ff1c1c7207 */ /* 0x000fc40004000000 */
[----:B------:R-:W-:Y:S01]  /*a2a0*/  SEL R33, R33, RZ, !P0 ;  /* 0x000000ff21217207 */ /* 0x000fe20004000000 */
[----:B------:R-:W-:Y:S01]  /*a2b0*/  FMUL R83, R77, UR43 ;  /* 0x0000002b4d537c20 */ /* 0x000fe20008400000 */
[----:B------:R-:W-:Y:S01]  /*a2c0*/  FADD R64, R239, 1 ;  /* 0x3f800000ef407421 */ /* 0x000fe20000000000 */
[----:B------:R-:W-:-:S03]  /*a2d0*/  SEL R29, R29, RZ, !P0 ;  /* 0x000000ff1d1d7207 */ /* 0x000fc60004000000 */
[----:B------:R-:W-:Y:S01]  /*a2e0*/  FFMA R83, R83, R64, R66 ;  /* 0x0000004053537223 */ /* 0x000fe20000000042 */
[----:B------:R-:W-:Y:S01]  /*a2f0*/  FADD R78, R78, 1 ;  /* 0x3f8000004e4e7421 */ /* 0x000fe20000000000 */
[----:B------:R-:W-:Y:S01]  /*a300*/  FMUL R79, R79, UR44 ;  /* 0x0000002c4f4f7c20 */ /* 0x000fe20008400000 */
[----:B------:R-:W-:-:S03]  /*a310*/  CS2R R236, SRZ ;  /* 0x0000000000ec7805 */ /* 0x000fc6000001ff00 */
[----:B------:R-:W-:Y:S01]  /*a320*/  FFMA R229, R79, R78, R90 ;  /* 0x0000004e4fe57223 */ /* 0x000fe2000000005a */
[----:B------:R-:W-:Y:S02]  /*a330*/  SEL R79, R238, RZ, !P0 ;  /* 0x000000ffee4f7207 */ /* 0x000fe40004000000 */
[----:B------:R-:W-:Y:S01]  /*a340*/  CS2R R238, SRZ ;  /* 0x0000000000ee7805 */ /* 0x000fe2000001ff00 */
[----:B--2---:R-:W-:-:S04]  /*a350*/  SEL R10, R10, RZ, !P0 ;  /* 0x000000ff0a0a7207 */ /* 0x004fc80004000000 */
[C---:B------:R-:W-:Y:S02]  /*a360*/  SHF.L.U32 R65, R10.reuse, 0x10, RZ ;  /* 0x000000100a417819 */ /* 0x040fe400000006ff */
[----:B------:R-:W-:-:S03]  /*a370*/  PRMT R10, R10, 0x7632, R10 ;  /* 0x000076320a0a7816 */ /* 0x000fc6000000000a */
[----:B------:R-:W-:Y:S01]  /*a380*/  FMUL R65, R65, UR46 ;  /* 0x0000002e41417c20 */ /* 0x000fe20008400000 */
[----:B------:R-:W-:Y:S02]  /*a390*/  SHF.L.U32 R10, R10, 0x10, RZ ;  /* 0x000000100a0a7819 */ /* 0x000fe400000006ff */
[----:B------:R-:W-:-:S04]  /*a3a0*/  SEL R22, R22, RZ, !P0 ;  /* 0x000000ff16167207 */ /* 0x000fc80004000000 */
[C---:B------:R-:W-:Y:S02]  /*a3b0*/  SHF.L.U32 R76, R22.reuse, 0x10, RZ ;  /* 0x00000010164c7819 */ /* 0x040fe400000006ff */
[----:B------:R-:W-:Y:S01]  /*a3c0*/  PRMT R22, R22, 0x7632, R22 ;  /* 0x0000763216167816 */ /* 0x000fe20000000016 */
[----:B------:R-:W-:Y:S01]  /*a3d0*/  FFMA R67, R65, R32, R84 ;  /* 0x0000002041437223 */ /* 0x000fe20000000054 */
[----:B------:R-:W-:Y:S01]  /*a3e0*/  FADD R65, R28, 1 ;  /* 0x3f8000001c417421 */ /* 0x000fe20000000000 */
[----:B------:R-:W-:Y:S01]  /*a3f0*/  FMUL R76, R76, UR45 ;  /* 0x0000002d4c4c7c20 */ /* 0x000fe20008400000 */
[----:B------:R-:W-:Y:S01]  /*a400*/  SHF.L.U32 R77, R22, 0x10, RZ ;  /* 0x00000010164d7819 */ /* 0x000fe200000006ff */
[----:B------:R-:W-:Y:S01]  /*a410*/  FMUL R10, R10, UR46 ;  /* 0x0000002e0a0a7c20 */ /* 0x000fe20008400000 */
[----:B------:R-:W-:Y:S01]  /*a420*/  FADD R22, R33, 1 ;  /* 0x3f80000021167421 */ /* 0x000fe20000000000 */
[----:B------:R-:W-:Y:S02]  /*a430*/  FFMA R76, R76, R65, R67 ;  /* 0x000000414c4c7223 */ /* 0x000fe40000000043 */
[----:B------:R-:W-:Y:S01]  /*a440*/  CS2R R64, SRZ ;  /* 0x0000000000407805 */ /* 0x000fe2000001ff00 */
[----:B------:R-:W-:Y:S01]  /*a450*/  FFMA R22, R10, R22, R85 ;  /* 0x000000160a167223 */ /* 0x000fe20000000055 */
[----:B------:R-:W-:Y:S01]  /*a460*/  FADD R10, R29, 1 ;  /* 0x3f8000001d0a7421 */ /* 0x000fe20000000000 */
[----:B------:R-:W-:Y:S01]  /*a470*/  CS2R R66, SRZ ;  /* 0x0000000000427805 */ /* 0x000fe2000001ff00 */
[----:B------:R-:W-:-:S05]  /*a480*/  IMAD.WIDE.U32 R28, R3, R240, c[0x0][0x550] ;  /* 0x00015400031c7625 */ /* 0x000fca00078e00f0 */
[----:B------:R0:W2:Y:S02]  /*a490*/  @!P0 LDG.E.EL.128 R64, [R28.64] ;  /* 0x000000061c408981 */ /* 0x0000a4000c2e1d00 */
[----:B0-----:R-:W-:-:S05]  /*a4a0*/  IMAD.WIDE.U32 R28, R3, R240, c[0x0][0x538] ;  /* 0x00014e00031c7625 */ /* 0x001fca00078e00f0 */
[----:B------:R0:W2:Y:S01]  /*a4b0*/  @!P0 LDG.E.EL.128 R236, [R28.64] ;  /* 0x000000061cec8981 */ /* 0x0000a2000c2e1d00 */
[----:B------:R-:W-:Y:S01]  /*a4c0*/  FMUL R77, R77, UR45 ;  /* 0x0000002d4d4d7c20 */ /* 0x000fe20008400000 */
[----:B------:R-:W-:-:S03]  /*a4d0*/  SEL R11, R11, RZ, !P0 ;  /* 0x000000ff0b0b7207 */ /* 0x000fc60004000000 */
[----:B------:R-:W-:Y:S01]  /*a4e0*/  FFMA R77, R77, R10, R22 ;  /* 0x0000000a4d4d7223 */ /* 0x000fe20000000016 */
[----:B------:R-:W-:Y:S02]  /*a4f0*/  SEL R10, R34, RZ, !P0 ;  /* 0x000000ff220a7207 */ /* 0x000fe40004000000 */
[C---:B------:R-:W-:Y:S02]  /*a500*/  SHF.L.U32 R33, R11.reuse, 0x10, RZ ;  /* 0x000000100b217819 */ /* 0x040fe400000006ff */
[----:B------:R-:W-:Y:S01]  /*a510*/  PRMT R11, R11, 0x7632, R11 ;  /* 0x000076320b0b7816 */ /* 0x000fe2000000000b */
[----:B------:R-:W-:Y:S02]  /*a520*/  FADD R10, R10, 1 ;  /* 0x3f8000000a0a7421 */ /* 0x000fe40000000000 */
[----:B------:R-:W-:Y:S01]  /*a530*/  FMUL R33, R33, UR46 ;  /* 0x0000002e21217c20 */ /* 0x000fe20008400000 */
[----:B------:R-:W-:-:S03]  /*a540*/  SEL R23, R23, RZ, !P0 ;  /* 0x000000ff17177207 */ /* 0x000fc60004000000 */
[----:B------:R-:W-:Y:S01]  /*a550*/  FFMA R33, R33, R10, R86 ;  /* 0x0000000a21217223 */ /* 0x000fe20000000056 */
[----:B------:R-:W-:Y:S02]  /*a560*/  SHF.L.U32 R10, R11, 0x10, RZ ;  /* 0x000000100b0a7819 */ /* 0x000fe400000006ff */
[----:B------:R-:W-:Y:S02]  /*a570*/  SHF.L.U32 R78, R23, 0x10, RZ ;  /* 0x00000010174e7819 */ /* 0x000fe400000006ff */
        /* <DEDUP_REMOVED lines=15> */
[----:B---3--:R-:W-:-:S03]  /*a670*/  SEL R10, R72, RZ, !P0 ;  /* 0x000000ff480a7207 */ /* 0x008fc60004000000 */
[----:B------:R-:W-:Y:S01]  /*a680*/  FMUL R11, R11, UR46 ;  /* 0x0000002e0b0b7c20 */ /* 0x000fe20008400000 */
[----:B------:R-:W-:Y:S01]  /*a690*/  SEL R20, R20, RZ, !P0 ;  /* 0x000000ff14147207 */ /* 0x000fe20004000000 */
[----:B------:R-:W-:Y:S01]  /*a6a0*/  FADD R10, R10, 1 ;  /* 0x3f8000000a0a7421 */ /* 0x000fe20000000000 */
[----:B------:R-:W-:Y:S02]  /*a6b0*/  SEL R30, R30, RZ, !P0 ;  /* 0x000000ff1e1e7207 */ /* 0x000fe40004000000 */
[----:B------:R-:W-:Y:S01]  /*a6c0*/  SHF.L.U32 R72, R20, 0x10, RZ ;  /* 0x0000001014487819 */ /* 0x000fe200000006ff */
[----:B------:R-:W-:Y:S01]  /*a6d0*/  FFMA R23, R11, R10, R80 ;  /* 0x0000000a0b177223 */ /* 0x000fe20000000050 */
[----:B------:R-:W-:Y:S01]  /*a6e0*/  FMUL R78, R78, UR45 ;  /* 0x0000002d4e4e7c20 */ /* 0x000fe20008400000 */
[----:B0-----:R-:W-:Y:S01]  /*a6f0*/  FADD R29, R30, 1 ;  /* 0x3f8000001e1d7421 */ /* 0x001fe20000000000 */
[----:B----4-:R-:W-:Y:S01]  /*a700*/  SEL R11, R224, RZ, !P0 ;  /* 0x000000ffe00b7207 */ /* 0x010fe20004000000 */
[----:B------:R-:W-:-:S02]  /*a710*/  FMUL R72, R72, UR45 ;  /* 0x0000002d48487c20 */ /* 0x000fc40008400000 */
[----:B------:R-:W-:Y:S02]  /*a720*/  FFMA R78, R78, R29, R33 ;  /* 0x0000001d4e4e7223 */ /* 0x000fe40000000021 */
[----:B------:R-:W-:Y:S01]  /*a730*/  FADD R11, R11, 1 ;  /* 0x3f8000000b0b7421 */ /* 0x000fe20000000000 */
[----:B------:R-:W-:Y:S01]  /*a740*/  CS2R R28, SRZ ;  /* 0x00000000001c7805 */ /* 0x000fe2000001ff00 */
[----:B------:R-:W-:Y:S02]  /*a750*/  CS2R R30, SRZ ;  /* 0x00000000001e7805 */ /* 0x000fe4000001ff00 */
[----:B------:R-:W-:Y:S01]  /*a760*/  FFMA R72, R72, R11, R23 ;  /* 0x0000000b48487223 */ /* 0x000fe20000000017 */
[----:B------:R-:W-:Y:S01]  /*a770*/  IMAD.WIDE R10, R0, R252, c[0x0][0x570] ;  /* 0x00015c00000a7625 */ /* 0x000fe200078e02fc */
[----:B------:R-:W-:Y:S01]  /*a780*/  CS2R R32, SRZ ;  /* 0x0000000000207805 */ /* 0x000fe2000001ff00 */
[----:B------:R-:W-:-:S03]  /*a790*/  CS2R R34, SRZ ;  /* 0x0000000000227805 */ /* 0x000fc6000001ff00 */
[----:B------:R0:W3:Y:S01]  /*a7a0*/  @!P0 LDG.E.EF.128 R28, [R10.64] ;  /* 0x000000060a1c8981 */ /* 0x0000e2000c0e1d00 */
[----:B------:R-:W-:Y:S02]  /*a7b0*/  PRMT R8, R8, 0x7632, R8 ;  /* 0x0000763208087816 */ /* 0x000fe40000000008 */
[----:B------:R-:W-:Y:S01]  /*a7c0*/  PRMT R20, R20, 0x7632, R20 ;  /* 0x0000763214147816 */ /* 0x000fe20000000014 */
[----:B0-----:R-:W-:Y:S01]  /*a7d0*/  IMAD.WIDE R10, R0, R252, c[0x0][0x558] ;  /* 0x00015600000a7625 */ /* 0x001fe200078e02fc */
[----:B------:R-:W-:-:S04]  /*a7e0*/  SHF.L.U32 R8, R8, 0x10, RZ ;  /* 0x0000001008087819 */ /* 0x000fc800000006ff */
[----:B------:R0:W4:Y:S01]  /*a7f0*/  @!P0 LDG.E.EF.128 R32, [R10.64] ;  /* 0x000000060a208981 */ /* 0x000122000c0e1d00 */
        /* <DEDUP_REMOVED lines=10> */
[----:B------:R-:W-:Y:S02]  /*a8a0*/  SEL R21, R21, RZ, !P0 ;  /* 0x000000ff15157207 */ /* 0x000fe40004000000 */
[----:B------:R-:W-:Y:S01]  /*a8b0*/  PRMT R9, R9, 0x7632, R9 ;  /* 0x0000763209097816 */ /* 0x000fe20000000009 */
[----:B------:R-:W-:Y:S01]  /*a8c0*/  FFMA R73, R73, R8, R10 ;  /* 0x0000000849497223 */ /* 0x000fe2000000000a */
[----:B------:R-:W-:-:S02]  /*a8d0*/  SEL R22, R74, RZ, !P0 ;  /* 0x000000ff4a167207 */ /* 0x000fc40004000000 */
[----:B------:R-:W-:Y:S02]  /*a8e0*/  SHF.L.U32 R74, R21, 0x10, RZ ;  /* 0x00000010154a7819 */ /* 0x000fe400000006ff */
        /* <DEDUP_REMOVED lines=10> */
[----:B-----5:R-:W-:-:S03]  /*a990*/  SEL R6, R6, RZ, !P0 ;  /* 0x000000ff06067207 */ /* 0x020fc60004000000 */
[----:B------:R-:W-:Y:S01]  /*a9a0*/  FFMA R75, R75, R8, R10 ;  /* 0x000000084b4b7223 */ /* 0x000fe2000000000a */
[----:B------:R-:W-:Y:S02]  /*a9b0*/  SEL R8, R220, RZ, !P0 ;  /* 0x000000ffdc087207 */ /* 0x000fe40004000000 */
[----:B------:R-:W-:-:S03]  /*a9c0*/  SHF.L.U32 R9, R6, 0x10, RZ ;  /* 0x0000001006097819 */ /* 0x000fc600000006ff */
[----:B------:R-:W-:Y:S02]  /*a9d0*/  FADD R8, R8, 1 ;  /* 0x3f80000008087421 */ /* 0x000fe40000000000 */
[----:B------:R-:W-:Y:S01]  /*a9e0*/  FMUL R9, R9, UR48 ;  /* 0x0000003009097c20 */ /* 0x000fe20008400000 */
[----:B------:R-:W-:-:S03]  /*a9f0*/  SEL R50, R50, RZ, !P0 ;  /* 0x000000ff32327207 */ /* 0x000fc60004000000 */
        /* <DEDUP_REMOVED lines=14> */
[----:B------:R-:W-:Y:S01]  /*aae0*/  FADD R22, R22, 1 ;  /* 0x3f80000016167421 */ /* 0x000fe20000000000 */
[----:B------:R-:W-:Y:S01]  /*aaf0*/  FMUL R23, R23, UR46 ;  /* 0x0000002e17177c20 */ /* 0x000fe20008400000 */
[----:B------:R-:W-:Y:S01]  /*ab00*/  FFMA R8, R6, R8, R77 ;  /* 0x0000000806087223 */ /* 0x000fe2000000004d */
[----:B------:R-:W-:Y:S01]  /*ab10*/  FMUL R69, R50, UR47 ;  /* 0x0000002f32457c20 */ /* 0x000fe20008400000 */
[----:B------:R-:W-:Y:S01]  /*ab20*/  FADD R6, R9, 1 ;  /* 0x3f80000009067421 */ /* 0x000fe20000000000 */
[----:B------:R-:W-:Y:S01]  /*ab30*/  FFMA R229, R23, R22, R82 ;  /* 0x0000001617e57223 */ /* 0x000fe20000000052 */
[----:B------:R-:W-:Y:S01]  /*ab40*/  SEL R23, R226, RZ, !P0 ;  /* 0x000000ffe2177207 */ /* 0x000fe20004000000 */
[----:B------:R-:W-:Y:S01]  /*ab50*/  CS2R R10, SRZ ;  /* 0x00000000000a7805 */ /* 0x000fe2000001ff00 */
[----:B------:R-:W-:Y:S01]  /*ab60*/  FFMA R69, R69, R6, R8 ;  /* 0x0000000645457223 */ /* 0x000fe20000000008 */
[-C--:B------:R-:W-:Y:S01]  /*ab70*/  IMAD.WIDE.U32 R20, R3, R240.reuse, c[0x0][0x580] ;  /* 0x0001600003147625 */ /* 0x080fe200078e00f0 */
[----:B------:R-:W-:Y:S01]  /*ab80*/  CS2R R8, SRZ ;  /* 0x0000000000087805 */ /* 0x000fe2000001ff00 */
[----:B------:R-:W-:Y:S01]  /*ab90*/  FADD R23, R23, 1 ;  /* 0x3f80000017177421 */ /* 0x000fe20000000000 */
[----:B------:R-:W-:Y:S01]  /*aba0*/  FMUL R74, R74, UR45 ;  /* 0x0000002d4a4a7c20 */ /* 0x000fe20008400000 */
[----:B------:R-:W-:-:S03]  /*abb0*/  IMAD.WIDE.U32 R220, R3, R240, c[0x0][0x568] ;  /* 0x00015a0003dc7625 */ /* 0x000fc600078e00f0 */
[----:B------:R-:W-:Y:S01]  /*abc0*/  FFMA R74, R74, R23, R229 ;  /* 0x000000174a4a7223 */ /* 0x000fe200000000e5 */
[----:B------:R0:W5:Y:S01]  /*abd0*/  @!P0 LDG.E.EL.128 R8, [R20.64] ;  /* 0x0000000614088981 */ /* 0x000162000c2e1d00 */
[----:B------:R-:W-:Y:S01]  /*abe0*/  CS2R R22, SRZ ;  /* 0x0000000000167805 */ /* 0x000fe2000001ff00 */
[----:B------:R-:W-:Y:S01]  /*abf0*/  SEL R7, R7, RZ, !P0 ;  /* 0x000000ff07077207 */ /* 0x000fe20004000000 */
[----:B0-----:R-:W-:Y:S01]  /*ac00*/  CS2R R20, SRZ ;  /* 0x0000000000147805 */ /* 0x001fe2000001ff00 */
[----:B------:R-:W-:Y:S02]  /*ac10*/  SEL R6, R222, RZ, !P0 ;  /* 0x000000ffde067207 */ /* 0x000fe40004000000 */
[----:B------:R-:W-:-:S03]  /*ac20*/  SHF.L.U32 R225, R7, 0x10, RZ ;  /* 0x0000001007e17819 */ /* 0x000fc600000006ff */
[----:B------:R0:W5:Y:S01]  /*ac30*/  @!P0 LDG.E.EL.128 R20, [R220.64] ;  /* 0x00000006dc148981 */ /* 0x000162000c2e1d00 */
[----:B------:R-:W-:Y:S01]  /*ac40*/  FADD R6, R6, 1 ;  /* 0x3f80000006067421 */ /* 0x000fe20000000000 */
[----:B------:R-:W-:Y:S01]  /*ac50*/  FMUL R225, R225, UR48 ;  /* 0x00000030e1e17c20 */ /* 0x000fe20008400000 */
[----:B------:R-:W-:-:S03]  /*ac60*/  PRMT R7, R7, 0x7632, R7 ;  /* 0x0000763207077816 */ /* 0x000fc60000000007 */
[----:B------:R-:W-:Y:S01]  /*ac70*/  FFMA R225, R225, R6, R78 ;  /* 0x00000006e1e17223 */ /* 0x000fe2000000004e */
[----:B------:R-:W-:Y:S02]  /*ac80*/  SEL R6, R70, RZ, !P0 ;  /* 0x000000ff46067207 */ /* 0x000fe40004000000 */
[----:B------:R-:W-:-:S03]  /*ac90*/  SEL R51, R51, RZ, !P0 ;  /* 0x000000ff33337207 */ /* 0x000fc60004000000 */
[----:B0-----:R-:W-:Y:S01]  /*aca0*/  FADD R221, R6, 1 ;  /* 0x3f80000006dd7421 */ /* 0x001fe20000000000 */
[----:B------:R-:W-:Y:S02]  /*acb0*/  SHF.L.U32 R6, R7, 0x10, RZ ;  /* 0x0000001007067819 */ /* 0x000fe400000006ff */
[----:B------:R-:W-:Y:S02]  /*acc0*/  SHF.L.U32 R70, R51, 0x10, RZ ;  /* 0x0000001033467819 */ /* 0x000fe400000006ff */
        /* <DEDUP_REMOVED lines=8> */
[----:B------:R-:W-:Y:S01]  /*ad50*/  FMUL R71, R51, UR47 ;  /* 0x0000002f33477c20 */ /* 0x000fe20008400000 */
[----:B------:R-:W-:-:S03]  /*ad60*/  SEL R4, R4, RZ, !P0 ;  /* 0x000000ff04047207 */ /* 0x000fc60004000000 */
[----:B------:R-:W-:Y:S01]  /*ad70*/  FFMA R71, R71, R6, R50 ;  /* 0x0000000647477223 */ /* 0x000fe20000000032 */
[----:B------:R-:W-:Y:S02]  /*ad80*/  SHF.L.U32 R7, R4, 0x10, RZ ;  /* 0x0000001004077819 */ /* 0x000fe400000006ff */
[----:B------:R-:W-:-:S03]  /*ad90*/  SEL R48, R48, RZ, !P0 ;  /* 0x000000ff30307207 */ /* 0x000fc60004000000 */
[----:B------:R-:W-:Y:S01]  /*ada0*/  FMUL R7, R7, UR48 ;  /* 0x0000003007077c20 */ /* 0x000fe20008400000 */
[----:B------:R-:W-:Y:S01]  /*adb0*/  FMUL R70, R70, UR47 ;  /* 0x0000002f46467c20 */ /* 0x000fe20008400000 */
[----:B------:R-:W-:-:S03]  /*adc0*/  CS2R R222, SRZ ;  /* 0x0000000000de7805 */ /* 0x000fc6000001ff00 */
[----:B------:R-:W-:Y:S02]  /*add0*/  FFMA R70, R70, R221, R225 ;  /* 0x000000dd46467223 */ /* 0x000fe400000000e1 */
[----:B------:R-:W-:Y:S01]  /*ade0*/  CS2R R220, SRZ ;  /* 0x0000000000dc7805 */ /* 0x000fe2000001ff00 */
[----:B------:R-:W-:Y:S01]  /*adf0*/  CS2R R224, SRZ ;  /* 0x0000000000e07805 */ /* 0x000fe2000001ff00 */
[----:B------:R-:W-:Y:S01]  /*ae00*/  CS2R R226, SRZ ;  /* 0x0000000000e27805 */ /* 0x000fe2000001ff00 */
[----:B--2---:R-:W-:-:S05]  /*ae10*/  SEL R6, R64, RZ, !P0 ;  /* 0x000000ff40067207 */ /* 0x004fca0004000000 */
[----:B------:R-:W-:Y:S01]  /*ae20*/  FADD R6, R6, 1 ;  /* 0x3f80000006067421 */ /* 0x000fe20000000000 */
[----:B------:R-:W-:-:S03]  /*ae30*/  SHF.L.U32 R64, R48, 0x10, RZ ;  /* 0x0000001030407819 */ /* 0x000fc600000006ff */
[----:B------:R-:W-:Y:S01]  /*ae40*/  FFMA R51, R7, R6, R72 ;  /* 0x0000000607337223 */ /* 0x000fe20000000048 */
[----:B------:R-:W-:Y:S01]  /*ae50*/  SEL R7, R236, RZ, !P0 ;  /* 0x000000ffec077207 */ /* 0x000fe20004000000 */
[----:B------:R-:W-:-:S04]  /*ae60*/  FMUL R64, R64, UR47 ;  /* 0x0000002f40407c20 */ /* 0x000fc80008400000 */
[----:B------:R-:W-:-:S04]  /*ae70*/  FADD R7, R7, 1 ;  /* 0x3f80000007077421 */ /* 0x000fc80000000000 */
[----:B------:R-:W-:Y:S01]  /*ae80*/  FFMA R64, R64, R7, R51 ;  /* 0x0000000740407223 */ /* 0x000fe20000000033 */
[----:B------:R-:W-:-:S05]  /*ae90*/  IMAD.WIDE R6, R0, R252, c[0x0][0x5a0] ;  /* 0x0001680000067625 */ /* 0x000fca00078e02fc */
[----:B------:R0:W2:Y:S02]  /*aea0*/  @!P0 LDG.E.EF.128 R220, [R6.64] ;  /* 0x0000000606dc8981 */ /* 0x0000a4000c0e1d00 */
[----:B0-----:R-:W-:-:S05]  /*aeb0*/  IMAD.WIDE R6, R0, R252, c[0x0][0x588] ;  /* 0x0001620000067625 */ /* 0x001fca00078e02fc */
[----:B------:R0:W2:Y:S01]  /*aec0*/  @!P0 LDG.E.EF.128 R224, [R6.64] ;  /* 0x0000000606e08981 */ /* 0x0000a2000c0e1d00 */
        /* <DEDUP_REMOVED lines=13> */
[----:B------:R-:W-:Y:S02]  /*afa0*/  SEL R49, R49, RZ, !P0 ;  /* 0x000000ff31317207 */ /* 0x000fe40004000000 */
[----:B------:R-:W-:Y:S01]  /*afb0*/  PRMT R5, R5, 0x7632, R5 ;  /* 0x0000763205057816 */ /* 0x000fe20000000005 */
[----:B------:R-:W-:Y:S01]  /*afc0*/  FFMA R65, R65, R4, R6 ;  /* 0x0000000441417223 */ /* 0x000fe20000000006 */
[----:B------:R-:W-:Y:S02]  /*afd0*/  SEL R50, R66, RZ, !P0 ;  /* 0x000000ff42327207 */ /* 0x000fe40004000000 */
[----:B------:R-:W-:-:S02]  /*afe0*/  SHF.L.U32 R66, R49, 0x10, RZ ;  /* 0x0000001031427819 */ /* 0x000fc400000006ff */
        /* <DEDUP_REMOVED lines=10> */
[----:B---3--:R-:W-:-:S03]  /*b090*/  SEL R30, R30, RZ, !P0 ;  /* 0x000000ff1e1e7207 */ /* 0x008fc60004000000 */
[----:B------:R-:W-:Y:S01]  /*b0a0*/  FFMA R67, R67, R4, R6 ;  /* 0x0000000443437223 */ /* 0x000fe20000000006 */
[----:B------:R-:W-:Y:S02]  /*b0b0*/  SEL R4, R60, RZ, !P0 ;  /* 0x000000ff3c047207 */ /* 0x000fe40004000000 */
[----:B------:R-:W-:-:S03]  /*b0c0*/  SHF.L.U32 R5, R30, 0x10, RZ ;  /* 0x000000101e057819 */ /* 0x000fc600000006ff */
[----:B------:R-:W-:Y:S02]  /*b0d0*/  FADD R4, R4, 1 ;  /* 0x3f80000004047421 */ /* 0x000fe40000000000 */
[----:B------:R-:W-:Y:S01]  /*b0e0*/  FMUL R5, R5, UR50 ;  /* 0x0000003205057c20 */ /* 0x000fe20008400000 */
[----:B----4-:R-:W-:-:S03]  /*b0f0*/  SEL R34, R34, RZ, !P0 ;  /* 0x000000ff22227207 */ /* 0x010fc60004000000 */
[----:B------:R-:W-:Y:S01]  /*b100*/  FFMA R7, R5, R4, R68 ;  /* 0x0000000405077223 */ /* 0x000fe20000000044 */
[----:B------:R-:W-:Y:S02]  /*b110*/  SEL R5, R56, RZ, !P0 ;  /* 0x000000ff38057207 */ /* 0x000fe40004000000 */
[----:B------:R-:W-:Y:S02]  /*b120*/  SHF.L.U32 R60, R34, 0x10, RZ ;  /* 0x00000010223c7819 */ /* 0x000fe400000006ff */
[----:B------:R-:W-:Y:S01]  /*b130*/  PRMT R30, R30, 0x7632, R30 ;  /* 0x000076321e1e7816 */ /* 0x000fe2000000001e */
[----:B------:R-:W-:Y:S02]  /*b140*/  FADD R5, R5, 1 ;  /* 0x3f80000005057421 */ /* 0x000fe40000000000 */
[----:B------:R-:W-:Y:S01]  /*b150*/  FMUL R60, R60, UR49 ;  /* 0x000000313c3c7c20 */ /* 0x000fe20008400000 */
[----:B------:R-:W-:-:S03]  /*b160*/  SHF.L.U32 R4, R30, 0x10, RZ ;  /* 0x000000101e047819 */ /* 0x000fc600000006ff */
[----:B------:R-:W-:Y:S01]  /*b170*/  FFMA R60, R60, R5, R7 ;  /* 0x000000053c3c7223 */ /* 0x000fe20000000007 */
[----:B------:R-:W-:Y:S02]  /*b180*/  SEL R5, R61, RZ, !P0 ;  /* 0x000000ff3d057207 */ /* 0x000fe40004000000 */
[----:B------:R-:W-:Y:S01]  /*b190*/  PRMT R34, R34, 0x7632, R34 ;  /* 0x0000763222227816 */ /* 0x000fe20000000022 */
[----:B------:R-:W-:Y:S01]  /*b1a0*/  FMUL R4, R4, UR50 ;  /* 0x0000003204047c20 */ /* 0x000fe20008400000 */
[----:B------:R-:W-:Y:S01]  /*b1b0*/  SEL R57, R57, RZ, !P0 ;  /* 0x000000ff39397207 */ /* 0x000fe20004000000 */
[----:B------:R-:W-:Y:S01]  /*b1c0*/  FADD R5, R5, 1 ;  /* 0x3f80000005057421 */ /* 0x000fe20000000000 */
[----:B------:R-:W-:Y:S01]  /*b1d0*/  SHF.L.U32 R34, R34, 0x10, RZ ;  /* 0x0000001022227819 */ /* 0x000fe200000006ff */
[----:B------:R-:W-:Y:S01]  /*b1e0*/  FADD R50, R50, 1 ;  /* 0x3f80000032327421 */ /* 0x000fe20000000000 */
[----:B------:R-:W-:Y:S01]  /*b1f0*/  FMUL R51, R51, UR48 ;  /* 0x0000003033337c20 */ /* 0x000fe20008400000 */
[----:B------:R-:W-:Y:S01]  /*b200*/  FFMA R6, R4, R5, R69 ;  /* 0x0000000504067223 */ /* 0x000fe20000000045 */
[----:B------:R-:W-:Y:S01]  /*b210*/  FADD R4, R57, 1 ;  /* 0x3f80000039047421 */ /* 0x000fe20000000000 */
[----:B------:R-:W-:Y:S01]  /*b220*/  FMUL R61, R34, UR49 ;  /* 0x00000031223d7c20 */ /* 0x000fe20008400000 */
[----:B------:R-:W-:Y:S01]  /*b230*/  FFMA R229, R51, R50, R74 ;  /* 0x0000003233e57223 */ /* 0x000fe2000000004a */
[----:B------:R-:W-:-:S02]  /*b240*/  SEL R51, R238, RZ, !P0 ;  /* 0x000000ffee337207 */ /* 0x000fc40004000000 */
[----:B------:R-:W-:Y:S01]  /*b250*/  FFMA R61, R61, R4, R6 ;  /* 0x000000043d3d7223 */ /* 0x000fe20000000006 */
[----:B------:R-:W-:Y:S01]  /*b260*/  FMUL R66, R66, UR47 ;  /* 0x0000002f42427c20 */ /* 0x000fe20008400000 */
[----:B------:R-:W-:Y:S01]  /*b270*/  CS2R R4, SRZ ;  /* 0x0000000000047805 */ /* 0x000fe2000001ff00 */
[----:B------:R-:W-:Y:S01]  /*b280*/  CS2R R6, SRZ ;  /* 0x0000000000067805 */ /* 0x000fe2000001ff00 */
[----:B------:R-:W-:Y:S01]  /*b290*/  FADD R51, R51, 1 ;  /* 0x3f80000033337421 */ /* 0x000fe20000000000 */
[----:B------:R-:W-:Y:S01]  /*b2a0*/  IMAD.WIDE.U32 R48, R3, R240, c[0x0][0x5b0] ;  /* 0x00016c0003307625 */ /* 0x000fe200078e00f0 */
[----:B------:R-:W-:Y:S02]  /*b2b0*/  SEL R31, R31, RZ, !P0 ;  /* 0x000000ff1f1f7207 */ /* 0x000fe40004000000 */
[----:B------:R-:W-:Y:S01]  /*b2c0*/  FFMA R66, R66, R51, R229 ;  /* 0x0000003342427223 */ /* 0x000fe200000000e5 */
[----:B------:R-:W-:Y:S01]  /*b2d0*/  SEL R30, R62, RZ, !P0 ;  /* 0x000000ff3e1e7207 */ /* 0x000fe20004000000 */
[----:B------:R0:W3:Y:S01]  /*b2e0*/  @!P0 LDG.E.EL.128 R4, [R48.64] ;  /* 0x0000000630048981 */ /* 0x0000e2000c2e1d00 */
[----:B------:R-:W-:-:S02]  /*b2f0*/  SHF.L.U32 R229, R31, 0x10, RZ ;  /* 0x000000101fe57819 */ /* 0x000fc400000006ff */
[----:B------:R-:W-:Y:S01]  /*b300*/  SEL R35, R35, RZ, !P0 ;  /* 0x000000ff23237207 */ /* 0x000fe20004000000 */
[----:B------:R-:W-:Y:S01]  /*b310*/  CS2R R50, SRZ ;  /* 0x0000000000327805 */ /* 0x000fe2000001ff00 */
[----:B------:R-:W-:Y:S01]  /*b320*/  FADD R30, R30, 1 ;  /* 0x3f8000001e1e7421 */ /* 0x000fe20000000000 */
[----:B------:R-:W-:Y:S01]  /*b330*/  FMUL R229, R229, UR50 ;  /* 0x00000032e5e57c20 */ /* 0x000fe20008400000 */
[----:B------:R-:W-:Y:S01]  /*b340*/  IMAD.WIDE.U32 R56, R3, R240, c[0x0][0x598] ;  /* 0x0001660003387625 */ /* 0x000fe200078e00f0 */
[----:B------:R-:W-:Y:S01]  /*b350*/  PRMT R31, R31, 0x7632, R31 ;  /* 0x000076321f1f7816 */ /* 0x000fe2000000001f */
[----:B0-----:R-:W-:Y:S01]  /*b360*/  CS2R R48, SRZ ;  /* 0x0000000000307805 */ /* 0x001fe2000001ff00 */
[----:B------:R-:W-:Y:S02]  /*b370*/  SEL R58, R58, RZ, !P0 ;  /* 0x000000ff3a3a7207 */ /* 0x000fe40004000000 */
[----:B------:R-:W-:Y:S01]  /*b380*/  SHF.L.U32 R62, R35, 0x10, RZ ;  /* 0x00000010233e7819 */ /* 0x000fe200000006ff */
[----:B------:R-:W-:Y:S01]  /*b390*/  FFMA R229, R229, R30, R70 ;  /* 0x0000001ee5e57223 */ /* 0x000fe20000000046 */
[----:B------:R-:W-:Y:S01]  /*b3a0*/  SHF.L.U32 R30, R31, 0x10, RZ ;  /* 0x000000101f1e7819 */ /* 0x000fe200000006ff */
[----:B------:R0:W4:Y:S01]  /*b3b0*/  @!P0 LDG.E.EL.128 R48, [R56.64] ;  /* 0x0000000638308981 */ /* 0x000122000c2e1d00 */
[----:B------:R-:W-:Y:S01]  /*b3c0*/  SEL R31, R63, RZ, !P0 ;  /* 0x000000ff3f1f7207 */ /* 0x000fe20004000000 */
[----:B------:R-:W-:-:S02]  /*b3d0*/  FMUL R62, R62, UR49 ;  /* 0x000000313e3e7c20 */ /* 0x000fc40008400000 */
[----:B------:R-:W-:Y:S02]  /*b3e0*/  FMUL R30, R30, UR50 ;  /* 0x000000321e1e7c20 */ /* 0x000fe40008400000 */
[----:B------:R-:W-:Y:S01]  /*b3f0*/  FADD R31, R31, 1 ;  /* 0x3f8000001f1f7421 */ /* 0x000fe20000000000 */
[----:B0-----:R-:W-:-:S04]  /*b400*/  FADD R57, R58, 1 ;  /* 0x3f8000003a397421 */ /* 0x001fc80000000000 */
[----:B------:R-:W-:Y:S01]  /*b410*/  FFMA R62, R62, R57, R229 ;  /* 0x000000393e3e7223 */ /* 0x000fe200000000e5 */
[----:B------:R-:W-:Y:S01]  /*b420*/  SEL R57, R28, RZ, !P0 ;  /* 0x000000ff1c397207 */ /* 0x000fe20004000000 */
[----:B------:R-:W-:Y:S01]  /*b430*/  FFMA R34, R30, R31, R71 ;  /* 0x0000001f1e227223 */ /* 0x000fe20000000047 */
[----:B------:R-:W-:Y:S02]  /*b440*/  PRMT R35, R35, 0x7632, R35 ;  /* 0x0000763223237816 */ /* 0x000fe40000000023 */
[----:B------:R-:W-:Y:S02]  /*b450*/  SHF.L.U32 R31, R57, 0x10, RZ ;  /* 0x00000010391f7819 */ /* 0x000fe400000006ff */
[----:B------:R-:W-:-:S03]  /*b460*/  SHF.L.U32 R35, R35, 0x10, RZ ;  /* 0x0000001023237819 */ /* 0x000fc600000006ff */
[----:B------:R-:W-:Y:S02]  /*b470*/  FMUL R31, R31, UR50 ;  /* 0x000000321f1f7c20 */ /* 0x000fe40008400000 */
[----:B------:R-:W-:Y:S01]  /*b480*/  FMUL R63, R35, UR49 ;  /* 0x00000031233f7c20 */ /* 0x000fe20008400000 */
[----:B-----5:R-:W-:-:S05]  /*b490*/  SEL R8, R8, RZ, !P0 ;  /* 0x000000ff08087207 */ /* 0x020fca0004000000 */
[----:B------:R-:W-:-:S04]  /*b4a0*/  FADD R8, R8, 1 ;  /* 0x3f80000008087421 */ /* 0x000fc80000000000 */
[----:B------:R-:W-:Y:S01]  /*b4b0*/  FFMA R35, R31, R8, R64 ;  /* 0x000000081f237223 */ /* 0x000fe20000000040 */
[----:B------:R-:W-:Y:S02]  /*b4c0*/  SEL R8, R32, RZ, !P0 ;  /* 0x000000ff20087207 */ /* 0x000fe40004000000 */
[----:B------:R-:W-:-:S05]  /*b4d0*/  SEL R20, R20, RZ, !P0 ;  /* 0x000000ff14147207 */ /* 0x000fca0004000000 */
[----:B------:R-:W-:Y:S01]  /*b4e0*/  FADD R31, R20, 1 ;  /* 0x3f800000141f7421 */ /* 0x000fe20000000000 */
[----:B------:R-:W-:Y:S02]  /*b4f0*/  SEL R20, R29, RZ, !P0 ;  /* 0x000000ff1d147207 */ /* 0x000fe40004000000 */
[----:B------:R-:W-:Y:S02]  /*b500*/  SHF.L.U32 R56, R8, 0x10, RZ ;  /* 0x0000001008387819 */ /* 0x000fe400000006ff */
[----:B------:R-:W-:Y:S02]  /*b510*/  SEL R10, R10, RZ, !P0 ;  /* 0x000000ff0a0a7207 */ /* 0x000fe40004000000 */
[----:B------:R-:W-:Y:S01]  /*b520*/  SHF.L.U32 R29, R20, 0x10, RZ ;  /* 0x00000010141d7819 */ /* 0x000fe200000006ff */
[----:B------:R-:W-:Y:S02]  /*b530*/  FMUL R56, R56, UR49 ;  /* 0x0000003138387c20 */ /* 0x000fe40008400000 */
[----:B------:R-:W-:-:S02]  /*b540*/  FADD R10, R10, 1 ;  /* 0x3f8000000a0a7421 */ /* 0x000fc40000000000 */
[----:B------:R-:W-:Y:S01]  /*b550*/  FMUL R29, R29, UR50 ;  /* 0x000000321d1d7c20 */ /* 0x000fe20008400000 */
[----:B------:R-:W-:-:S03]  /*b560*/  FFMA R56, R56, R31, R35 ;  /* 0x0000001f38387223 */ /* 0x000fc60000000023 */
[----:B------:R-:W-:Y:S01]  /*b570*/  FFMA R31, R29, R10, R66 ;  /* 0x0000000a1d1f7223 */ /* 0x000fe20000000042 */
[----:B------:R-:W-:Y:S02]  /*b580*/  SEL R10, R33, RZ, !P0 ;  /* 0x000000ff210a7207 */ /* 0x000fe40004000000 */
[----:B------:R-:W-:Y:S02]  /*b590*/  SEL R59, R59, RZ, !P0 ;  /* 0x000000ff3b3b7207 */ /* 0x000fe40004000000 */
[----:B------:R-:W-:Y:S02]  /*b5a0*/  SEL R22, R22, RZ, !P0 ;  /* 0x000000ff16167207 */ /* 0x000fe40004000000 */
[----:B------:R-:W-:Y:S01]  /*b5b0*/  SHF.L.U32 R58, R10, 0x10, RZ ;  /* 0x000000100a3a7819 */ /* 0x000fe200000006ff */
[----:B------:R-:W-:Y:S02]  /*b5c0*/  FADD R30, R59, 1 ;  /* 0x3f8000003b1e7421 */ /* 0x000fe40000000000 */
[----:B------:R-:W-:-:S02]  /*b5d0*/  FADD R29, R22, 1 ;  /* 0x3f800000161d7421 */ /* 0x000fc40000000000 */
[----:B------:R-:W-:Y:S01]  /*b5e0*/  FMUL R58, R58, UR49 ;  /* 0x000000313a3a7c20 */ /* 0x000fe20008400000 */
[----:B------:R-:W-:Y:S01]  /*b5f0*/  PRMT R57, R57, 0x7632, R57 ;  /* 0x0000763239397816 */ /* 0x000fe20000000039 */
[----:B------:R-:W-:Y:S02]  /*b600*/  FFMA R63, R63, R30, R34 ;  /* 0x0000001e3f3f7223 */ /* 0x000fe40000000022 */
[----:B------:R-:W-:Y:S01]  /*b610*/  FFMA R58, R58, R29, R31 ;  /* 0x0000001d3a3a7223 */ /* 0x000fe2000000001f */
[----:B------:R-:W-:Y:S01]  /*b620*/  IMAD.WIDE R32, R0, R252, c[0x0][0x5d0] ;  /* 0x0001740000207625 */ /* 0x000fe200078e02fc */
[----:B------:R-:W-:Y:S01]  /*b630*/  CS2R R28, SRZ ;  /* 0x00000000001c7805 */ /* 0x000fe2000001ff00 */
[----:B------:R-:W-:Y:S01]  /*b640*/  CS2R R30, SRZ ;  /* 0x00000000001e7805 */ /* 0x000fe2000001ff00 */
[----:B------:R-:W-:Y:S02]  /*b650*/  SEL R9, R9, RZ, !P0 ;  /* 0x000000ff09097207 */ /* 0x000fe40004000000 */
[----:B------:R-:W-:-:S02]  /*b660*/  SHF.L.U32 R22, R57, 0x10, RZ ;  /* 0x0000001039167819 */ /* 0x000fc400000006ff */
[----:B------:R-:W-:Y:S01]  /*b670*/  PRMT R8, R8, 0x7632, R8 ;  /* 0x0000763208087816 */ /* 0x000fe20000000008 */
[----:B------:R0:W5:Y:S01]  /*b680*/  @!P0 LDG.E.EF.128 R28, [R32.64] ;  /* 0x00000006201c8981 */ /* 0x000162000c0e1d00 */
[----:B------:R-:W-:Y:S01]  /*b690*/  SEL R21, R21, RZ, !P0 ;  /* 0x000000ff15157207 */ /* 0x000fe20004000000 */
[----:B------:R-:W-:Y:S01]  /*b6a0*/  FADD R9, R9, 1 ;  /* 0x3f80000009097421 */ /* 0x000fe20000000000 */
[----:B------:R-:W-:Y:S01]  /*b6b0*/  SHF.L.U32 R57, R8, 0x10, RZ ;  /* 0x0000001008397819 */ /* 0x000fe200000006ff */
[----:B------:R-:W-:Y:S01]  /*b6c0*/  FMUL R22, R22, UR50 ;  /* 0x0000003216167c20 */ /* 0x000fe20008400000 */
[----:B------:R-:W-:Y:S01]  /*b6d0*/  CS2R R34, SRZ ;  /* 0x0000000000227805 */ /* 0x000fe2000001ff00 */
[----:B------:R-:W-:Y:S01]  /*b6e0*/  FADD R8, R21, 1 ;  /* 0x3f80000015087421 */ /* 0x000fe20000000000 */
[----:B------:R-:W-:Y:S01]  /*b6f0*/  IMAD.WIDE R230, R0, R252, c[0x0][0x5b8] ;  /* 0x00016e0000e67625 */ /* 0x000fe200078e02fc */
[----:B------:R-:W-:Y:S01]  /*b700*/  FFMA R22, R22, R9, R65 ;  /* 0x0000000916167223 */ /* 0x000fe20000000041 */
[----:B------:R-:W-:Y:S01]  /*b710*/  FMUL R57, R57, UR49 ;  /* 0x0000003139397c20 */ /* 0x000fe20008400000 */
[----:B0-----:R-:W-:Y:S01]  /*b720*/  CS2R R32, SRZ ;  /* 0x0000000000207805 */ /* 0x001fe2000001ff00 */
[----:B------:R-:W-:-:S02]  /*b730*/  PRMT R20, R20, 0x7632, R20 ;  /* 0x0000763214147816 */ /* 0x000fc40000000014 */
[----:B------:R-:W-:Y:S01]  /*b740*/  FFMA R57, R57, R8, R22 ;  /* 0x0000000839397223 */ /* 0x000fe20000000016 */
[----:B------:R-:W-:Y:S02]  /*b750*/  SEL R9, R11, RZ, !P0 ;  /* 0x000000ff0b097207 */ /* 0x000fe40004000000 */
[----:B------:R-:W-:Y:S01]  /*b760*/  SHF.L.U32 R8, R20, 0x10, RZ ;  /* 0x0000001014087819 */ /* 0x000fe200000006ff */
[----:B------:R0:W5:Y:S01]  /*b770*/  @!P0 LDG.E.EF.128 R32, [R230.64] ;  /* 0x00000006e6208981 */ /* 0x000162000c0e1d00 */
[----:B------:R-:W-:Y:S01]  /*b780*/  PRMT R10, R10, 0x7632, R10 ;  /* 0x000076320a0a7816 */ /* 0x000fe2000000000a */
[----:B------:R-:W-:Y:S01]  /*b790*/  FADD R9, R9, 1 ;  /* 0x3f80000009097421 */ /* 0x000fe20000000000 */
[----:B------:R-:W-:Y:S01]  /*b7a0*/  SEL R23, R23, RZ, !P0 ;  /* 0x000000ff17177207 */ /* 0x000fe20004000000 */
[----:B------:R-:W-:Y:S01]  /*b7b0*/  FMUL R8, R8, UR50 ;  /* 0x0000003208087c20 */ /* 0x000fe20008400000 */
[----:B------:R-:W-:-:S03]  /*b7c0*/  SHF.L.U32 R59, R10, 0x10, RZ ;  /* 0x000000100a3b7819 */ /* 0x000fc600000006ff */
[----:B------:R-:W-:Y:S01]  /*b7d0*/  FFMA R10, R8, R9, R67 ;  /* 0x00000009080a7223 */ /* 0x000fe20000000043 */
[----:B------:R-:W-:Y:S01]  /*b7e0*/  FADD R8, R23, 1 ;  /* 0x3f80000017087421 */ /* 0x000fe20000000000 */
[----:B------:R-:W-:-:S04]  /*b7f0*/  FMUL R59, R59, UR49 ;  /* 0x000000313b3b7c20 */ /* 0x000fc80008400000 */
[----:B------:R-:W-:Y:S01]  /*b800*/  FFMA R59, R59, R8, R10 ;  /* 0x000000083b3b7223 */ /* 0x000fe2000000000a */
[----:B------:R-:W-:-:S05]  /*b810*/  SEL R8, R52, RZ, !P0 ;  /* 0x000000ff34087207 */ /* 0x000fca0004000000 */
[----:B------:R-:W-:Y:S01]  /*b820*/  FADD R8, R8, 1 ;  /* 0x3f80000008087421 */ /* 0x000fe20000000000 */
[----:B------:R-:W-:Y:S02]  /*b830*/  SEL R233, R233, RZ, !P0 ;  /* 0x000000ffe9e97207 */ /* 0x000fe40004000000 */
[----:B--2---:R-:W-:-:S04]  /*b840*/  SEL R222, R222, RZ, !P0 ;  /* 0x000000ffdede7207 */ /* 0x004fc80004000000 */
[----:B------:R-:W-:-:S05]  /*b850*/  SHF.L.U32 R9, R222, 0x10, RZ ;  /* 0x00000010de097819 */ /* 0x000fca00000006ff */
[----:B------:R-:W-:Y:S01]  /*b860*/  FMUL R9, R9, UR52 ;  /* 0x0000003409097c20 */ /* 0x000fe20008400000 */
[----:B------:R-:W-:-:S03]  /*b870*/  SEL R226, R226, RZ, !P0 ;  /* 0x000000ffe2e27207 */ /* 0x000fc60004000000 */
        /* <DEDUP_REMOVED lines=10> */
[----:B------:R-:W-:Y:S02]  /*b920*/  FMUL R8, R8, UR52 ;  /* 0x0000003408087c20 */ /* 0x000fe40008400000 */
[----:B------:R-:W-:Y:S01]  /*b930*/  FADD R9, R9, 1 ;  /* 0x3f80000009097421 */ /* 0x000fe20000000000 */
[----:B------:R-:W-:-:S03]  /*b940*/  SHF.L.U32 R53, R226, 0x10, RZ ;  /* 0x00000010e2357819 */ /* 0x000fc600000006ff */
[----:B------:R-:W-:Y:S01]  /*b950*/  FFMA R10, R8, R9, R61 ;  /* 0x00000009080a7223 */ /* 0x000fe2000000003d */
[----:B------:R-:W-:Y:S01]  /*b960*/  FADD R8, R233, 1 ;  /* 0x3f800000e9087421 */ /* 0x000fe20000000000 */
[----:B------:R-:W-:Y:S01]  /*b970*/  FMUL R53, R53, UR51 ;  /* 0x0000003335357c20 */ /* 0x000fe20008400000 */
[----:B------:R-:W-:-:S03]  /*b980*/  IMAD.WIDE.U32 R20, R3, R240, c[0x0][0x5e0] ;  /* 0x0001780003147625 */ /* 0x000fc600078e00f0 */
[----:B------:R-:W-:Y:S02]  /*b990*/  FFMA R53, R53, R8, R10 ;  /* 0x0000000835357223 */ /* 0x000fe4000000000a */
[----:B------:R-:W-:Y:S01]  /*b9a0*/  CS2R R8, SRZ ;  /* 0x0000000000087805 */ /* 0x000fe2000001ff00 */
[----:B------:R-:W-:Y:S01]  /*b9b0*/  CS2R R10, SRZ ;  /* 0x00000000000a7805 */ /* 0x000fe2000001ff00 */
[----:B------:R-:W-:Y:S01]  /*b9c0*/  CS2R R22, SRZ ;  /* 0x0000000000167805 */ /* 0x000fe2000001ff00 */
[----:B0-----:R-:W-:-:S04]  /*b9d0*/  IMAD.WIDE.U32 R230, R3, R240, c[0x0][0x5c8] ;  /* 0x0001720003e67625 */ /* 0x001fc800078e00f0 */
[----:B------:R0:W2:Y:S02]  /*b9e0*/  @!P0 LDG.E.EL.128 R8, [R20.64] ;  /* 0x0000000614088981 */ /* 0x0000a4000c2e1d00 */
[----:B0-----:R-:W-:-:S06]  /*b9f0*/  CS2R R20, SRZ ;  /* 0x0000000000147805 */ /* 0x001fcc000001ff00 */
[----:B------:R0:W2:Y:S01]  /*ba00*/  @!P0 LDG.E.EL.128 R20, [R230.64] ;  /* 0x00000006e6148981 */ /* 0x0000a2000c2e1d00 */
[----:B------:R-:W-:Y:S02]  /*ba10*/  SEL R223, R223, RZ, !P0 ;  /* 0x000000ffdfdf7207 */ /* 0x000fe40004000000 */
[----:B------:R-:W-:Y:S02]  /*ba20*/  SEL R54, R54, RZ, !P0 ;  /* 0x000000ff36367207 */ /* 0x000fe40004000000 */
[----:B------:R-:W-:Y:S02]  /*ba30*/  SHF.L.U32 R229, R223, 0x10, RZ ;  /* 0x00000010dfe57819 */ /* 0x000fe400000006ff */
[----:B------:R-:W-:Y:S01]  /*ba40*/  SEL R227, R227, RZ, !P0 ;  /* 0x000000ffe3e37207 */ /* 0x000fe20004000000 */
[----:B------:R-:W-:Y:S02]  /*ba50*/  FADD R54, R54, 1 ;  /* 0x3f80000036367421 */ /* 0x000fe40000000000 */
[----:B------:R-:W-:-:S04]  /*ba60*/  FMUL R229, R229, UR52 ;  /* 0x00000034e5e57c20 */ /* 0x000fc80008400000 */
[----:B------:R-:W-:Y:S01]  /*ba70*/  FFMA R233, R229, R54, R62 ;  /* 0x00000036e5e97223 */ /* 0x000fe2000000003e */
[----:B------:R-:W-:Y:S02]  /*ba80*/  SEL R229, R234, RZ, !P0 ;  /* 0x000000ffeae57207 */ /* 0x000fe40004000000 */
[----:B------:R-:W-:-:S03]  /*ba90*/  SHF.L.U32 R54, R227, 0x10, RZ ;  /* 0x00000010e3367819 */ /* 0x000fc600000006ff */
[----:B------:R-:W-:Y:S02]  /*baa0*/  FADD R229, R229, 1 ;  /* 0x3f800000e5e57421 */ /* 0x000fe40000000000 */
[----:B------:R-:W-:Y:S01]  /*bab0*/  FMUL R54, R54, UR51 ;  /* 0x0000003336367c20 */ /* 0x000fe20008400000 */
[----:B------:R-:W-:-:S03]  /*bac0*/  PRMT R223, R223, 0x7632, R223 ;  /* 0x00007632dfdf7816 */ /* 0x000fc600000000df */
[----:B------:R-:W-:Y:S01]  /*bad0*/  FFMA R54, R54, R229, R233 ;  /* 0x000000e536367223 */ /* 0x000fe200000000e9 */
[----:B------:R-:W-:Y:S02]  /*bae0*/  SEL R229, R220, RZ, !P0 ;  /* 0x000000ffdce57207 */ /* 0x000fe40004000000 */
[----:B------:R-:W-:Y:S02]  /*baf0*/  SHF.L.U32 R222, R223, 0x10, RZ ;  /* 0x00000010dfde7819 */ /* 0x000fe400000006ff */
[----:B------:R-:W-:Y:S02]  /*bb00*/  SEL R55, R55, RZ, !P0 ;  /* 0x000000ff37377207 */ /* 0x000fe40004000000 */
[----:B------:R-:W-:Y:S02]  /*bb10*/  PRMT R227, R227, 0x7632, R227 ;  /* 0x00007632e3e37816 */ /* 0x000fe400000000e3 */
[----:B------:R-:W-:Y:S01]  /*bb20*/  SHF.L.U32 R223, R229, 0x10, RZ ;  /* 0x00000010e5df7819 */ /* 0x000fe200000006ff */
[----:B------:R-:W-:Y:S01]  /*bb30*/  FMUL R222, R222, UR52 ;  /* 0x00000034dede7c20 */ /* 0x000fe20008400000 */
[----:B------:R-:W-:Y:S01]  /*bb40*/  SHF.L.U32 R227, R227, 0x10, RZ ;  /* 0x00000010e3e37819 */ /* 0x000fe200000006ff */
[----:B------:R-:W-:-:S02]  /*bb50*/  FADD R55, R55, 1 ;  /* 0x3f80000037377421 */ /* 0x000fc40000000000 */
[----:B------:R-:W-:Y:S01]  /*bb60*/  FMUL R223, R223, UR52 ;  /* 0x00000034dfdf7c20 */ /* 0x000fe20008400000 */
[----:B---3--:R-:W-:Y:S01]  /*bb70*/  SEL R4, R4, RZ, !P0 ;  /* 0x000000ff04047207 */ /* 0x008fe20004000000 */
[----:B------:R-:W-:Y:S01]  /*bb80*/  FFMA R226, R222, R55, R63 ;  /* 0x00000037dee27223 */ /* 0x000fe2000000003f */
[----:B------:R-:W-:-:S03]  /*bb90*/  FMUL R55, R227, UR51 ;  /* 0x00000033e3377c20 */ /* 0x000fc60008400000 */
[----:B------:R-:W-:Y:S01]  /*bba0*/  FADD R4, R4, 1 ;  /* 0x3f80000004047421 */ /* 0x000fe20000000000 */
[----:B------:R-:W-:-:S03]  /*bbb0*/  SEL R232, R221, RZ, !P0 ;  /* 0x000000ffdde87207 */ /* 0x000fc60004000000 */
[----:B------:R-:W-:Y:S01]  /*bbc0*/  FFMA R227, R223, R4, R56 ;  /* 0x00000004dfe37223 */ /* 0x000fe20000000038 */
[----:B------:R-:W-:Y:S02]  /*bbd0*/  SEL R4, R224, RZ, !P0 ;  /* 0x000000ffe0047207 */ /* 0x000fe40004000000 */
[----:B------:R-:W-:Y:S02]  /*bbe0*/  SEL R6, R6, RZ, !P0 ;  /* 0x000000ff06067207 */ /* 0x000fe40004000000 */
[----:B------:R-:W-:Y:S02]  /*bbf0*/  SHF.L.U32 R221, R232, 0x10, RZ ;  /* 0x00000010e8dd7819 */ /* 0x000fe400000006ff */
[----:B----4-:R-:W-:Y:S02]  /*bc00*/  SEL R223, R48, RZ, !P0 ;  /* 0x000000ff30df7207 */ /* 0x010fe40004000000 */
[----:B------:R-:W-:Y:S01]  /*bc10*/  SHF.L.U32 R48, R4, 0x10, RZ ;  /* 0x0000001004307819 */ /* 0x000fe200000006ff */
[----:B------:R-:W-:Y:S01]  /*bc20*/  FADD R6, R6, 1 ;  /* 0x3f80000006067421 */ /* 0x000fe20000000000 */
[----:B------:R-:W-:Y:S01]  /*bc30*/  FMUL R221, R221, UR52 ;  /* 0x00000034dddd7c20 */ /* 0x000fe20008400000 */
[----:B------:R-:W-:-:S02]  /*bc40*/  FADD R223, R223, 1 ;  /* 0x3f800000dfdf7421 */ /* 0x000fc40000000000 */
[----:B------:R-:W-:-:S04]  /*bc50*/  FMUL R48, R48, UR51 ;  /* 0x0000003330307c20 */ /* 0x000fc80008400000 */
[----:B------:R-:W-:Y:S01]  /*bc60*/  FFMA R48, R48, R223, R227 ;  /* 0x000000df30307223 */ /* 0x000fe200000000e3 */
        /* <DEDUP_REMOVED lines=8> */
[----:B------:R-:W-:Y:S01]  /*bcf0*/  FFMA R55, R55, R222, R226 ;  /* 0x000000de37377223 */ /* 0x000fe200000000e2 */
[----:B------:R-:W-:Y:S01]  /*bd00*/  PRMT R229, R229, 0x7632, R229 ;  /* 0x00007632e5e57816 */ /* 0x000fe200000000e5 */
[----:B------:R-:W-:Y:S01]  /*bd10*/  CS2R R224, SRZ ;  /* 0x0000000000e07805 */ /* 0x000fe2000001ff00 */
[----:B------:R-:W-:Y:S01]  /*bd20*/  FFMA R50, R50, R221, R223 ;  /* 0x000000dd32327223 */ /* 0x000fe200000000df */
[----:B------:R-:W-:Y:S01]  /*bd30*/  CS2R R226, SRZ ;  /* 0x0000000000e27805 */ /* 0x000fe2000001ff00 */
[-C--:B------:R-:W-:Y:S01]  /*bd40*/  IMAD.WIDE R220, R0, R252.reuse, c[0x0][0x600] ;  /* 0x0001800000dc7625 */ /* 0x080fe200078e02fc */
[----:B------:R-:W-:Y:S02]  /*bd50*/  SEL R5, R5, RZ, !P0 ;  /* 0x000000ff05057207 */ /* 0x000fe40004000000 */
[----:B------:R-:W-:Y:S02]  /*bd60*/  SHF.L.U32 R234, R229, 0x10, RZ ;  /* 0x00000010e5ea7819 */ /* 0x000fe400000006ff */
[----:B------:R-:W-:Y:S01]  /*bd70*/  PRMT R4, R4, 0x7632, R4 ;  /* 0x0000763204047816 */ /* 0x000fe20000000004 */
[----:B------:R1:W3:Y:S01]  /*bd80*/  @!P0 LDG.E.EF.128 R224, [R220.64] ;  /* 0x00000006dce08981 */ /* 0x0002e2000c0e1d00 */
[----:B------:R-:W-:Y:S01]  /*bd90*/  SEL R229, R49, RZ, !P0 ;  /* 0x000000ff31e57207 */ /* 0x000fe20004000000 */
[----:B------:R-:W-:Y:S01]  /*bda0*/  CS2R R222, SRZ ;  /* 0x0000000000de7805 */ /* 0x000fe2000001ff00 */
[----:B------:R-:W-:Y:S01]  /*bdb0*/  SHF.L.U32 R49, R4, 0x10, RZ ;  /* 0x0000001004317819 */ /* 0x000fe200000006ff */
[----:B0-----:R-:W-:Y:S01]  /*bdc0*/  IMAD.WIDE R230, R0, R252, c[0x0][0x5e8] ;  /* 0x00017a0000e67625 */ /* 0x001fe200078e02fc */
[----:B------:R-:W-:Y:S01]  /*bdd0*/  FADD R5, R5, 1 ;  /* 0x3f80000005057421 */ /* 0x000fe20000000000 */
[----:B------:R-:W-:Y:S01]  /*bde0*/  FMUL R234, R234, UR52 ;  /* 0x00000034eaea7c20 */ /* 0x000fe20008400000 */
[----:B-1----:R-:W-:-:S03]  /*bdf0*/  CS2R R220, SRZ ;  /* 0x0000000000dc7805 */ /* 0x002fc6000001ff00 */
[----:B------:R-:W-:Y:S01]  /*be00*/  FFMA R234, R234, R5, R57 ;  /* 0x00000005eaea7223 */ /* 0x000fe20000000039 */
[----:B------:R-:W-:Y:S01]  /*be10*/  FADD R4, R229, 1 ;  /* 0x3f800000e5047421 */ /* 0x000fe20000000000 */
[----:B------:R-:W-:Y:S01]  /*be20*/  FMUL R49, R49, UR51 ;  /* 0x0000003331317c20 */ /* 0x000fe20008400000 */
[----:B------:R-:W-:Y:S01]  /*be30*/  PRMT R232, R232, 0x7632, R232 ;  /* 0x00007632e8e87816 */ /* 0x000fe200000000e8 */
[----:B------:R0:W4:Y:S02]  /*be40*/  @!P0 LDG.E.EF.128 R220, [R230.64] ;  /* 0x00000006e6dc8981 */ /* 0x000124000c0e1d00 */
[----:B------:R-:W-:Y:S01]  /*be50*/  FFMA R49, R49, R4, R234 ;  /* 0x0000000431317223 */ /* 0x000fe200000000ea */
[----:B------:R-:W-:Y:S01]  /*be60*/  CS2R R236, SRZ ;  /* 0x0000000000ec7805 */ /* 0x000fe2000001ff00 */
[----:B------:R-:W-:Y:S01]  /*be70*/  CS2R R238, SRZ ;  /* 0x0000000000ee7805 */ /* 0x000fe2000001ff00 */
[----:B------:R-:W-:Y:S02]  /*be80*/  SEL R5, R7, RZ, !P0 ;  /* 0x000000ff07057207 */ /* 0x000fe40004000000 */
[----:B------:R-:W-:-:S02]  /*be90*/  SHF.L.U32 R4, R232, 0x10, RZ ;  /* 0x00000010e8047819 */ /* 0x000fc400000006ff */
[----:B0-----:R-:W-:Y:S02]  /*bea0*/  IADD3 R230, P1, R228, c[0x0][0x5f8], RZ ;  /* 0x00017e00e4e67a10 */ /* 0x001fe40007f3e0ff */
[----:B------:R-:W-:Y:S02]  /*beb0*/  PRMT R6, R6, 0x7632, R6 ;  /* 0x0000763206067816 */ /* 0x000fe40000000006 */
[----:B------:R-:W-:Y:S01]  /*bec0*/  IADD3.X R231, R2, c[0x0][0x5fc], RZ, P1, !PT ;  /* 0x00017f0002e77a10 */ /* 0x000fe20000ffe4ff */
[----:B------:R-:W-:Y:S01]  /*bed0*/  FADD R5, R5, 1 ;  /* 0x3f80000005057421 */ /* 0x000fe20000000000 */
[----:B------:R-:W-:Y:S01]  /*bee0*/  SEL R7, R51, RZ, !P0 ;  /* 0x000000ff33077207 */ /* 0x000fe20004000000 */
[----:B------:R-:W-:Y:S01]  /*bef0*/  FMUL R4, R4, UR52 ;  /* 0x0000003404047c20 */ /* 0x000fe20008400000 */
[----:B------:R-:W-:Y:S01]  /*bf00*/  SHF.L.U32 R51, R6, 0x10, RZ ;  /* 0x0000001006337819 */ /* 0x000fe200000006ff */
[----:B------:R-:W4:Y:S02]  /*bf10*/  @!P0 LDG.E.EL.128 R236, [R230.64+0x10] ;  /* 0x00001006e6ec8981 */ /* 0x000f24000c2e1d00 */
[----:B------:R-:W-:Y:S01]  /*bf20*/  FFMA R6, R4, R5, R59 ;  /* 0x0000000504067223 */ /* 0x000fe2000000003b */
[----:B------:R-:W-:Y:S01]  /*bf30*/  FADD R4, R7, 1 ;  /* 0x3f80000007047421 */ /* 0x000fe20000000000 */
[----:B------:R-:W-:-:S04]  /*bf40*/  FMUL R51, R51, UR51 ;  /* 0x0000003333337c20 */ /* 0x000fc80008400000 */
[----:B------:R-:W-:Y:S01]  /*bf50*/  FFMA R51, R51, R4, R6 ;  /* 0x0000000433337223 */ /* 0x000fe20000000006 */
[----:B------:R-:W-:-:S05]  /*bf60*/  SEL R4, R44, RZ, !P0 ;  /* 0x000000ff2c047207 */ /* 0x000fca0004000000 */
[----:B------:R-:W-:Y:S01]  /*bf70*/  FADD R4, R4, 1 ;  /* 0x3f80000004047421 */ /* 0x000fe20000000000 */
[----:B-----5:R-:W-:-:S04]  /*bf80*/  SEL R30, R30, RZ, !P0 ;  /* 0x000000ff1e1e7207 */ /* 0x020fc80004000000 */
[----:B------:R-:W-:-:S05]  /*bf90*/  SHF.L.U32 R5, R30, 0x10, RZ ;  /* 0x000000101e057819 */ /* 0x000fca00000006ff */
        /* <DEDUP_REMOVED lines=15> */
[----:B------:R-:W-:Y:S02]  /*c090*/  SHF.L.U32 R34, R34, 0x10, RZ ;  /* 0x0000001022227819 */ /* 0x000fe400000006ff */
[----:B------:R-:W-:Y:S01]  /*c0a0*/  SEL R31, R31, RZ, !P0 ;  /* 0x000000ff1f1f7207 */ /* 0x000fe20004000000 */
[----:B------:R-:W-:Y:S01]  /*c0b0*/  FFMA R6, R4, R5, R53 ;  /* 0x0000000504067223 */ /* 0x000fe20000000035 */
[----:B------:R-:W-:Y:S01]  /*c0c0*/  FADD R4, R41, 1 ;  /* 0x3f80000029047421 */ /* 0x000fe20000000000 */
[----:B------:R-:W-:Y:S01]  /*c0d0*/  FMUL R45, R34, UR53 ;  /* 0x00000035222d7c20 */ /* 0x000fe20008400000 */
[----:B------:R-:W-:Y:S01]  /*c0e0*/  SEL R30, R46, RZ, !P0 ;  /* 0x000000ff2e1e7207 */ /* 0x000fe20004000000 */
[----:B------:R-:W-:Y:S01]  /*c0f0*/  CS2R R232, SRZ ;  /* 0x0000000000e87805 */ /* 0x000fe2000001ff00 */
[----:B------:R-:W-:Y:S01]  /*c100*/  SHF.L.U32 R229, R31, 0x10, RZ ;  /* 0x000000101fe57819 */ /* 0x000fe200000006ff */
[----:B------:R-:W-:Y:S01]  /*c110*/  FFMA R45, R45, R4, R6 ;  /* 0x000000042d2d7223 */ /* 0x000fe20000000006 */
[----:B------:R-:W-:Y:S01]  /*c120*/  CS2R R234, SRZ ;  /* 0x0000000000ea7805 */ /* 0x000fe2000001ff00 */
[-C--:B------:R-:W-:Y:S01]  /*c130*/  IMAD.WIDE.U32 R4, R3, R240.reuse, c[0x0][0x610] ;  /* 0x0001840003047625 */ /* 0x080fe200078e00f0 */
[----:B------:R-:W-:Y:S01]  /*c140*/  FADD R30, R30, 1 ;  /* 0x3f8000001e1e7421 */ /* 0x000fe20000000000 */
[----:B------:R-:W-:Y:S01]  /*c150*/  FMUL R229, R229, UR54 ;  /* 0x00000036e5e57c20 */ /* 0x000fe20008400000 */
[----:B------:R-:W-:Y:S01]  /*c160*/  PRMT R31, R31, 0x7632, R31 ;  /* 0x000076321f1f7816 */ /* 0x000fe2000000001f */
[----:B------:R-:W-:Y:S01]  /*c170*/  CS2R R6, SRZ ;  /* 0x0000000000067805 */ /* 0x000fe2000001ff00 */
[----:B------:R0:W5:Y:S01]  /*c180*/  @!P0 LDG.E.EL.128 R232, [R4.64] ;  /* 0x0000000604e88981 */ /* 0x000162000c2e1d00 */
[----:B------:R-:W-:Y:S01]  /*c190*/  SEL R35, R35, RZ, !P0 ;  /* 0x000000ff23237207 */ /* 0x000fe20004000000 */
[----:B------:R-:W-:Y:S01]  /*c1a0*/  IMAD.WIDE.U32 R40, R3, R240, c[0x0][0x5f8] ;  /* 0x00017e0003287625 */ /* 0x000fe200078e00f0 */
[----:B------:R-:W-:Y:S01]  /*c1b0*/  FFMA R229, R229, R30, R54 ;  /* 0x0000001ee5e57223 */ /* 0x000fe20000000036 */
[----:B------:R-:W-:-:S02]  /*c1c0*/  SHF.L.U32 R30, R31, 0x10, RZ ;  /* 0x000000101f1e7819 */ /* 0x000fc400000006ff */
[----:B------:R-:W-:Y:S01]  /*c1d0*/  SHF.L.U32 R46, R35, 0x10, RZ ;  /* 0x00000010232e7819 */ /* 0x000fe200000006ff */
[----:B0-----:R-:W-:Y:S01]  /*c1e0*/  CS2R R4, SRZ ;  /* 0x0000000000047805 */ /* 0x001fe2000001ff00 */
[----:B------:R-:W-:Y:S02]  /*c1f0*/  SEL R31, R47, RZ, !P0 ;  /* 0x000000ff2f1f7207 */ /* 0x000fe40004000000 */
[----:B------:R-:W-:Y:S01]  /*c200*/  PRMT R35, R35, 0x7632, R35 ;  /* 0x0000763223237816 */ /* 0x000fe20000000023 */
[----:B------:R-:W-:Y:S02]  /*c210*/  FMUL R30, R30, UR54 ;  /* 0x000000361e1e7c20 */ /* 0x000fe40008400000 */
[----:B------:R0:W5:Y:S01]  /*c220*/  @!P0 LDG.E.EL.128 R4, [R40.64] ;  /* 0x0000000628048981 */ /* 0x000162000c2e1d00 */
[----:B------:R-:W-:Y:S01]  /*c230*/  SHF.L.U32 R35, R35, 0x10, RZ ;  /* 0x0000001023237819 */ /* 0x000fe200000006ff */
[----:B------:R-:W-:Y:S01]  /*c240*/  FADD R31, R31, 1 ;  /* 0x3f8000001f1f7421 */ /* 0x000fe20000000000 */
[----:B------:R-:W-:-:S03]  /*c250*/  SEL R43, R43, RZ, !P0 ;  /* 0x000000ff2b2b7207 */ /* 0x000fc60004000000 */
[----:B------:R-:W-:Y:S01]  /*c260*/  FFMA R34, R30, R31, R55 ;  /* 0x0000001f1e227223 */ /* 0x000fe20000000037 */
[----:B------:R-:W-:Y:S01]  /*c270*/  FMUL R47, R35, UR53 ;  /* 0x00000035232f7c20 */ /* 0x000fe20008400000 */
[----:B------:R-:W-:-:S04]  /*c280*/  FADD R30, R43, 1 ;  /* 0x3f8000002b1e7421 */ /* 0x000fc80000000000 */
[----:B------:R-:W-:Y:S01]  /*c290*/  FFMA R47, R47, R30, R34 ;  /* 0x0000001e2f2f7223 */ /* 0x000fe20000000022 */
[----:B------:R-:W-:-:S04]  /*c2a0*/  SEL R30, R28, RZ, !P0 ;  /* 0x000000ff1c1e7207 */ /* 0x000fc80004000000 */
[----:B------:R-:W-:-:S05]  /*c2b0*/  SHF.L.U32 R31, R30, 0x10, RZ ;  /* 0x000000101e1f7819 */ /* 0x000fca00000006ff */
[----:B------:R-:W-:Y:S01]  /*c2c0*/  FMUL R31, R31, UR54 ;  /* 0x000000361f1f7c20 */ /* 0x000fe20008400000 */
[----:B------:R-:W-:Y:S02]  /*c2d0*/  SEL R42, R42, RZ, !P0 ;  /* 0x000000ff2a2a7207 */ /* 0x000fe40004000000 */
[----:B--2---:R-:W-:-:S05]  /*c2e0*/  SEL R8, R8, RZ, !P0 ;  /* 0x000000ff08087207 */ /* 0x004fca0004000000 */
[----:B------:R-:W-:-:S04]  /*c2f0*/  FADD R8, R8, 1 ;  /* 0x3f80000008087421 */ /* 0x000fc80000000000 */
[----:B------:R-:W-:Y:S01]  /*c300*/  FFMA R35, R31, R8, R48 ;  /* 0x000000081f237223 */ /* 0x000fe20000000030 */
[----:B------:R-:W-:Y:S02]  /*c310*/  SEL R8, R32, RZ, !P0 ;  /* 0x000000ff20087207 */ /* 0x000fe40004000000 */
[----:B------:R-:W-:-:S05]  /*c320*/  SEL R20, R20, RZ, !P0 ;  /* 0x000000ff14147207 */ /* 0x000fca0004000000 */
[----:B------:R-:W-:Y:S01]  /*c330*/  FADD R31, R20, 1 ;  /* 0x3f800000141f7421 */ /* 0x000fe20000000000 */
[----:B------:R-:W-:Y:S02]  /*c340*/  SEL R20, R29, RZ, !P0 ;  /* 0x000000ff1d147207 */ /* 0x000fe40004000000 */
[----:B0-----:R-:W-:Y:S02]  /*c350*/  SHF.L.U32 R40, R8, 0x10, RZ ;  /* 0x0000001008287819 */ /* 0x001fe400000006ff */
[----:B------:R-:W-:Y:S02]  /*c360*/  SEL R10, R10, RZ, !P0 ;  /* 0x000000ff0a0a7207 */ /* 0x000fe40004000000 */
[----:B------:R-:W-:Y:S01]  /*c370*/  SHF.L.U32 R29, R20, 0x10, RZ ;  /* 0x00000010141d7819 */ /* 0x000fe200000006ff */
[----:B------:R-:W-:Y:S02]  /*c380*/  FMUL R40, R40, UR53 ;  /* 0x0000003528287c20 */ /* 0x000fe40008400000 */
[----:B------:R-:W-:-:S02]  /*c390*/  FADD R10, R10, 1 ;  /* 0x3f8000000a0a7421 */ /* 0x000fc40000000000 */
[----:B------:R-:W-:Y:S01]  /*c3a0*/  FMUL R29, R29, UR54 ;  /* 0x000000361d1d7c20 */ /* 0x000fe20008400000 */
[----:B------:R-:W-:-:S03]  /*c3b0*/  FFMA R40, R40, R31, R35 ;  /* 0x0000001f28287223 */ /* 0x000fc60000000023 */
[----:B------:R-:W-:Y:S01]  /*c3c0*/  FFMA R31, R29, R10, R50 ;  /* 0x0000000a1d1f7223 */ /* 0x000fe20000000032 */
[----:B------:R-:W-:Y:S01]  /*c3d0*/  SEL R10, R33, RZ, !P0 ;  /* 0x000000ff210a7207 */ /* 0x000fe20004000000 */
[----:B------:R-:W-:Y:S01]  /*c3e0*/  FADD R41, R42, 1 ;  /* 0x3f8000002a297421 */ /* 0x000fe20000000000 */
[----:B------:R-:W-:Y:S02]  /*c3f0*/  SEL R22, R22, RZ, !P0 ;  /* 0x000000ff16167207 */ /* 0x000fe40004000000 */
[----:B------:R-:W-:-:S03]  /*c400*/  SHF.L.U32 R42, R10, 0x10, RZ ;  /* 0x000000100a2a7819 */ /* 0x000fc600000006ff */
[----:B------:R-:W-:Y:S02]  /*c410*/  FADD R29, R22, 1 ;  /* 0x3f800000161d7421 */ /* 0x000fe40000000000 */
[----:B------:R-:W-:Y:S01]  /*c420*/  FMUL R42, R42, UR53 ;  /* 0x000000352a2a7c20 */ /* 0x000fe20008400000 */
[----:B------:R-:W-:Y:S01]  /*c430*/  CS2R R32, SRZ ;  /* 0x0000000000207805 */ /* 0x000fe2000001ff00 */
[----:B------:R-:W-:Y:S02]  /*c440*/  CS2R R34, SRZ ;  /* 0x0000000000227805 */ /* 0x000fe4000001ff00 */
[----:B------:R-:W-:Y:S01]  /*c450*/  FFMA R42, R42, R29, R31 ;  /* 0x0000001d2a2a7223 */ /* 0x000fe2000000001f */
[----:B------:R-:W-:Y:S01]  /*c460*/  IMAD.WIDE R28, R0, R252, c[0x0][0x630] ;  /* 0x00018c00001c7625 */ /* 0x000fe200078e02fc */
[----:B------:R-:W-:-:S04]  /*c470*/  CS2R R240, SRZ ;  /* 0x0000000000f07805 */ /* 0x000fc8000001ff00 */
[----:B------:R0:W2:Y:S01]  /*c480*/  @!P0 LDG.E.EF.128 R32, [R28.64] ;  /* 0x000000061c208981 */ /* 0x0000a2000c0e1d00 */
[----:B------:R-:W-:Y:S01]  /*c490*/  CS2R R242, SRZ ;  /* 0x0000000000f27805 */ /* 0x000fe2000001ff00 */
[----:B0-----:R-:W-:-:S04]  /*c4a0*/  IADD3 R28, P1, R228, c[0x0][0x640], RZ ;  /* 0x00019000e41c7a10 */ /* 0x001fc80007f3e0ff */
[----:B------:R-:W-:-:S05]  /*c4b0*/  IADD3.X R29, R2, c[0x0][0x644], RZ, P1, !PT ;  /* 0x00019100021d7a10 */ /* 0x000fca0000ffe4ff */
[----:B------:R0:W2:Y:S01]  /*c4c0*/  @!P0 LDG.E.EL.128 R240, [R28.64+0x10] ;  /* 0x000010061cf08981 */ /* 0x0000a2000c2e1d00 */
[----:B------:R-:W-:Y:S01]  /*c4d0*/  PRMT R30, R30, 0x7632, R30 ;  /* 0x000076321e1e7816 */ /* 0x000fe2000000001e */
[----:B------:R-:W-:Y:S01]  /*c4e0*/  FMUL R46, R46, UR53 ;  /* 0x000000352e2e7c20 */ /* 0x000fe20008400000 */
[----:B------:R-:W-:Y:S02]  /*c4f0*/  SEL R9, R9, RZ, !P0 ;  /* 0x000000ff09097207 */ /* 0x000fe40004000000 */
[----:B------:R-:W-:Y:S02]  /*c500*/  SHF.L.U32 R22, R30, 0x10, RZ ;  /* 0x000000101e167819 */ /* 0x000fe400000006ff */
[----:B------:R-:W-:Y:S01]  /*c510*/  PRMT R8, R8, 0x7632, R8 ;  /* 0x0000763208087816 */ /* 0x000fe20000000008 */
[----:B------:R-:W-:Y:S01]  /*c520*/  FFMA R46, R46, R41, R229 ;  /* 0x000000292e2e7223 */ /* 0x000fe200000000e5 */
[----:B------:R-:W-:Y:S01]  /*c530*/  SEL R21, R21, RZ, !P0 ;  /* 0x000000ff15157207 */ /* 0x000fe20004000000 */
[----:B------:R-:W-:Y:S01]  /*c540*/  FADD R9, R9, 1 ;  /* 0x3f80000009097421 */ /* 0x000fe20000000000 */
[----:B------:R-:W-:Y:S01]  /*c550*/  SHF.L.U32 R41, R8, 0x10, RZ ;  /* 0x0000001008297819 */ /* 0x000fe200000006ff */
[----:B------:R-:W-:-:S02]  /*c560*/  FMUL R22, R22, UR54 ;  /* 0x0000003616167c20 */ /* 0x000fc40008400000 */
[----:B------:R-:W-:Y:S02]  /*c570*/  FADD R8, R21, 1 ;  /* 0x3f80000015087421 */ /* 0x000fe40000000000 */
[----:B------:R-:W-:Y:S01]  /*c580*/  FFMA R22, R22, R9, R49 ;  /* 0x0000000916167223 */ /* 0x000fe20000000031 */
[----:B------:R-:W-:-:S04]  /*c590*/  FMUL R41, R41, UR53 ;  /* 0x0000003529297c20 */ /* 0x000fc80008400000 */
[----:B------:R-:W-:Y:S01]  /*c5a0*/  FFMA R41, R41, R8, R22 ;  /* 0x0000000829297223 */ /* 0x000fe20000000016 */
[----:B------:R-:W-:Y:S01]  /*c5b0*/  IADD3 R8, P1, R228, c[0x0][0x628], RZ ;  /* 0x00018a00e4087a10 */ /* 0x000fe20007f3e0ff */
[----:B0-----:R-:W-:Y:S01]  /*c5c0*/  CS2R R28, SRZ ;  /* 0x00000000001c7805 */ /* 0x001fe2000001ff00 */
[----:B------:R-:W-:Y:S01]  /*c5d0*/  CS2R R30, SRZ ;  /* 0x00000000001e7805 */ /* 0x000fe2000001ff00 */
[----:B------:R-:W-:Y:S02]  /*c5e0*/  PRMT R20, R20, 0x7632, R20 ;  /* 0x0000763214147816 */ /* 0x000fe40000000014 */
[----:B------:R-:W-:Y:S02]  /*c5f0*/  IADD3.X R9, R2, c[0x0][0x62c], RZ, P1, !PT ;  /* 0x00018b0002097a10 */ /* 0x000fe40000ffe4ff */
[----:B------:R-:W-:Y:S02]  /*c600*/  SEL R11, R11, RZ, !P0 ;  /* 0x000000ff0b0b7207 */ /* 0x000fe40004000000 */
[----:B------:R-:W-:Y:S01]  /*c610*/  SHF.L.U32 R20, R20, 0x10, RZ ;  /* 0x0000001014147819 */ /* 0x000fe200000006ff */
[----:B------:R0:W2:Y:S01]  /*c620*/  @!P0 LDG.E.EL.128 R28, [R8.64+0x10] ;  /* 0x00001006081c8981 */ /* 0x0000a2000c2e1d00 */
[----:B---3--:R-:W-:-:S02]  /*c630*/  SEL R226, R226, RZ, !P0 ;  /* 0x000000ffe2e27207 */ /* 0x008fc40004000000 */
[----:B0-----:R-:W-:Y:S02]  /*c640*/  SEL R8, R36, RZ, !P0 ;  /* 0x000000ff24087207 */ /* 0x001fe40004000000 */
[----:B------:R-:W-:Y:S01]  /*c650*/  SHF.L.U32 R9, R226, 0x10, RZ ;  /* 0x00000010e2097819 */ /* 0x000fe200000006ff */
[----:B------:R-:W-:Y:S01]  /*c660*/  FADD R11, R11, 1 ;  /* 0x3f8000000b0b7421 */ /* 0x000fe20000000000 */
[----:B------:R-:W-:Y:S01]  /*c670*/  FMUL R20, R20, UR54 ;  /* 0x0000003614147c20 */ /* 0x000fe20008400000 */
[----:B------:R-:W-:Y:S02]  /*c680*/  FADD R8, R8, 1 ;  /* 0x3f80000008087421 */ /* 0x000fe40000000000 */
[----:B------:R-:W-:Y:S01]  /*c690*/  FMUL R9, R9, UR56 ;  /* 0x0000003809097c20 */ /* 0x000fe20008400000 */
[----:B------:R-:W-:Y:S01]  /*c6a0*/  FFMA R20, R20, R11, R51 ;  /* 0x0000000b14147223 */ /* 0x000fe20000000033 */
[----:B----4-:R-:W-:Y:S02]  /*c6b0*/  SEL R222, R222, RZ, !P0 ;  /* 0x000000ffdede7207 */ /* 0x010fe40004000000 */
[----:B------:R-:W-:-:S02]  /*c6c0*/  FFMA R11, R9, R8, R44 ;  /* 0x00000008090b7223 */ /* 0x000fc4000000002c */
[----:B------:R-:W-:Y:S02]  /*c6d0*/  SHF.L.U32 R36, R222, 0x10, RZ ;  /* 0x00000010de247819 */ /* 0x000fe400000006ff */
[----:B------:R-:W-:Y:S02]  /*c6e0*/  PRMT R10, R10, 0x7632, R10 ;  /* 0x000076320a0a7816 */ /* 0x000fe4000000000a */
[----:B------:R-:W-:Y:S01]  /*c6f0*/  PRMT R226, R226, 0x7632, R226 ;  /* 0x00007632e2e27816 */ /* 0x000fe200000000e2 */
[----:B------:R-:W-:Y:S01]  /*c700*/  FMUL R36, R36, UR55 ;  /* 0x0000003724247c20 */ /* 0x000fe20008400000 */
[----:B------:R-:W-:Y:S02]  /*c710*/  SEL R23, R23, RZ, !P0 ;  /* 0x000000ff17177207 */ /* 0x000fe40004000000 */
[----:B------:R-:W-:-:S05]  /*c720*/  SEL R9, R236, RZ, !P0 ;  /* 0x000000ffec097207 */ /* 0x000fca0004000000 */
[----:B------:R-:W-:Y:S01]  /*c730*/  FADD R9, R9, 1 ;  /* 0x3f80000009097421 */ /* 0x000fe20000000000 */
[----:B------:R-:W-:Y:S02]  /*c740*/  SHF.L.U32 R43, R10, 0x10, RZ ;  /* 0x000000100a2b7819 */ /* 0x000fe400000006ff */
        /* <DEDUP_REMOVED lines=14> */
[----:B------:R-:W-:Y:S01]  /*c830*/  SEL R227, R227, RZ, !P0 ;  /* 0x000000ffe3e37207 */ /* 0x000fe20004000000 */
[C---:B------:R-:W-:Y:S02]  /*c840*/  IMAD.WIDE R230, R0.reuse, R252, c[0x0][0x648] ;  /* 0x0001920000e67625 */ /* 0x040fe400078e02fc */
[----:B------:R-:W-:Y:S01]  /*c850*/  FFMA R37, R37, R8, R10 ;  /* 0x0000000825257223 */ /* 0x000fe2000000000a */
[----:B------:R-:W-:Y:S01]  /*c860*/  SHF.L.U32 R229, R227, 0x10, RZ ;  /* 0x00000010e3e57819 */ /* 0x000fe200000006ff */
[----:B------:R-:W-:Y:S01]  /*c870*/  IMAD.WIDE R8, R0, R252, c[0x0][0x618] ;  /* 0x0001860000087625 */ /* 0x000fe200078e02fc */
[----:B------:R-:W-:Y:S02]  /*c880*/  SEL R0, R38, RZ, !P0 ;  /* 0x000000ff26007207 */ /* 0x000fe40004000000 */
[----:B------:R-:W-:Y:S01]  /*c890*/  SEL R223, R223, RZ, !P0 ;  /* 0x000000ffdfdf7207 */ /* 0x000fe20004000000 */
[----:B------:R-:W-:Y:S01]  /*c8a0*/  FMUL R229, R229, UR56 ;  /* 0x00000038e5e57c20 */ /* 0x000fe20008400000 */
[----:B------:R-:W-:Y:S01]  /*c8b0*/  PRMT R227, R227, 0x7632, R227 ;  /* 0x00007632e3e37816 */ /* 0x000fe200000000e3 */
[----:B------:R-:W-:Y:S01]  /*c8c0*/  FADD R0, R0, 1 ;  /* 0x3f80000000007421 */ /* 0x000fe20000000000 */
[----:B------:R-:W-:-:S02]  /*c8d0*/  SHF.L.U32 R38, R223, 0x10, RZ ;  /* 0x00000010df267819 */ /* 0x000fc400000006ff */
        /* <DEDUP_REMOVED lines=16> */
[----:B------:R-:W-:-:S05]  /*c9e0*/  SHF.L.U32 R236, R220, 0x10, RZ ;  /* 0x00000010dcec7819 */ /* 0x000fca00000006ff */
[----:B------:R-:W-:Y:S01]  /*c9f0*/  FMUL R236, R236, UR55 ;  /* 0x00000037ecec7c20 */ /* 0x000fe20008400000 */
[----:B-----5:R-:W-:-:S05]  /*ca00*/  SEL R0, R232, RZ, !P0 ;  /* 0x000000ffe8007207 */ /* 0x020fca0004000000 */
[----:B------:R-:W-:Y:S01]  /*ca10*/  FADD R0, R0, 1 ;  /* 0x3f80000000007421 */ /* 0x000fe20000000000 */
[----:B------:R-:W-:-:S03]  /*ca20*/  SEL R232, R225, RZ, !P0 ;  /* 0x000000ffe1e87207 */ /* 0x000fc60004000000 */
[----:B------:R-:W-:Y:S01]  /*ca30*/  FFMA R227, R223, R0, R40 ;  /* 0x00000000dfe37223 */ /* 0x000fe20000000028 */
[----:B------:R-:W-:-:S05]  /*ca40*/  SEL R4, R4, RZ, !P0 ;  /* 0x000000ff04047207 */ /* 0x000fca0004000000 */
[----:B------:R-:W-:Y:S01]  /*ca50*/  FADD R223, R4, 1 ;  /* 0x3f80000004df7421 */ /* 0x000fe20000000000 */
        /* <DEDUP_REMOVED lines=18> */
[----:B------:R-:W-:Y:S01]  /*cb80*/  FMUL R38, R38, UR55 ;  /* 0x0000003726267c20 */ /* 0x000fe20008400000 */
[----:B------:R-:W-:Y:S01]  /*cb90*/  FADD R229, R229, 1 ;  /* 0x3f800000e5e57421 */ /* 0x000fe20000000000 */
[----:B------:R-:W-:Y:S01]  /*cba0*/  FADD R5, R233, 1 ;  /* 0x3f800000e9057421 */ /* 0x000fe20000000000 */
[----:B------:R-:W-:Y:S01]  /*cbb0*/  FMUL R4, R4, UR56 ;  /* 0x0000003804047c20 */ /* 0x000fe20008400000 */
[----:B------:R-:W-:Y:S01]  /*cbc0*/  SHF.L.U32 R220, R220, 0x10, RZ ;  /* 0x00000010dcdc7819 */ /* 0x000fe200000006ff */
[----:B------:R-:W-:Y:S01]  /*cbd0*/  FFMA R38, R38, R229, R237 ;  /* 0x000000e526267223 */ /* 0x000fe200000000ed */
[----:B------:R-:W-:Y:S01]  /*cbe0*/  MOV R252, 0x4 ;  /* 0x0000000400fc7802 */ /* 0x000fe20000000f00 */
[----:B------:R-:W-:Y:S01]  /*cbf0*/  FFMA R6, R4, R5, R41 ;  /* 0x0000000504067223 */ /* 0x000fe20000000029 */
[----:B------:R-:W-:Y:S01]  /*cc00*/  FADD R4, R221, 1 ;  /* 0x3f800000dd047421 */ /* 0x000fe20000000000 */
[----:B------:R-:W-:Y:S01]  /*cc10*/  FMUL R237, R220, UR55 ;  /* 0x00000037dced7c20 */ /* 0x000fe20008400000 */
[----:B------:R-:W-:Y:S01]  /*cc20*/  CS2R R222, SRZ ;  /* 0x0000000000de7805 */ /* 0x000fe2000001ff00 */
[----:B------:R-:W-:-:S02]  /*cc30*/  CS2R R220, SRZ ;  /* 0x0000000000dc7805 */ /* 0x000fc4000001ff00 */
[----:B------:R-:W-:Y:S01]  /*cc40*/  FFMA R237, R237, R4, R6 ;  /* 0x00000004eded7223 */ /* 0x000fe20000000006 */
[----:B------:R-:W-:Y:S01]  /*cc50*/  IMAD.WIDE.U32 R4, R3, R252, c[0x0][0x640] ;  /* 0x0001900003047625 */ /* 0x000fe200078e00fc */
[----:B------:R-:W-:Y:S01]  /*cc60*/  CS2R R224, SRZ ;  /* 0x0000000000e07805 */ /* 0x000fe2000001ff00 */
[----:B------:R-:W-:Y:S01]  /*cc70*/  CS2R R226, SRZ ;  /* 0x0000000000e27805 */ /* 0x000fe2000001ff00 */
[----:B------:R-:W-:Y:S01]  /*cc80*/  CS2R R20, SRZ ;  /* 0x0000000000147805 */ /* 0x000fe2000001ff00 */
[----:B------:R-:W-:Y:S01]  /*cc90*/  CS2R R22, SRZ ;  /* 0x0000000000167805 */ /* 0x000fe2000001ff00 */
[----:B------:R0:W3:Y:S01]  /*cca0*/  @!P0 LDG.E.EL.128 R220, [R4.64] ;  /* 0x0000000604dc8981 */ /* 0x0000e2000c2e1d00 */
[----:B------:R-:W-:-:S04]  /*ccb0*/  CS2R R10, SRZ ;  /* 0x00000000000a7805 */ /* 0x000fc8000001ff00 */
[----:B------:R1:W4:Y:S01]  /*ccc0*/  @!P0 LDG.E.EL.128 R20, [R8.64] ;  /* 0x0000000608148981 */ /* 0x000322000c2e1d00 */
[----:B0-----:R-:W-:-:S05]  /*ccd0*/  IMAD.WIDE.U32 R4, R3, R252, c[0x0][0x628] ;  /* 0x00018a0003047625 */ /* 0x001fca00078e00fc */
[----:B------:R0:W5:Y:S01]  /*cce0*/  @!P0 LDG.E.EL.128 R224, [R4.64] ;  /* 0x0000000604e08981 */ /* 0x000162000c2e1d00 */
[----:B-1----:R-:W-:Y:S01]  /*ccf0*/  CS2R R8, SRZ ;  /* 0x0000000000087805 */ /* 0x002fe2000001ff00 */
[----:B------:R-:W-:-:S05]  /*cd00*/  PRMT R232, R232, 0x7632, R232 ;  /* 0x00007632e8e87816 */ /* 0x000fca00000000e8 */
[----:B------:R1:W3:Y:S01]  /*cd10*/  @!P0 LDG.E.EL.128 R8, [R230.64] ;  /* 0x00000006e6088981 */ /* 0x0002e2000c2e1d00 */
[----:B0-----:R-:W-:-:S04]  /*cd20*/  IADD3 R4, P1, R228, c[0x0][0x650], RZ ;  /* 0x00019400e4047a10 */ /* 0x001fc80007f3e0ff */
[----:B------:R-:W-:Y:S01]  /*cd30*/  IADD3.X R5, R2, c[0x0][0x654], RZ, P1, !PT ;  /* 0x0001950002057a10 */ /* 0x000fe20000ffe4ff */
[----:B------:R-:W-:Y:S01]  /*cd40*/  CS2R R228, SRZ ;  /* 0x0000000000e47805 */ /* 0x000fe2000001ff00 */
[----:B-1----:R-:W-:Y:S01]  /*cd50*/  CS2R R230, SRZ ;  /* 0x0000000000e67805 */ /* 0x002fe2000001ff00 */
[----:B------:R-:W-:Y:S02]  /*cd60*/  SEL R235, R235, RZ, !P0 ;  /* 0x000000ffebeb7207 */ /* 0x000fe40004000000 */
[----:B------:R-:W-:-:S03]  /*cd70*/  SHF.L.U32 R6, R232, 0x10, RZ ;  /* 0x00000010e8067819 */ /* 0x000fc600000006ff */
[----:B------:R0:W3:Y:S01]  /*cd80*/  @!P0 LDG.E.EL.128 R228, [R4.64+0x10] ;  /* 0x0000100604e48981 */ /* 0x0000e2000c2e1d00 */
[----:B------:R-:W-:Y:S01]  /*cd90*/  FADD R239, R235, 1 ;  /* 0x3f800000ebef7421 */ /* 0x000fe20000000000 */
[----:B------:R-:W-:Y:S01]  /*cda0*/  FMUL R6, R6, UR56 ;  /* 0x0000003806067c20 */ /* 0x000fe20008400000 */
[----:B--2---:R-:W-:-:S04]  /*cdb0*/  SEL R2, R34, RZ, !P0 ;  /* 0x000000ff22027207 */ /* 0x004fc80004000000 */
[----:B------:R-:W-:Y:S02]  /*cdc0*/  PRMT R0, R2, 0x7632, R0 ;  /* 0x0000763202007816 */ /* 0x000fe40000000000 */
[----:B------:R-:W-:Y:S02]  /*cdd0*/  SEL R35, R35, RZ, !P0 ;  /* 0x000000ff23237207 */ /* 0x000fe40004000000 */
[----:B------:R-:W-:Y:S02]  /*cde0*/  SHF.L.U32 R34, R0, 0x10, RZ ;  /* 0x0000001000227819 */ /* 0x000fe400000006ff */
[----:B0-----:R-:W-:Y:S02]  /*cdf0*/  SHF.L.U32 R5, R2, 0x10, RZ ;  /* 0x0000001002057819 */ /* 0x001fe400000006ff */
[----:B------:R-:W-:Y:S01]  /*ce00*/  PRMT R0, R35, 0x7632, R0 ;  /* 0x0000763223007816 */ /* 0x000fe20000000000 */
[----:B------:R-:W-:Y:S01]  /*ce10*/  FMUL R34, R34, UR58 ;  /* 0x0000003a22227c20 */ /* 0x000fe20008400000 */
[----:B------:R-:W-:-:S02]  /*ce20*/  SEL R241, R241, RZ, !P0 ;  /* 0x000000fff1f17207 */ /* 0x000fc40004000000 */
[----:B------:R-:W-:Y:S02]  /*ce30*/  SEL R2, R240, RZ, !P0 ;  /* 0x000000fff0027207 */ /* 0x000fe40004000000 */
[----:B------:R-:W0:Y:S01]  /*ce40*/  S2R R240, SR_TID.X ;  /* 0x0000000000f07919 */ /* 0x000e220000002100 */
[----:B------:R-:W-:Y:S01]  /*ce50*/  FADD R4, R241, 1 ;  /* 0x3f800000f1047421 */ /* 0x000fe20000000000 */
[----:B------:R-:W-:Y:S01]  /*ce60*/  FFMA R239, R6, R239, R43 ;  /* 0x000000ef06ef7223 */ /* 0x000fe2000000002b */
[----:B------:R-:W-:Y:S02]  /*ce70*/  SHF.L.U32 R6, R0, 0x10, RZ ;  /* 0x0000001000067819 */ /* 0x000fe400000006ff */
[----:B------:R-:W-:Y:S01]  /*ce80*/  FFMA R34, R34, R4, R37 ;  /* 0x0000000422227223 */ /* 0x000fe20000000025 */
[----:B------:R-:W-:Y:S01]  /*ce90*/  SEL R4, R243, RZ, !P0 ;  /* 0x000000fff3047207 */ /* 0x000fe20004000000 */
[----:B------:R-:W-:Y:S01]  /*cea0*/  FMUL R5, R5, UR58 ;  /* 0x0000003a05057c20 */ /* 0x000fe20008400000 */
[----:B------:R-:W-:Y:S01]  /*ceb0*/  FMUL R6, R6, UR58 ;  /* 0x0000003a06067c20 */ /* 0x000fe20008400000 */
[----:B------:R-:W-:-:S02]  /*cec0*/  FADD R2, R2, 1 ;  /* 0x3f80000002027421 */ /* 0x000fc40000000000 */
[----:B------:R-:W-:Y:S02]  /*ced0*/  FADD R4, R4, 1 ;  /* 0x3f80000004047421 */ /* 0x000fe40000000000 */
[----:B------:R-:W-:Y:S02]  /*cee0*/  FFMA R2, R5, R2, R36 ;  /* 0x0000000205027223 */ /* 0x000fe40000000024 */
[----:B------:R-:W-:Y:S01]  /*cef0*/  FFMA R6, R6, R4, R39 ;  /* 0x0000000406067223 */ /* 0x000fe20000000027 */
[----:B------:R-:W-:Y:S01]  /*cf00*/  IMAD.WIDE.U32 R4, R3, R252, c[0x0][0x650] ;  /* 0x0001940003047625 */ /* 0x000fe200078e00fc */
[----:B------:R-:W-:Y:S01]  /*cf10*/  CS2R R232, SRZ ;  /* 0x0000000000e87805 */ /* 0x000fe2000001ff00 */
[----:B------:R-:W-:Y:S01]  /*cf20*/  CS2R R234, SRZ ;  /* 0x0000000000ea7805 */ /* 0x000fe2000001ff00 */
[----:B------:R-:W-:Y:S02]  /*cf30*/  SHF.L.U32 R3, R35, 0x10, RZ ;  /* 0x0000001023037819 */ /* 0x000fe400000006ff */
[----:B------:R-:W-:-:S03]  /*cf40*/  SEL R35, R242, RZ, !P0 ;  /* 0x000000fff2237207 */ /* 0x000fc60004000000 */
[----:B------:R0:W2:Y:S01]  /*cf50*/  @!P0 LDG.E.EL.128 R232, [R4.64] ;  /* 0x0000000604e88981 */ /* 0x0000a2000c2e1d00 */
[----:B------:R-:W-:Y:S01]  /*cf60*/  FMUL R3, R3, UR58 ;  /* 0x0000003a03037c20 */ /* 0x000fe20008400000 */
[----:B------:R-:W-:Y:S02]  /*cf70*/  FADD R35, R35, 1 ;  /* 0x3f80000023237421 */ /* 0x000fe40000000000 */
[----:B------:R-:W1:Y:S01]  /*cf80*/  S2R R241, SR_TID.X ;  /* 0x0000000000f17919 */ /* 0x000e620000002100 */
[----:B0-----:R-:W-:Y:S01]  /*cf90*/  LOP3.LUT R4, R240, 0xff, RZ, 0xc0, !PT ;  /* 0x000000fff0047812 */ /* 0x001fe200078ec0ff */
[----:B------:R-:W-:-:S03]  /*cfa0*/  FFMA R5, R3, R35, R38 ;  /* 0x0000002303057223 */ /* 0x000fc60000000026 */
[----:B------:R-:W-:Y:S01]  /*cfb0*/  SHF.L.U32 R3, R4, 0x5, RZ ;  /* 0x0000000504037819 */ /* 0x000fe200000006ff */
[----:B------:R-:W-:Y:S06]  /*cfc0*/  BAR.SYNC 0x0 ;  /* 0x0000000000007b1d */ /* 0x000fec0000000000 */
[----:B------:R-:W-:Y:S04]  /*cfd0*/  STS.128 [R3+0x10], R12 ;  /* 0x0000100c03007388 */ /* 0x000fe80000000c00 */
[----:B------:R-:W-:Y:S04]  /*cfe0*/  STS.128 [R3], R24 ;  /* 0x0000001803007388 */ /* 0x000fe80000000c00 */
[----:B------:R-:W-:Y:S06]  /*cff0*/  BAR.SYNC 0x0 ;  /* 0x0000000000007b1d */ /* 0x000fec0000000000 */
[----:B------:R-:W0:Y:S04]  /*d000*/  LDS.128 R12, [R4.X16] ;  /* 0x00000000040c7984 */ /* 0x000e28000000cc00 */
[----:B------:R-:W0:Y:S01]  /*d010*/  S2R R252, SR_CTAID.X ;  /* 0x0000000000fc7919 */ /* 0x000e220000002500 */
[----:B-1----:R-:W-:-:S04]  /*d020*/  LOP3.LUT R241, R241, 0xff, RZ, 0xc0, !PT ;  /* 0x000000fff1f17812 */ /* 0x002fc800078ec0ff */
[----:B------:R-:W-:-:S04]  /*d030*/  SHF.L.U32 R25, R241, 0x2, RZ ;  /* 0x00000002f1197819 */ /* 0x000fc800000006ff */
[----:B------:R-:W-:-:S04]  /*d040*/  LOP3.LUT R35, R25, UR4, RZ, 0xfc, !PT ;  /* 0x0000000419237c12 */ /* 0x000fc8000f8efcff */
[----:B------:R-:W-:Y:S01]  /*d050*/  ISETP.GE.U32.AND P1, PT, R35, 0x900, PT ;  /* 0x000009002300780c */ /* 0x000fe20003f26070 */
[----:B0-----:R-:W-:Y:S01]  /*d060*/  IMAD R24, R252, 0x900, R35 ;  /* 0x00000900fc187824 */ /* 0x001fe200078e0223 */
[----:B------:R-:W-:-:S05]  /*d070*/  MOV R35, 0x4 ;  /* 0x0000000400237802 */ /* 0x000fca0000000f00 */
[----:B------:R-:W-:-:S06]  /*d080*/  IMAD.WIDE R26, R24, R35, c[0x0][0x660] ;  /* 0x00019800181a7625 */ /* 0x000fcc00078e0223 */
[----:B------:R0:W-:Y:S04]  /*d090*/  @!P1 STG.E.128 [R26.64], R12 ;  /* 0x0000000c1a009986 */ /* 0x0001e8000c101d06 */
[----:B------:R-:W1:Y:S01]  /*d0a0*/  LDS.128 R12, [R4.X16+0x1000] ;  /* 0x00100000040c7984 */ /* 0x000e62000000cc00 */
[----:B------:R-:W-:-:S04]  /*d0b0*/  IADD3 R25, R25, 0x400, RZ ;  /* 0x0000040019197810 */ /* 0x000fc80007ffe0ff */
[----:B------:R-:W-:-:S04]  /*d0c0*/  LOP3.LUT R25, R25, UR4, RZ, 0xfc, !PT ;  /* 0x0000000419197c12 */ /* 0x000fc8000f8efcff */
[----:B------:R-:W-:Y:S01]  /*d0d0*/  ISETP.GE.U32.AND P2, PT, R25, 0x900, PT ;  /* 0x000009001900780c */ /* 0x000fe20003f46070 */
[----:B------:R-:W-:-:S04]  /*d0e0*/  IMAD R25, R252, 0x900, R25 ;  /* 0x00000900fc197824 */ /* 0x000fc800078e0219 */
[----:B0-----:R-:W-:-:S08]  /*d0f0*/  IMAD.WIDE R26, R25, R35, c[0x0][0x660] ;  /* 0x00019800191a7625 */ /* 0x001fd000078e0223 */
[----:B-1----:R-:W-:Y:S04]  /*d100*/  @!P2 STG.E.128 [R26.64], R12 ;  /* 0x0000000c1a00a986 */ /* 0x002fe8000c101d06 */
[----:B------:R-:W-:Y:S06]  /*d110*/  BAR.SYNC 0x0 ;  /* 0x0000000000007b1d */ /* 0x000fec0000000000 */
[----:B------:R-:W-:Y:S04]  /*d120*/  STS.128 [R3+0x10], R16 ;  /* 0x0000101003007388 */ /* 0x000fe80000000c00 */
[----:B------:R-:W-:Y:S04]  /*d130*/  STS.128 [R3], R216 ;  /* 0x000000d803007388 */ /* 0x000fe80000000c00 */
[----:B------:R-:W-:Y:S06]  /*d140*/  BAR.SYNC 0x0 ;  /* 0x0000000000007b1d */ /* 0x000fec0000000000 */
[----:B------:R-:W0:Y:S04]  /*d150*/  LDS.128 R12, [R4.X16] ;  /* 0x00000000040c7984 */ /* 0x000e28000000cc00 */
[----:B------:R-:W1:Y:S01]  /*d160*/  LDS.128 R16, [R4.X16+0x1000] ;  /* 0x0010000004107984 */ /* 0x000e62000000cc00 */
[----:B------:R-:W-:-:S05]  /*d170*/  IMAD.WIDE R26, R24, R35, c[0x0][0x668] ;  /* 0x00019a00181a7625 */ /* 0x000fca00078e0223 */
[----:B0-----:R0:W-:Y:S02]  /*d180*/  @!P1 STG.E.128 [R26.64], R12 ;  /* 0x0000000c1a009986 */ /* 0x0011e4000c101d06 */
[----:B0-----:R-:W-:-:S05]  /*d190*/  IMAD.WIDE R12, R25, R35, c[0x0][0x668] ;  /* 0x00019a00190c7625 */ /* 0x001fca00078e0223 */
        /* <DEDUP_REMOVED lines=17> */
[----:B------:R-:W-:-:S04]  /*d2b0*/  IMAD.WIDE R26, R24, R35, c[0x0][0x678] ;  /* 0x00019e00181a7625 */ /* 0x000fc800078e0223 */
[-C--:B------:R-:W-:Y:S01]  /*d2c0*/  IMAD.WIDE R200, R25, R35.reuse, c[0x0][0x678] ;  /* 0x00019e0019c87625 */ /* 0x080fe200078e0223 */
[----:B0-----:R-:W-:Y:S04]  /*d2d0*/  @!P1 STG.E.128 [R26.64], R12 ;  /* 0x0000000c1a009986 */ /* 0x001fe8000c101d06 */
        /* <DEDUP_REMOVED lines=188> */
[----:B------:R-:W-:Y:S01]  /*dea0*/  IMAD.WIDE R14, R25, R35, c[0x0][0x710] ;  /* 0x0001c400190e7625 */ /* 0x000fe200078e0223 */
[----:B------:R-:W-:Y:S01]  /*deb0*/  PRMT R0, R0, 0x7632, R0 ;  /* 0x0000763200007816 */ /* 0x000fe20000000000 */
        /* <DEDUP_REMOVED lines=8> */
[----:B------:R-:W-:-:S02]  /*df40*/  SEL R7, R7, RZ, !P0 ;  /* 0x000000ff07077207 */ /* 0x000fc40004000000 */
[----:B------:R-:W-:Y:S01]  /*df50*/  SHF.L.U32 R0, R0, 0x10, RZ ;  /* 0x0000001000007819 */ /* 0x000fe200000006ff */
[-C--:B------:R-:W-:Y:S02]  /*df60*/  IMAD.WIDE R16, R24, R35.reuse, c[0x0][0x718] ;  /* 0x0001c60018107625 */ /* 0x080fe400078e0223 */
[----:B------:R-:W-:Y:S02]  /*df70*/  FADD R7, R7, 1 ;  /* 0x3f80000007077421 */ /* 0x000fe40000000000 */
[----:B------:R-:W-:Y:S01]  /*df80*/  FMUL R0, R0, UR55 ;  /* 0x0000003700007c20 */ /* 0x000fe20008400000 */
[----:B------:R-:W-:-:S03]  /*df90*/  IMAD.WIDE R18, R25, R35, c[0x0][0x718] ;  /* 0x0001c60019127625 */ /* 0x000fc600078e0223 */
[----:B------:R-:W-:Y:S01]  /*dfa0*/  FFMA R239, R0, R7, R239 ;  /* 0x0000000700ef7223 */ /* 0x000fe200000000ef */
[----:B------:R-:W-:Y:S01]  /*dfb0*/  SEL R32, R32, RZ, !P0 ;  /* 0x000000ff20207207 */ /* 0x000fe20004000000 */
        /* <DEDUP_REMOVED lines=9> */
[----:B------:R-:W-:Y:S02]  /*e050*/  PRMT R0, R32, 0x7632, R0 ;  /* 0x0000763220007816 */ /* 0x000fe40000000000 */
[----:B------:R-:W-:Y:S02]  /*e060*/  PRMT R7, R33, 0x7632, R7 ;  /* 0x0000763221077816 */ /* 0x000fe40000000007 */
[----:B---3--:R-:W-:Y:S02]  /*e070*/  SEL R26, R222, RZ, !P0 ;  /* 0x000000ffde1a7207 */ /* 0x008fe40004000000 */
[----:B------:R-:W-:Y:S02]  /*e080*/  SEL R15, R221, RZ, !P0 ;  /* 0x000000ffdd0f7207 */ /* 0x000fe40004000000 */
[----:B------:R-:W-:Y:S02]  /*e090*/  SEL R14, R220, RZ, !P0 ;  /* 0x000000ffdc0e7207 */ /* 0x000fe40004000000 */
[----:B------:R-:W-:-:S02]  /*e0a0*/  SHF.L.U32 R13, R33, 0x10, RZ ;  /* 0x00000010210d7819 */ /* 0x000fc400000006ff */
[----:B------:R-:W-:Y:S02]  /*e0b0*/  SHF.L.U32 R32, R32, 0x10, RZ ;  /* 0x0000001020207819 */ /* 0x000fe400000006ff */
[----:B------:R-:W-:Y:S02]  /*e0c0*/  SHF.L.U32 R0, R0, 0x10, RZ ;  /* 0x0000001000007819 */ /* 0x000fe400000006ff */
[----:B------:R-:W-:Y:S02]  /*e0d0*/  SEL R27, R223, RZ, !P0 ;  /* 0x000000ffdf1b7207 */ /* 0x000fe40004000000 */
[----:B------:R-:W-:Y:S01]  /*e0e0*/  SHF.L.U32 R12, R7, 0x10, RZ ;  /* 0x00000010070c7819 */ /* 0x000fe200000006ff */
[----:B------:R-:W-:Y:S01]  /*e0f0*/  FADD R26, R26, 1 ;  /* 0x3f8000001a1a7421 */ /* 0x000fe20000000000 */
[----:B------:R-:W-:Y:S01]  /*e100*/  FADD R15, R15, 1 ;  /* 0x3f8000000f0f7421 */ /* 0x000fe20000000000 */
[----:B------:R-:W-:Y:S01]  /*e110*/  FADD R14, R14, 1 ;  /* 0x3f8000000e0e7421 */ /* 0x000fe20000000000 */
[----:B------:R-:W-:Y:S01]  /*e120*/  FMUL R13, R13, UR58 ;  /* 0x0000003a0d0d7c20 */ /* 0x000fe20008400000 */
[----:B------:R-:W-:Y:S01]  /*e130*/  FMUL R7, R32, UR58 ;  /* 0x0000003a20077c20 */ /* 0x000fe20008400000 */
[----:B------:R-:W-:Y:S01]  /*e140*/  FMUL R0, R0, UR58 ;  /* 0x0000003a00007c20 */ /* 0x000fe20008400000 */
[----:B------:R-:W-:Y:S01]  /*e150*/  FADD R27, R27, 1 ;  /* 0x3f8000001b1b7421 */ /* 0x000fe20000000000 */
[----:B------:R-:W-:Y:S01]  /*e160*/  FMUL R12, R12, UR58 ;  /* 0x0000003a0c0c7c20 */ /* 0x000fe20008400000 */
[----:B----4-:R-:W-:Y:S01]  /*e170*/  SEL R22, R22, RZ, !P0 ;  /* 0x000000ff16167207 */ /* 0x010fe20004000000 */
[----:B------:R-:W-:Y:S01]  /*e180*/  FFMA R33, R13, R26, R238 ;  /* 0x0000001a0d217223 */ /* 0x000fe200000000ee */
[----:B------:R-:W-:Y:S01]  /*e190*/  FFMA R37, R7, R14, R236 ;  /* 0x0000000e07257223 */ /* 0x000fe200000000ec */
[----:B------:R-:W-:Y:S01]  /*e1a0*/  FFMA R32, R0, R15, R237 ;  /* 0x0000000f00207223 */ /* 0x000fe200000000ed */
[----:B------:R-:W-:Y:S01]  /*e1b0*/  FFMA R26, R12, R27, R239 ;  /* 0x0000001b0c1a7223 */ /* 0x000fe200000000ef */
[----:B------:R-:W-:Y:S01]  /*e1c0*/  SEL R0, R20, RZ, !P0 ;  /* 0x000000ff14007207 */ /* 0x000fe20004000000 */
[----:B------:R-:W-:Y:S01]  /*e1d0*/  IMAD.WIDE R14, R24, R35, c[0x0][0x720] ;  /* 0x0001c800180e7625 */ /* 0x000fe200078e0223 */
[----:B------:R-:W-:-:S02]  /*e1e0*/  SEL R7, R21, RZ, !P0 ;  /* 0x000000ff15077207 */ /* 0x000fc40004000000 */
[----:B------:R-:W-:Y:S01]  /*e1f0*/  SEL R12, R28, RZ, !P0 ;  /* 0x000000ff1c0c7207 */ /* 0x000fe20004000000 */
[----:B------:R-:W-:Y:S01]  /*e200*/  IMAD.WIDE R20, R25, R35, c[0x0][0x720] ;  /* 0x0001c80019147625 */ /* 0x000fe200078e0223 */
[----:B------:R-:W-:Y:S02]  /*e210*/  SHF.L.U32 R27, R22, 0x10, RZ ;  /* 0x00000010161b7819 */ /* 0x000fe400000006ff */
[----:B------:R-:W-:Y:S01]  /*e220*/  SEL R23, R23, RZ, !P0 ;  /* 0x000000ff17177207 */ /* 0x000fe20004000000 */
[----:B0-----:R-:W-:Y:S01]  /*e230*/  @!P1 STG.E.128 [R14.64], R40 ;  /* 0x000000280e009986 */ /* 0x001fe2000c101d06 */
[----:B------:R-:W-:Y:S01]  /*e240*/  FADD R12, R12, 1 ;  /* 0x3f8000000c0c7421 */ /* 0x000fe20000000000 */
[----:B------:R-:W-:Y:S01]  /*e250*/  FMUL R27, R27, UR57 ;  /* 0x000000391b1b7c20 */ /* 0x000fe20008400000 */
[----:B-----5:R-:W-:Y:S01]  /*e260*/  SEL R224, R224, RZ, !P0 ;  /* 0x000000ffe0e07207 */ /* 0x020fe20004000000 */
[----:B-1----:R0:W-:Y:S01]  /*e270*/  @!P2 STG.E.128 [R20.64], R16 ;  /* 0x000000101400a986 */ /* 0x0021e2000c101d06 */
[----:B------:R-:W-:-:S02]  /*e280*/  PRMT R22, R22, 0x7632, R22 ;  /* 0x0000763216167816 */ /* 0x000fc40000000016 */
[----:B------:R-:W-:Y:S01]  /*e290*/  PRMT R13, R23, 0x7632, R13 ;  /* 0x00007632170d7816 */ /* 0x000fe2000000000d */
[----:B------:R-:W-:Y:S01]  /*e2a0*/  FFMA R12, R27, R12, R2 ;  /* 0x0000000c1b0c7223 */ /* 0x000fe20000000002 */
[----:B------:R-:W-:Y:S02]  /*e2b0*/  SHF.L.U32 R22, R22, 0x10, RZ ;  /* 0x0000001016167819 */ /* 0x000fe400000006ff */
[----:B------:R-:W-:Y:S02]  /*e2c0*/  SHF.L.U32 R2, R13, 0x10, RZ ;  /* 0x000000100d027819 */ /* 0x000fe400000006ff */
[----:B------:R-:W-:Y:S02]  /*e2d0*/  SEL R30, R30, RZ, !P0 ;  /* 0x000000ff1e1e7207 */ /* 0x000fe40004000000 */
[----:B------:R-:W-:Y:S02]  /*e2e0*/  SEL R31, R31, RZ, !P0 ;  /* 0x000000ff1f1f7207 */ /* 0x000fe40004000000 */
[----:B------:R-:W-:-:S02]  /*e2f0*/  SHF.L.U32 R23, R23, 0x10, RZ ;  /* 0x0000001017177819 */ /* 0x000fc400000006ff */
[----:B0-----:R-:W-:Y:S01]  /*e300*/  SHF.L.U32 R16, R0, 0x10, RZ ;  /* 0x0000001000107819 */ /* 0x001fe200000006ff */
[----:B------:R-:W-:Y:S01]  /*e310*/  FADD R17, R224, 1 ;  /* 0x3f800000e0117421 */ /* 0x000fe20000000000 */
[C---:B------:R-:W-:Y:S02]  /*e320*/  SHF.L.U32 R18, R7.reuse, 0x10, RZ ;  /* 0x0000001007127819 */ /* 0x040fe400000006ff */
[----:B------:R-:W-:Y:S01]  /*e330*/  PRMT R0, R0, 0x7632, R0 ;  /* 0x0000763200007816 */ /* 0x000fe20000000000 */
[----:B------:R-:W-:Y:S01]  /*e340*/  FMUL R16, R16, UR57 ;  /* 0x0000003910107c20 */ /* 0x000fe20008400000 */
[----:B------:R-:W-:Y:S01]  /*e350*/  PRMT R7, R7, 0x7632, R7 ;  /* 0x0000763207077816 */ /* 0x000fe20000000007 */
[----:B------:R-:W-:Y:S01]  /*e360*/  FMUL R13, R22, UR57 ;  /* 0x00000039160d7c20 */ /* 0x000fe20008400000 */
[----:B------:R-:W-:Y:S01]  /*e370*/  FMUL R15, R2, UR57 ;  /* 0x00000039020f7c20 */ /* 0x000fe20008400000 */
[----:B------:R-:W-:Y:S01]  /*e380*/  FFMA R16, R16, R17, R37 ;  /* 0x0000001110107223 */ /* 0x000fe20000000025 */
[----:B------:R-:W-:Y:S01]  /*e390*/  SEL R29, R29, RZ, !P0 ;  /* 0x000000ff1d1d7207 */ /* 0x000fe20004000000 */
[----:B------:R-:W-:Y:S01]  /*e3a0*/  FMUL R14, R23, UR57 ;  /* 0x00000039170e7c20 */ /* 0x000fe20008400000 */
[----:B------:R-:W-:Y:S01]  /*e3b0*/  SEL R225, R225, RZ, !P0 ;  /* 0x000000ffe1e17207 */ /* 0x000fe20004000000 */
[----:B------:R-:W-:Y:S01]  /*e3c0*/  FADD R22, R30, 1 ;  /* 0x3f8000001e167421 */ /* 0x000fe20000000000 */
[----:B------:R-:W-:Y:S01]  /*e3d0*/  SEL R226, R226, RZ, !P0 ;  /* 0x000000ffe2e27207 */ /* 0x000fe20004000000 */
[----:B------:R-:W-:Y:S01]  /*e3e0*/  FADD R2, R31, 1 ;  /* 0x3f8000001f027421 */ /* 0x000fe20000000000 */
[----:B------:R-:W-:-:S02]  /*e3f0*/  SEL R227, R227, RZ, !P0 ;  /* 0x000000ffe3e37207 */ /* 0x000fc40004000000 */
[----:B------:R-:W-:Y:S02]  /*e400*/  SHF.L.U32 R17, R0, 0x10, RZ ;  /* 0x0000001000117819 */ /* 0x000fe400000006ff */
[----:B------:R-:W-:Y:S01]  /*e410*/  SHF.L.U32 R7, R7, 0x10, RZ ;  /* 0x0000001007077819 */ /* 0x000fe200000006ff */
[----:B------:R-:W-:Y:S01]  /*e420*/  FFMA R14, R14, R22, R5 ;  /* 0x000000160e0e7223 */ /* 0x000fe20000000005 */
[----:B------:R-:W-:Y:S01]  /*e430*/  FFMA R15, R15, R2, R6 ;  /* 0x000000020f0f7223 */ /* 0x000fe20000000006 */
[----:B------:R-:W-:Y:S01]  /*e440*/  FADD R23, R29, 1 ;  /* 0x3f8000001d177421 */ /* 0x000fe20000000000 */
[----:B------:R-:W-:Y:S01]  /*e450*/  FADD R5, R226, 1 ;  /* 0x3f800000e2057421 */ /* 0x000fe20000000000 */
[----:B------:R-:W-:Y:S01]  /*e460*/  FMUL R18, R18, UR57 ;  /* 0x0000003912127c20 */ /* 0x000fe20008400000 */
[----:B------:R-:W-:Y:S01]  /*e470*/  FADD R2, R225, 1 ;  /* 0x3f800000e1027421 */ /* 0x000fe20000000000 */
[----:B------:R-:W-:Y:S01]  /*e480*/  FADD R0, R227, 1 ;  /* 0x3f800000e3007421 */ /* 0x000fe20000000000 */
[----:B------:R-:W-:Y:S01]  /*e490*/  FMUL R17, R17, UR57 ;  /* 0x0000003911117c20 */ /* 0x000fe20008400000 */
[----:B------:R-:W-:Y:S01]  /*e4a0*/  FMUL R19, R7, UR57 ;  /* 0x0000003907137c20 */ /* 0x000fe20008400000 */
[----:B------:R-:W-:Y:S01]  /*e4b0*/  FFMA R13, R13, R23, R34 ;  /* 0x000000170d0d7223 */ /* 0x000fe20000000022 */
[----:B------:R-:W-:Y:S01]  /*e4c0*/  FFMA R18, R18, R5, R33 ;  /* 0x0000000512127223 */ /* 0x000fe20000000021 */
[----:B------:R-:W-:Y:S01]  /*e4d0*/  FFMA R17, R17, R2, R32 ;  /* 0x0000000211117223 */ /* 0x000fe20000000020 */
[----:B------:R-:W-:Y:S01]  /*e4e0*/  FFMA R19, R19, R0, R26 ;  /* 0x0000000013137223 */ /* 0x000fe2000000001a */
[----:B------:R-:W-:Y:S06]  /*e4f0*/  BAR.SYNC 0x0 ;  /* 0x0000000000007b1d */ /* 0x000fec0000000000 */
[----:B------:R-:W-:Y:S01]  /*e500*/  STS.128 [R3+0x10], R12 ;  /* 0x0000100c03007388 */ /* 0x000fe20000000c00 */
[----:B------:R-:W-:-:S03]  /*e510*/  SEL R11, R11, RZ, !P0 ;  /* 0x000000ff0b0b7207 */ /* 0x000fc60004000000 */
[----:B------:R-:W-:Y:S01]  /*e520*/  STS.128 [R3], R16 ;  /* 0x0000001003007388 */ /* 0x000fe20000000c00 */
[----:B------:R-:W-:-:S03]  /*e530*/  SEL R10, R10, RZ, !P0 ;  /* 0x000000ff0a0a7207 */ /* 0x000fc60004000000 */
[----:B------:R-:W-:Y:S06]  /*e540*/  BAR.SYNC 0x0 ;  /* 0x0000000000007b1d */ /* 0x000fec0000000000 */
[----:B------:R-:W0:Y:S01]  /*e550*/  LDS.128 R28, [R4.X16] ;  /* 0x00000000041c7984 */ /* 0x000e22000000cc00 */
[----:B------:R-:W-:Y:S02]  /*e560*/  SEL R231, R231, RZ, !P0 ;  /* 0x000000ffe7e77207 */ /* 0x000fe40004000000 */
[----:B------:R-:W-:Y:S01]  /*e570*/  PRMT R2, R11, 0x7632, R2 ;  /* 0x000076320b027816 */ /* 0x000fe20000000002 */
[----:B------:R-:W1:Y:S01]  /*e580*/  LDS.128 R20, [R4.X16+0x1000] ;  /* 0x0010000004147984 */ /* 0x000e62000000cc00 */
[----:B------:R-:W-:-:S02]  /*e590*/  SEL R229, R229, RZ, !P0 ;  /* 0x000000ffe5e57207 */ /* 0x000fc40004000000 */
[----:B------:R-:W-:Y:S02]  /*e5a0*/  SEL R230, R230, RZ, !P0 ;  /* 0x000000ffe6e67207 */ /* 0x000fe40004000000 */
[----:B------:R-:W-:Y:S01]  /*e5b0*/  PRMT R0, R10, 0x7632, R0 ;  /* 0x000076320a007816 */ /* 0x000fe20000000000 */
[----:B------:R-:W-:Y:S01]  /*e5c0*/  FADD R231, R231, 1 ;  /* 0x3f800000e7e77421 */ /* 0x000fe20000000000 */
[----:B------:R-:W-:Y:S01]  /*e5d0*/  SHF.L.U32 R2, R2, 0x10, RZ ;  /* 0x0000001002027819 */ /* 0x000fe200000006ff */
[----:B------:R-:W-:Y:S01]  /*e5e0*/  FADD R230, R230, 1 ;  /* 0x3f800000e6e67421 */ /* 0x000fe20000000000 */
[----:B------:R-:W-:Y:S01]  /*e5f0*/  SEL R228, R228, RZ, !P0 ;  /* 0x000000ffe4e47207 */ /* 0x000fe20004000000 */
[----:B------:R-:W-:Y:S01]  /*e600*/  FADD R229, R229, 1 ;  /* 0x3f800000e5e57421 */ /* 0x000fe20000000000 */
[----:B------:R-:W-:Y:S02]  /*e610*/  SHF.L.U32 R7, R11, 0x10, RZ ;  /* 0x000000100b077819 */ /* 0x000fe400000006ff */
[----:B------:R-:W-:Y:S01]  /*e620*/  SHF.L.U32 R0, R0, 0x10, RZ ;  /* 0x0000001000007819 */ /* 0x000fe200000006ff */
[----:B------:R-:W-:Y:S01]  /*e630*/  FMUL R2, R2, R231 ;  /* 0x000000e702027220 */ /* 0x000fe20000400000 */
[----:B------:R-:W-:Y:S01]  /*e640*/  SHF.L.U32 R5, R10, 0x10, RZ ;  /* 0x000000100a057819 */ /* 0x000fe200000006ff */
[----:B------:R-:W-:Y:S01]  /*e650*/  FADD R228, R228, 1 ;  /* 0x3f800000e4e47421 */ /* 0x000fe20000000000 */
[----:B------:R-:W-:Y:S01]  /*e660*/  FMUL R7, R7, R230 ;  /* 0x000000e607077220 */ /* 0x000fe20000400000 */
[----:B------:R-:W-:Y:S01]  /*e670*/  FMUL R0, R0, R229 ;  /* 0x000000e500007220 */ /* 0x000fe20000400000 */
[----:B------:R-:W-:Y:S01]  /*e680*/  FMUL R2, R15, R2 ;  /* 0x000000020f027220 */ /* 0x000fe20000400000 */
[----:B------:R-:W-:Y:S01]  /*e690*/  FMUL R5, R5, R228 ;  /* 0x000000e405057220 */ /* 0x000fe20000400000 */
[----:B------:R-:W-:Y:S01]  /*e6a0*/  FMUL R7, R14, R7 ;  /* 0x000000070e077220 */ /* 0x000fe20000400000 */
[----:B------:R-:W-:-:S02]  /*e6b0*/  FMUL R0, R13, R0 ;  /* 0x000000000d007220 */ /* 0x000fc40000400000 */
[----:B------:R-:W-:Y:S01]  /*e6c0*/  FMUL R12, R12, R5 ;  /* 0x000000050c0c7220 */ /* 0x000fe20000400000 */
[----:B------:R-:W-:Y:S02]  /*e6d0*/  FSEL R11, R2, -RZ, !P0 ;  /* 0x800000ff020b7208 */ /* 0x000fe40004000000 */
[----:B------:R-:W-:Y:S02]  /*e6e0*/  FSEL R2, R7, -RZ, !P0 ;  /* 0x800000ff07027208 */ /* 0x000fe40004000000 */
[----:B------:R-:W-:Y:S02]  /*e6f0*/  FSEL R5, R0, -RZ, !P0 ;  /* 0x800000ff00057208 */ /* 0x000fe40004000000 */
[----:B------:R-:W-:Y:S02]  /*e700*/  SEL R9, R9, RZ, !P0 ;  /* 0x000000ff09097207 */ /* 0x000fe40004000000 */
[----:B--2---:R-:W-:Y:S01]  /*e710*/  SEL R0, R234, RZ, !P0 ;  /* 0x000000ffea007207 */ /* 0x004fe20004000000 */
[----:B------:R-:W-:Y:S01]  /*e720*/  FADD R244, R11, R244 ;  /* 0x000000f40bf47221 */ /* 0x000fe20000000000 */
[----:B------:R-:W-:Y:S01]  /*e730*/  FADD R245, R2, R245 ;  /* 0x000000f502f57221 */ /* 0x000fe20000000000 */
[----:B------:R-:W-:-:S02]  /*e740*/  SHF.L.U32 R11, R9, 0x10, RZ ;  /* 0x00000010090b7819 */ /* 0x000fc400000006ff */
[----:B------:R-:W-:Y:S01]  /*e750*/  SEL R8, R8, RZ, !P0 ;  /* 0x000000ff08087207 */ /* 0x000fe20004000000 */
[----:B------:R-:W-:Y:S01]  /*e760*/  FADD R0, R0, 1 ;  /* 0x3f80000000007421 */ /* 0x000fe20000000000 */
[----:B------:R-:W-:Y:S01]  /*e770*/  SEL R2, R232, RZ, !P0 ;  /* 0x000000ffe8027207 */ /* 0x000fe20004000000 */
[----:B------:R-:W-:Y:S01]  /*e780*/  FADD R246, R5, R246 ;  /* 0x000000f605f67221 */ /* 0x000fe20000000000 */
[----:B------:R-:W-:Y:S01]  /*e790*/  SHF.L.U32 R5, R8, 0x10, RZ ;  /* 0x0000001008057819 */ /* 0x000fe200000006ff */
[----:B------:R-:W-:Y:S01]  /*e7a0*/  FMUL R11, R11, R0 ;  /* 0x000000000b0b7220 */ /* 0x000fe20000400000 */
[----:B------:R-:W-:Y:S01]  /*e7b0*/  SEL R233, R233, RZ, !P0 ;  /* 0x000000ffe9e97207 */ /* 0x000fe20004000000 */
[----:B------:R-:W-:Y:S01]  /*e7c0*/  FADD R2, R2, 1 ;  /* 0x3f80000002027421 */ /* 0x000fe20000000000 */
[----:B------:R-:W-:Y:S02]  /*e7d0*/  SEL R235, R235, RZ, !P0 ;  /* 0x000000ffebeb7207 */ /* 0x000fe40004000000 */
[----:B------:R-:W-:-:S02]  /*e7e0*/  PRMT R9, R9, 0x7632, R9 ;  /* 0x0000763209097816 */ /* 0x000fc40000000009 */
[----:B------:R-:W-:Y:S01]  /*e7f0*/  PRMT R0, R8, 0x7632, R0 ;  /* 0x0000763208007816 */ /* 0x000fe20000000000 */
[----:B------:R-:W-:Y:S01]  /*e800*/  IMAD.WIDE R6, R24, R35, c[0x0][0x728] ;  /* 0x0001ca0018067625 */ /* 0x000fe200078e0223 */
[----:B------:R-:W-:Y:S01]  /*e810*/  FMUL R5, R5, R2 ;  /* 0x0000000205057220 */ /* 0x000fe20000400000 */
[----:B------:R-:W-:Y:S01]  /*e820*/  SHF.L.U32 R15, R9, 0x10, RZ ;  /* 0x00000010090f7819 */ /* 0x000fe200000006ff */
[----:B------:R-:W-:Y:S01]  /*e830*/  FADD R2, R235, 1 ;  /* 0x3f800000eb027421 */ /* 0x000fe20000000000 */
[----:B------:R-:W-:Y:S01]  /*e840*/  SHF.L.U32 R13, R0, 0x10, RZ ;  /* 0x00000010000d7819 */ /* 0x000fe200000006ff */
[----:B------:R-:W-:Y:S01]  /*e850*/  FADD R0, R233, 1 ;  /* 0x3f800000e9007421 */ /* 0x000fe20000000000 */
[----:B0-----:R0:W-:Y:S01]  /*e860*/  @!P1 STG.E.128 [R6.64], R28 ;  /* 0x0000001c06009986 */ /* 0x0011e2000c101d06 */
[----:B------:R-:W-:Y:S01]  /*e870*/  PLOP3.LUT P1, PT, PT, PT, UP0, 0x80, 0x0 ;  /* 0x000000000000781c */ /* 0x000fe20003f2f008 */
[----:B------:R-:W-:Y:S01]  /*e880*/  FMUL R2, R15, R2 ;  /* 0x000000020f027220 */ /* 0x000fe20000400000 */
[----:B------:R-:W-:Y:S01]  /*e890*/  FMUL R0, R13, R0 ;  /* 0x000000000d007220 */ /* 0x000fe20000400000 */
[----:B------:R-:W-:Y:S01]  /*e8a0*/  FMUL R5, R16, R5 ;  /* 0x0000000510057220 */ /* 0x000fe20000400000 */
[----:B------:R-:W-:Y:S01]  /*e8b0*/  FMUL R11, R18, R11 ;  /* 0x0000000b120b7220 */ /* 0x000fe20000400000 */
[----:B------:R-:W-:Y:S01]  /*e8c0*/  FMUL R2, R19, R2 ;  /* 0x0000000213027220 */ /* 0x000fe20000400000 */
[----:B------:R-:W-:Y:S01]  /*e8d0*/  FMUL R0, R17, R0 ;  /* 0x0000000011007220 */ /* 0x000fe20000400000 */
[----:B------:R-:W-:Y:S01]  /*e8e0*/  IMAD.WIDE R8, R25, R35, c[0x0][0x728] ;  /* 0x0001ca0019087625 */ /* 0x000fe200078e0223 */
[----:B------:R-:W-:-:S02]  /*e8f0*/  FSEL R12, R12, -RZ, !P0 ;  /* 0x800000ff0c0c7208 */ /* 0x000fc40004000000 */
[----:B------:R-:W-:Y:S01]  /*e900*/  FSEL R10, R11, -RZ, !P0 ;  /* 0x800000ff0b0a7208 */ /* 0x000fe20004000000 */
[----:B------:R-:W-:Y:S01]  /*e910*/  UPLOP3.LUT UP0, UPT, UPT, UPT, UPT, 0x40, 0x0 ;  /* 0x000000000000789c */ /* 0x000fe20003f0e870 */
[----:B-1----:R1:W-:Y:S01]  /*e920*/  @!P2 STG.E.128 [R8.64], R20 ;  /* 0x000000140800a986 */ /* 0x0023e2000c101d06 */
[----:B------:R-:W-:Y:S01]  /*e930*/  UMOV UR4, 0x800 ;  /* 0x0000080000047882 */ /* 0x000fe20000000000 */
[----:B0-----:R-:W-:Y:S02]  /*e940*/  FSEL R6, R5, -RZ, !P0 ;  /* 0x800000ff05067208 */ /* 0x001fe40004000000 */
[----:B------:R-:W-:Y:S02]  /*e950*/  FSEL R7, R2, -RZ, !P0 ;  /* 0x800000ff02077208 */ /* 0x000fe40004000000 */
[----:B------:R-:W-:Y:S01]  /*e960*/  FSEL R5, R0, -RZ, !P0 ;  /* 0x800000ff00057208 */ /* 0x000fe20004000000 */
[----:B------:R-:W-:Y:S01]  /*e970*/  FADD R247, R12, R247 ;  /* 0x000000f70cf77221 */ /* 0x000fe20000000000 */
[----:B------:R-:W-:Y:S01]  /*e980*/  FADD R249, R10, R249 ;  /* 0x000000f90af97221 */ /* 0x000fe20000000000 */
[----:B------:R-:W-:Y:S01]  /*e990*/  FADD R251, R6, R251 ;  /* 0x000000fb06fb7221 */ /* 0x000fe20000000000 */
[----:B------:R-:W-:Y:S01]  /*e9a0*/  FADD R248, R7, R248 ;  /* 0x000000f807f87221 */ /* 0x000fe20000000000 */
[----:B------:R-:W-:Y:S01]  /*e9b0*/  FADD R250, R5, R250 ;  /* 0x000000fa05fa7221 */ /* 0x000fe20000000000 */
[----:B------:R-:W-:Y:S01]  /*e9c0*/  @!P1 CALL.REL.NOINC `(.L_x_0) ;  /* 0x0000001000009944 */ /* 0x000fe20003c00000 */
[----:B------:R-:W-:Y:S05]  /*e9d0*/  BRA `(.L_x_1) ;  /* 0xffff209000007947 */ /* 0x000fea000383ffff */
.L_x_0:
[----:B------:R-:W-:-:S02]  /*e9e0*/  NOP ;  /* 0x0000000000007918 */ /* 0x000fc40000000000 */
[----:B------:R-:W-:Y:S01]  /*e9f0*/  FADD R250, R251, R250 ;  /* 0x000000fafbfa7221 */ /* 0x000fe20000000000 */
[----:B-1----:R-:W-:Y:S01]  /*ea00*/  SHF.R.U32.HI R9, RZ, 0x5, R240 ;  /* 0x00000005ff097819 */ /* 0x002fe200000116f0 */
[----:B------:R-:W-:Y:S06]  /*ea10*/  BAR.SYNC 0x0 ;  /* 0x0000000000007b1d */ /* 0x000fec0000000000 */
[----:B------:R-:W-:Y:S01]  /*ea20*/  FADD R249, R249, R250 ;  /* 0x000000faf9f97221 */ /* 0x000fe20000000000 */
[----:B------:R-:W-:-:S02]  /*ea30*/  LOP3.LUT P1, RZ, R240, 0x1f, RZ, 0xc0, !PT ;  /* 0x0000001ff0ff7812 */ /* 0x000fc4000782c0ff */
[----:B------:R-:W-:Y:S01]  /*ea40*/  ISETP.GE.AND P2, PT, R240, 0x8, PT ;  /* 0x00000008f000780c */ /* 0x000fe20003f46270 */
[----:B------:R-:W-:Y:S01]  /*ea50*/  FADD R248, R248, R249 ;  /* 0x000000f9f8f87221 */ /* 0x000fe20000000000 */
[----:B------:R-:W-:Y:S02]  /*ea60*/  SHF.L.U32 R9, R9, 0x2, RZ ;  /* 0x0000000209097819 */ /* 0x000fe400000006ff */
[----:B------:R-:W-:Y:S01]  /*ea70*/  LOP3.LUT P0, RZ, R240, 0x7, RZ, 0xc0, !PT ;  /* 0x00000007f0ff7812 */ /* 0x000fe2000780c0ff */
[----:B------:R-:W-:-:S03]  /*ea80*/  FADD R247, R247, R248 ;  /* 0x000000f8f7f77221 */ /* 0x000fc60000000000 */
[----:B------:R-:W-:Y:S01]  /*ea90*/  ISETP.LT.AND P0, PT, R240, 0x8, !P0 ;  /* 0x00000008f000780c */ /* 0x000fe20004701270 */
[----:B------:R-:W-:-:S04]  /*eaa0*/  FADD R246, R246, R247 ;  /* 0x000000f7f6f67221 */ /* 0x000fc80000000000 */
[----:B------:R-:W-:-:S04]  /*eab0*/  FADD R245, R245, R246 ;  /* 0x000000f6f5f57221 */ /* 0x000fc80000000000 */
[----:B------:R-:W-:-:S05]  /*eac0*/  FADD R245, R244, R245 ;  /* 0x000000f5f4f57221 */ /* 0x000fca0000000000 */
[----:B------:R-:W0:Y:S02]  /*ead0*/  SHFL.BFLY PT, R0, R245, 0x10, 0x1f ;  /* 0x0e001f00f5007f89 */ /* 0x000e2400000e0000 */
[----:B0-----:R-:W-:-:S05]  /*eae0*/  FADD R0, R245, R0 ;  /* 0x00000000f5007221 */ /* 0x001fca0000000000 */
[----:B------:R-:W0:Y:S02]  /*eaf0*/  SHFL.BFLY PT, R5, R0, 0x8, 0x1f ;  /* 0x0d001f0000057f89 */ /* 0x000e2400000e0000 */
[----:B0-----:R-:W-:-:S05]  /*eb00*/  FADD R5, R0, R5 ;  /* 0x0000000500057221 */ /* 0x001fca0000000000 */
[----:B------:R-:W0:Y:S02]  /*eb10*/  SHFL.BFLY PT, R2, R5, 0x4, 0x1f ;  /* 0x0c801f0005027f89 */ /* 0x000e2400000e0000 */
[----:B0-----:R-:W-:-:S05]  /*eb20*/  FADD R6, R5, R2 ;  /* 0x0000000205067221 */ /* 0x001fca0000000000 */
[----:B------:R-:W0:Y:S02]  /*eb30*/  SHFL.BFLY PT, R7, R6, 0x2, 0x1f ;  /* 0x0c401f0006077f89 */ /* 0x000e2400000e0000 */
[----:B0-----:R-:W-:Y:S01]  /*eb40*/  FADD R7, R6, R7 ;  /* 0x0000000706077221 */ /* 0x001fe20000000000 */
[----:B------:R-:W-:-:S04]  /*eb50*/  LEA R6, P3, R252, c[0x0][0x658], 0x2 ;  /* 0x00019600fc067a11 */ /* 0x000fc800078610ff */
[----:B------:R-:W0:Y:S02]  /*eb60*/  SHFL.BFLY PT, R2, R7, 0x1, 0x1f ;  /* 0x0c201f0007027f89 */ /* 0x000e2400000e0000 */
[----:B0-----:R-:W-:Y:S01]  /*eb70*/  FADD R11, R7, R2 ;  /* 0x00000002070b7221 */ /* 0x001fe20000000000 */
[----:B------:R-:W-:Y:S02]  /*eb80*/  LOP3.LUT R2, R9, 0x1c, RZ, 0xe2, !PT ;  /* 0x0000001c09027812 */ /* 0x000fe400078ee2ff */
[----:B------:R-:W-:-:S03]  /*eb90*/  SHF.R.S32.HI R7, RZ, 0x1f, R252 ;  /* 0x0000001fff077819 */ /* 0x000fc600000114fc */
[----:B------:R-:W-:Y:S01]  /*eba0*/  @!P1 STS [R2], R11 ;  /* 0x0000000b02009388 */ /* 0x000fe20000000800 */
[----:B------:R-:W-:-:S03]  /*ebb0*/  LEA.HI.X R7, R252, c[0x0][0x65c], R7, 0x2, P3 ;  /* 0x00019700fc077a11 */ /* 0x000fc600018f1407 */
[----:B------:R-:W-:Y:S06]  /*ebc0*/  BAR.SYNC 0x0 ;  /* 0x0000000000007b1d */ /* 0x000fec0000000000 */
[----:B------:R-:W0:Y:S04]  /*ebd0*/  @!P2 LDS R8, [R240.X4] ;  /* 0x00000000f008a984 */ /* 0x000e280000004800 */
[----:B0-----:R-:W0:Y:S02]  /*ebe0*/  SHFL.BFLY PT, R5, R8, 0x4, 0x1f ;  /* 0x0c801f0008057f89 */ /* 0x001e2400000e0000 */
[----:B0-----:R-:W-:-:S05]  /*ebf0*/  FADD R5, R8, R5 ;  /* 0x0000000508057221 */ /* 0x001fca0000000000 */
[----:B------:R-:W0:Y:S02]  /*ec00*/  SHFL.BFLY PT, R0, R5, 0x2, 0x1f ;  /* 0x0c401f0005007f89 */ /* 0x000e2400000e0000 */
[----:B0-----:R-:W-:-:S05]  /*ec10*/  FADD R0, R5, R0 ;  /* 0x0000000005007221 */ /* 0x001fca0000000000 */
[----:B------:R-:W0:Y:S02]  /*ec20*/  SHFL.BFLY PT, R9, R0, 0x1, 0x1f ;  /* 0x0c201f0000097f89 */ /* 0x000e2400000e0000 */
[----:B0-----:R-:W-:-:S05]  /*ec30*/  FADD R9, R0, R9 ;  /* 0x0000000900097221 */ /* 0x001fca0000000000 */
[----:B------:R-:W-:Y:S04]  /*ec40*/  @P0 STS [R240.X4], R9 ;  /* 0x00000009f0000388 */ /* 0x000fe80000004800 */
[----:B------:R-:W-:Y:S06]  /*ec50*/  BAR.SYNC 0x0 ;  /* 0x0000000000007b1d */ /* 0x000fec0000000000 */
[----:B------:R-:W2:Y:S01]  /*ec60*/  LDG.E.EL R34, [R6.64] ;  /* 0x0000000606227981 */ /* 0x000ea2000c2e1900 */
[----:B------:R-:W-:Y:S01]  /*ec70*/  MOV R35, RZ ;  /* 0x000000ff00237202 */ /* 0x000fe20000000f00 */
[----:B------:R-:W-:Y:S01]  /*ec80*/  CS2R R36, SRZ ;  /* 0x0000000000247805 */ /* 0x000fe2000001ff00 */
[----:B------:R-:W-:Y:S01]  /*ec90*/  CS2R R38, SRZ ;  /* 0x0000000000267805 */ /* 0x000fe2000001ff00 */
[----:B------:R-:W0:Y:S01]  /*eca0*/  LDS R5, [RZ] ;  /* 0x00000000ff057984 */ /* 0x000e220000000800 */
[----:B------:R-:W-:Y:S01]  /*ecb0*/  CS2R R40, SRZ ;  /* 0x0000000000287805 */ /* 0x000fe2000001ff00 */
[----:B------:R-:W-:Y:S01]  /*ecc0*/  MOV R42, RZ ;  /* 0x000000ff002a7202 */ /* 0x000fe20000000f00 */
[----:B------:R-:W-:-:S02]  /*ecd0*/  UPLOP3.LUT UP0, UPT, UPT, UPT, UPT, 0x80, 0x0 ;  /* 0x000000000000789c */ /* 0x000fc40003f0f070 */
[----:B------:R-:W-:Y:S01]  /*ece0*/  UMOV UR4, URZ ;  /* 0x0000003f00047c82 */ /* 0x000fe20008000000 */
[----:B0-----:R-:W-:Y:S01]  /*ecf0*/  FMUL R5, R5, -0.5 ;  /* 0xbf00000005057820 */ /* 0x001fe20000400000 */
[----:B--2---:R-:W-:-:S04]  /*ed00*/  FMUL R11, R34, R34 ;  /* 0x00000022220b7220 */ /* 0x004fc80000400000 */
[----:B------:R-:W-:-:S04]  /*ed10*/  FMUL R0, R34, R11 ;  /* 0x0000000b22007220 */ /* 0x000fc80000400000 */
[----:B------:R-:W-:-:S04]  /*ed20*/  FMUL R0, R5, R0 ;  /* 0x0000000005007220 */ /* 0x000fc80000400000 */
[----:B------:R-:W-:-:S01]  /*ed30*/  FMUL R5, R0, 0.00043402778101153671741 ;  /* 0x39e38e3900057820 */ /* 0x000fc20000400000 */
.L_x_2:
[----:B------:R-:W0:Y:S01]  /*ed40*/  S2R R54, SR_CTAID.X ;  /* 0x0000000000367919 */ /* 0x000e220000002500 */
[----:B------:R-:W-:Y:S01]  /*ed50*/  SHF.L.U32 R52, R4, 0x3, RZ ;  /* 0x0000000304347819 */ /* 0x000fe200000006ff */
[----:B------:R-:W-:Y:S01]  /*ed60*/  CS2R R44, SRZ ;  /* 0x00000000002c7805 */ /* 0x000fe2000001ff00 */
[----:B------:R-:W-:Y:S01]  /*ed70*/  MOV R33, 0x2 ;  /* 0x0000000200217802 */ /* 0x000fe20000000f00 */
[----:B------:R-:W-:Y:S01]  /*ed80*/  CS2R R46, SRZ ;  /* 0x00000000002e7805 */ /* 0x000fe2000001ff00 */
[C---:B------:R-:W-:Y:S01]  /*ed90*/  IADD3 R0, P3, R52.reuse, UR4, RZ ;  /* 0x0000000434007c10 */ /* 0x040fe2000ff7e0ff */
[----:B------:R-:W-:Y:S01]  /*eda0*/  CS2R R48, SRZ ;  /* 0x0000000000307805 */ /* 0x000fe2000001ff00 */
[----:B------:R-:W-:Y:S01]  /*edb0*/  LOP3.LUT R43, R52, UR4, RZ, 0xfc, !PT ;  /* 0x00000004342b7c12 */ /* 0x000fe2000f8efcff */
[----:B------:R-:W-:Y:S01]  /*edc0*/  CS2R R50, SRZ ;  /* 0x0000000000327805 */ /* 0x000fe2000001ff00 */
[----:B------:R-:W-:Y:S02]  /*edd0*/  IADD3.X R7, RZ, RZ, RZ, P3, !PT ;  /* 0x000000ffff077210 */ /* 0x000fe40001ffe4ff */
[----:B------:R-:W-:-:S02]  /*ede0*/  ISETP.GE.U32.AND P3, PT, R43, 0x900, PT ;  /* 0x000009002b00780c */ /* 0x000fc40003f66070 */
[C---:B------:R-:W-:Y:S02]  /*edf0*/  SHF.L.U32 R15, R0.reuse, 0x2, RZ ;  /* 0x00000002000f7819 */ /* 0x040fe400000006ff */
[----:B------:R-:W-:Y:S02]  /*ee00*/  SHF.L.U64.HI R14, R0, 0x2, R7 ;  /* 0x00000002000e7819 */ /* 0x000fe40000010207 */
[----:B------:R-:W-:Y:S02]  /*ee10*/  IADD3 R6, P4, R15, c[0x0][0x650], RZ ;  /* 0x000194000f067a10 */ /* 0x000fe40007f9e0ff */
[----:B------:R-:W-:Y:S02]  /*ee20*/  IADD3 R0, R52, 0x4, RZ ;  /* 0x0000000434007810 */ /* 0x000fe40007ffe0ff */
[----:B------:R-:W-:Y:S01]  /*ee30*/  IADD3.X R7, R14, c[0x0][0x654], RZ, P4, !PT ;  /* 0x000195000e077a10 */ /* 0x000fe200027fe4ff */
[----:B0-----:R-:W-:Y:S01]  /*ee40*/  IMAD R32, R54, 0x900, R43 ;  /* 0x0000090036207824 */ /* 0x001fe200078e022b */
[----:B------:R-:W-:-:S03]  /*ee50*/  LOP3.LUT R10, R0, UR4, RZ, 0xfc, !PT ;  /* 0x00000004000a7c12 */ /* 0x000fc6000f8efcff */
[----:B------:R0:W2:Y:S01]  /*ee60*/  @!P3 LDG.E.EL.128 R48, [R6.64+0x10] ;  /* 0x000010060630b981 */ /* 0x0000a2000c2e1d00 */
[----:B------:R-:W-:Y:S01]  /*ee70*/  IMAD.WIDE R8, R32, R33, c[0x0][0x648] ;  /* 0x0001920020087625 */ /* 0x000fe200078e0221 */
[----:B------:R-:W-:-:S04]  /*ee80*/  MOV R59, 0x4 ;  /* 0x00000004003b7802 */ /* 0x000fc80000000f00 */
[----:B------:R1:W3:Y:S01]  /*ee90*/  @!P3 LDG.E.EF.128 R44, [R8.64] ;  /* 0x00000006082cb981 */ /* 0x0002e2000c0e1d00 */
[----:B------:R-:W-:Y:S01]  /*eea0*/  IMAD R10, R54, 0x900, R10 ;  /* 0x00000900360a7824 */ /* 0x000fe200078e020a */
[----:B------:R-:W-:Y:S01]  /*eeb0*/  CS2R R28, SRZ ;  /* 0x00000000001c7805 */ /* 0x000fe2000001ff00 */
[----:B------:R-:W-:Y:S02]  /*eec0*/  CS2R R30, SRZ ;  /* 0x00000000001e7805 */ /* 0x000fe4000001ff00 */
[----:B------:R-:W-:Y:S01]  /*eed0*/  IMAD.WIDE R10, R10, R59, c[0x0][0x728] ;  /* 0x0001ca000a0a7625 */ /* 0x000fe200078e023b */
[----:B------:R-:W-:Y:S01]  /*eee0*/  CS2R R24, SRZ ;  /* 0x0000000000187805 */ /* 0x000fe2000001ff00 */
[----:B------:R-:W-:-:S03]  /*eef0*/  CS2R R26, SRZ ;  /* 0x00000000001a7805 */ /* 0x000fc6000001ff00 */
[----:B------:R4:W5:Y:S01]  /*ef00*/  @!P3 LDG.E.EF.128 R28, [R10.64] ;  /* 0x000000060a1cb981 */ /* 0x000962000c0e1d00 */
[----:B-1----:R-:W-:-:S05]  /*ef10*/  IMAD.WIDE.U32 R8, R43, R59, c[0x0][0x650] ;  /* 0x000194002b087625 */ /* 0x002fca00078e003b */
[----:B------:R1:W5:Y:S01]  /*ef20*/  @!P3 LDG.E.EL.128 R24, [R8.64] ;  /* 0x000000060818b981 */ /* 0x000362000c2e1d00 */
[----:B------:R-:W-:Y:S01]  /*ef30*/  CS2R R20, SRZ ;  /* 0x0000000000147805 */ /* 0x000fe2000001ff00 */
[----:B------:R-:W-:Y:S01]  /*ef40*/  CS2R R22, SRZ ;  /* 0x0000000000167805 */ /* 0x000fe2000001ff00 */
[----:B------:R-:W-:Y:S01]  /*ef50*/  IMAD.WIDE R12, R32, R59, c[0x0][0x728] ;  /* 0x0001ca00200c7625 */ /* 0x000fe200078e023b */
[----:B0-----:R-:W-:Y:S01]  /*ef60*/  IADD3 R6, P4, R15, c[0x0][0x628], RZ ;  /* 0x00018a000f067a10 */ /* 0x001fe20007f9e0ff */
[----:B------:R-:W-:Y:S01]  /*ef70*/  CS2R R16, SRZ ;  /* 0x0000000000107805 */ /* 0x000fe2000001ff00 */
[----:B------:R-:W-:Y:S02]  /*ef80*/  CS2R R18, SRZ ;  /* 0x0000000000127805 */ /* 0x000fe4000001ff00 */
[----:B------:R0:W5:Y:S01]  /*ef90*/  @!P3 LDG.E.EF.128 R20, [R12.64] ;  /* 0x000000060c14b981 */ /* 0x000162000c0e1d00 */
[----:B------:R-:W-:-:S05]  /*efa0*/  IADD3.X R7, R14, c[0x0][0x62c], RZ, P4, !PT ;  /* 0x00018b000e077a10 */ /* 0x000fca00027fe4ff */
[----:B------:R0:W5:Y:S01]  /*efb0*/  @!P3 LDG.E.EL.128 R16, [R6.64+0x10] ;  /* 0x000010060610b981 */ /* 0x000162000c2e1d00 */
[----:B-1----:R-:W-:Y:S01]  /*efc0*/  CS2R R8, SRZ ;  /* 0x0000000000087805 */ /* 0x002fe2000001ff00 */
[----:B----4-:R-:W-:Y:S01]  /*efd0*/  CS2R R10, SRZ ;  /* 0x00000000000a7805 */ /* 0x010fe2000001ff00 */
[----:B------:R-:W-:-:S05]  /*efe0*/  IMAD.WIDE R32, R32, R33, c[0x0][0x618] ;  /* 0x0001860020207625 */ /* 0x000fca00078e0221 */
[----:B------:R1:W4:Y:S01]  /*eff0*/  @!P3 LDG.E.EL.128 R8, [R32.64] ;  /* 0x000000062008b981 */ /* 0x000322000c2e1d00 */
[----:B0-----:R-:W-:Y:S01]  /*f000*/  CS2R R12, SRZ ;  /* 0x00000000000c7805 */ /* 0x001fe2000001ff00 */
[----:B------:R-:W-:Y:S01]  /*f010*/  CS2R R14, SRZ ;  /* 0x00000000000e7805 */ /* 0x000fe2000001ff00 */
[----:B------:R-:W-:-:S05]  /*f020*/  IMAD.WIDE.U32 R6, R43, R59, c[0x0][0x628] ;  /* 0x00018a002b067625 */ /* 0x000fca00078e003b */
[----:B------:R0:W4:Y:S04]  /*f030*/  @!P3 LDG.E.EL.128 R12, [R6.64] ;  /* 0x00000006060cb981 */ /* 0x000128000c2e1d00 */
[----:B------:R-:W-:Y:S06]  /*f040*/  BAR.SYNC 0x0 ;  /* 0x0000000000007b1d */ /* 0x000fec0000000000 */
[----:B--2---:R-:W-:-:S02]  /*f050*/  SEL R49, R49, RZ, !P3 ;  /* 0x000000ff31317207 */ /* 0x004fc40005800000 */
[----:B---3--:R-:W-:-:S04]  /*f060*/  SEL R46, R46, RZ, !P3 ;  /* 0x000000ff2e2e7207 */ /* 0x008fc80005800000 */
[----:B-1----:R-:W-:Y:S01]  /*f070*/  PRMT R32, R46, 0x7632, R32 ;  /* 0x000076322e207816 */ /* 0x002fe20000000020 */
[----:B0-----:R-:W-:Y:S01]  /*f080*/  FADD R6, R49, 1 ;  /* 0x3f80000031067421 */ /* 0x001fe20000000000 */
[----:B------:R-:W-:Y:S02]  /*f090*/  SEL R47, R47, RZ, !P3 ;  /* 0x000000ff2f2f7207 */ /* 0x000fe40005800000 */
[----:B------:R-:W-:Y:S02]  /*f0a0*/  SHF.L.U32 R43, R32, 0x10, RZ ;  /* 0x00000010202b7819 */ /* 0x000fe400000006ff */
[----:B------:R-:W-:Y:S02]  /*f0b0*/  SEL R53, R48, RZ, !P3 ;  /* 0x000000ff30357207 */ /* 0x000fe40005800000 */
[----:B------:R-:W-:Y:S01]  /*f0c0*/  SEL R50, R50, RZ, !P3 ;  /* 0x000000ff32327207 */ /* 0x000fe20005800000 */
[----:B------:R-:W-:Y:S01]  /*f0d0*/  FMUL R43, R43, R6 ;  /* 0x000000062b2b7220 */ /* 0x000fe20000400000 */
[----:B------:R-:W-:-:S02]  /*f0e0*/  PRMT R33, R47, 0x7632, R33 ;  /* 0x000076322f217816 */ /* 0x000fc40000000021 */
[----:B------:R-:W-:Y:S01]  /*f0f0*/  SHF.L.U32 R48, R47, 0x10, RZ ;  /* 0x000000102f307819 */ /* 0x000fe200000006ff */
[----:B------:R-:W-:Y:S01]  /*f100*/  FADD R6, R53, 1 ;  /* 0x3f80000035067421 */ /* 0x000fe20000000000 */
[----:B------:R-:W-:Y:S02]  /*f110*/  SEL R51, R51, RZ, !P3 ;  /* 0x000000ff33337207 */ /* 0x000fe40005800000 */
[----:B------:R-:W-:Y:S01]  /*f120*/  SHF.L.U32 R47, R46, 0x10, RZ ;  /* 0x000000102e2f7819 */ /* 0x000fe200000006ff */
[----:B------:R-:W-:Y:S01]  /*f130*/  FADD R7, R50, 1 ;  /* 0x3f80000032077421 */ /* 0x000fe20000000000 */
[----:B-----5:R-:W-:Y:S01]  /*f140*/  SEL R57, R30, RZ, !P3 ;  /* 0x000000ff1e397207 */ /* 0x020fe20005800000 */
[----:B------:R-:W-:Y:S01]  /*f150*/  FADD R32, R51, 1 ;  /* 0x3f80000033207421 */ /* 0x000fe20000000000 */
[----:B------:R-:W-:Y:S02]  /*f160*/  SHF.L.U32 R33, R33, 0x10, RZ ;  /* 0x0000001021217819 */ /* 0x000fe400000006ff */
[----:B------:R-:W-:Y:S01]  /*f170*/  SEL R55, R29, RZ, !P3 ;  /* 0x000000ff1d377207 */ /* 0x000fe20005800000 */
[----:B------:R-:W-:Y:S01]  /*f180*/  FMUL R29, R47, R6 ;  /* 0x000000062f1d7220 */ /* 0x000fe20000400000 */
[----:B------:R-:W-:Y:S01]  /*f190*/  FMUL R7, R48, R7 ;  /* 0x0000000730077220 */ /* 0x000fe20000400000 */
[----:B------:R-:W-:Y:S01]  /*f1a0*/  SEL R53, R28, RZ, !P3 ;  /* 0x000000ff1c357207 */ /* 0x000fe20005800000 */
[----:B------:R-:W-:Y:S01]  /*f1b0*/  FMUL R6, R5, R57 ;  /* 0x0000003905067220 */ /* 0x000fe20000400000 */
[----:B------:R-:W-:Y:S01]  /*f1c0*/  SEL R45, R45, RZ, !P3 ;  /* 0x000000ff2d2d7207 */ /* 0x000fe20005800000 */
[----:B------:R-:W-:Y:S01]  /*f1d0*/  FMUL R33, R33, R32 ;  /* 0x0000002021217220 */ /* 0x000fe20000400000 */
[----:B------:R-:W-:Y:S01]  /*f1e0*/  SEL R48, R31, RZ, !P3 ;  /* 0x000000ff1f307207 */ /* 0x000fe20005800000 */
[----:B------:R-:W-:Y:S01]  /*f1f0*/  FFMA R32, R34, R7, R6 ;  /* 0x0000000722207223 */ /* 0x000fe20000000006 */
[----:B------:R-:W-:Y:S01]  /*f200*/  SEL R26, R26, RZ, !P3 ;  /* 0x000000ff1a1a7207 */ /* 0x000fe20005800000 */
[----:B------:R-:W-:Y:S01]  /*f210*/  FMUL R30, R5, R53 ;  /* 0x00000035051e7220 */ /* 0x000fe20000400000 */
[----:B------:R-:W-:-:S02]  /*f220*/  SEL R44, R44, RZ, !P3 ;  /* 0x000000ff2c2c7207 */ /* 0x000fc40005800000 */
[----:B------:R-:W-:Y:S01]  /*f230*/  SEL R7, R24, RZ, !P3 ;  /* 0x000000ff18077207 */ /* 0x000fe20005800000 */
[----:B------:R-:W-:Y:S01]  /*f240*/  FMUL R31, R5, R48 ;  /* 0x00000030051f7220 */ /* 0x000fe20000400000 */
[----:B------:R-:W-:Y:S02]  /*f250*/  SEL R27, R27, RZ, !P3 ;  /* 0x000000ff1b1b7207 */ /* 0x000fe40005800000 */
[----:B------:R-:W-:Y:S01]  /*f260*/  PRMT R6, R45, 0x7632, R6 ;  /* 0x000076322d067816 */ /* 0x000fe20000000006 */
[----:B------:R-:W-:Y:S01]  /*f270*/  FADD R24, R26, 1 ;  /* 0x3f8000001a187421 */ /* 0x000fe20000000000 */
[----:B------:R-:W-:Y:S01]  /*f280*/  FFMA R30, R34, R29, R30 ;  /* 0x0000001d221e7223 */ /* 0x000fe2000000001e */
[----:B------:R-:W-:Y:S01]  /*f290*/  SHF.L.U32 R26, R44, 0x10, RZ ;  /* 0x000000102c1a7819 */ /* 0x000fe200000006ff */
[----:B------:R-:W-:Y:S01]  /*f2a0*/  FADD R7, R7, 1 ;  /* 0x3f80000007077421 */ /* 0x000fe20000000000 */
[----:B------:R-:W-:Y:S01]  /*f2b0*/  SHF.L.U32 R29, R6, 0x10, RZ ;  /* 0x00000010061d7819 */ /* 0x000fe200000006ff */
[----:B------:R-:W-:Y:S01]  /*f2c0*/  FFMA R46, R34, R33, R31 ;  /* 0x00000021222e7223 */ /* 0x000fe2000000001f */
[----:B------:R-:W-:Y:S01]  /*f2d0*/  FADD R6, R27, 1 ;  /* 0x3f8000001b067421 */ /* 0x000fe20000000000 */
[----:B------:R-:W-:-:S02]  /*f2e0*/  SEL R31, R25, RZ, !P3 ;  /* 0x000000ff191f7207 */ /* 0x000fc40005800000 */
[----:B------:R-:W-:Y:S01]  /*f2f0*/  PRMT R44, R44, 0x7632, R44 ;  /* 0x000076322c2c7816 */ /* 0x000fe2000000002c */
[----:B------:R-:W-:Y:S01]  /*f300*/  FMUL R27, R26, R7 ;  /* 0x000000071a1b7220 */ /* 0x000fe20000400000 */
[----:B------:R-:W-:Y:S01]  /*f310*/  FMUL R28, R5, R55 ;  /* 0x00000037051c7220 */ /* 0x000fe20000400000 */
[----:B------:R-:W-:Y:S01]  /*f320*/  FMUL R7, R29, R6 ;  /* 0x000000061d077220 */ /* 0x000fe20000400000 */
[----:B------:R-:W-:Y:S01]  /*f330*/  SHF.L.U32 R29, R44, 0x10, RZ ;  /* 0x000000102c1d7819 */ /* 0x000fe200000006ff */
[----:B------:R-:W-:Y:S01]  /*f340*/  FADD R6, R31, 1 ;  /* 0x3f8000001f067421 */ /* 0x000fe20000000000 */
[----:B------:R-:W-:Y:S01]  /*f350*/  SEL R51, R23, RZ, !P3 ;  /* 0x000000ff17337207 */ /* 0x000fe20005800000 */
[----:B------:R-:W-:Y:S01]  /*f360*/  FFMA R28, R34, R43, R28 ;  /* 0x0000002b221c7223 */ /* 0x000fe2000000001c */
[----:B------:R-:W-:Y:S02]  /*f370*/  SHF.L.U32 R25, R45, 0x10, RZ ;  /* 0x000000102d197819 */ /* 0x000fe400000006ff */
[----:B------:R-:W-:-:S02]  /*f380*/  SEL R26, R22, RZ, !P3 ;  /* 0x000000ff161a7207 */ /* 0x000fc40005800000 */
[----:B------:R-:W-:Y:S02]  /*f390*/  SEL R43, R20, RZ, !P3 ;  /* 0x000000ff142b7207 */ /* 0x000fe40005800000 */
[----:B------:R-:W-:Y:S01]  /*f3a0*/  SEL R49, R21, RZ, !P3 ;  /* 0x000000ff15317207 */ /* 0x000fe20005800000 */
[----:B------:R-:W-:Y:S01]  /*f3b0*/  FMUL R21, R29, R6 ;  /* 0x000000061d157220 */ /* 0x000fe20000400000 */
[----:B------:R-:W-:Y:S01]  /*f3c0*/  FMUL R6, R5, R51 ;  /* 0x0000003305067220 */ /* 0x000fe20000400000 */
[----:B------:R-:W-:Y:S01]  /*f3d0*/  SEL R17, R17, RZ, !P3 ;  /* 0x000000ff11117207 */ /* 0x000fe20005800000 */
[----:B------:R-:W-:Y:S01]  /*f3e0*/  FMUL R25, R25, R24 ;  /* 0x0000001819197220 */ /* 0x000fe20000400000 */
[C---:B------:R-:W-:Y:S01]  /*f3f0*/  FMUL R23, R5.reuse, R26 ;  /* 0x0000001a05177220 */ /* 0x040fe20000400000 */
[C---:B------:R-:W-:Y:S01]  /*f400*/  FMUL R22, R5.reuse, R43 ;  /* 0x0000002b05167220 */ /* 0x040fe20000400000 */
[C---:B------:R-:W-:Y:S01]  /*f410*/  FMUL R20, R5.reuse, R49 ;  /* 0x0000003105147220 */ /* 0x040fe20000400000 */
[----:B------:R-:W-:Y:S01]  /*f420*/  FFMA R6, R34, R7, R6 ;  /* 0x0000000722067223 */ /* 0x000fe20000000006 */
[----:B------:R-:W-:Y:S01]  /*f430*/  SEL R7, R16, RZ, !P3 ;  /* 0x000000ff10077207 */ /* 0x000fe20005800000 */
[----:B------:R-:W-:Y:S01]  /*f440*/  FFMA R45, R5, R55, R28 ;  /* 0x00000037052d7223 */ /* 0x000fe2000000001c */
[----:B------:R-:W-:Y:S01]  /*f450*/  FADD R16, R17, 1 ;  /* 0x3f80000011107421 */ /* 0x000fe20000000000 */
[C---:B------:R-:W-:Y:S01]  /*f460*/  FFMA R24, R34.reuse, R25, R23 ;  /* 0x0000001922187223 */ /* 0x040fe20000000017 */
[C---:B------:R-:W-:Y:S01]  /*f470*/  FFMA R22, R34.reuse, R27, R22 ;  /* 0x0000001b22167223 */ /* 0x040fe20000000016 */
[----:B------:R-:W-:Y:S01]  /*f480*/  FFMA R20, R34, R21, R20 ;  /* 0x0000001522147223 */ /* 0x000fe20000000014 */
[----:B------:R-:W-:Y:S01]  /*f490*/  FFMA R47, R5, R48, R46 ;  /* 0x00000030052f7223 */ /* 0x000fe2000000002e */
[----:B------:R-:W-:Y:S01]  /*f4a0*/  FMUL R33, R45, R16 ;  /* 0x000000102d217220 */ /* 0x000fe20000400000 */
[----:B------:R-:W-:Y:S01]  /*f4b0*/  SEL R29, R18, RZ, !P3 ;  /* 0x000000ff121d7207 */ /* 0x000fe20005800000 */
[----:B------:R-:W-:Y:S01]  /*f4c0*/  FFMA R46, R5, R57, R32 ;  /* 0x00000039052e7223 */ /* 0x000fe20000000020 */
[----:B------:R-:W-:Y:S01]  /*f4d0*/  SEL R28, R19, RZ, !P3 ;  /* 0x000000ff131c7207 */ /* 0x000fe20005800000 */
[C---:B------:R-:W-:Y:S01]  /*f4e0*/  FFMA R44, R5.reuse, R53, R30 ;  /* 0x00000035052c7223 */ /* 0x040fe2000000001e */
[C---:B------:R-:W-:Y:S01]  /*f4f0*/  FFMA R18, R5.reuse, R26, R24 ;  /* 0x0000001a05127223 */ /* 0x040fe20000000018 */
[C---:B------:R-:W-:Y:S01]  /*f500*/  FFMA R16, R5.reuse, R43, R22 ;  /* 0x0000002b05107223 */ /* 0x040fe20000000016 */
[C---:B------:R-:W-:Y:S01]  /*f510*/  FFMA R19, R5.reuse, R51, R6 ;  /* 0x0000003305137223 */ /* 0x040fe20000000006 */
[----:B------:R-:W-:Y:S01]  /*f520*/  FFMA R17, R5, R49, R20 ;  /* 0x0000003105117223 */ /* 0x000fe20000000014 */
[----:B------:R-:W-:Y:S01]  /*f530*/  STS.128 [R3+0x10], R44 ;  /* 0x0000102c03007388 */ /* 0x000fe20000000c00 */
[----:B------:R-:W-:Y:S01]  /*f540*/  FADD R7, R7, 1 ;  /* 0x3f80000007077421 */ /* 0x000fe20000000000 */
[----:B----4-:R-:W-:-:S02]  /*f550*/  SEL R11, R11, RZ, !P3 ;  /* 0x000000ff0b0b7207 */ /* 0x010fc40005800000 */
[----:B------:R-:W-:Y:S01]  /*f560*/  STS.128 [R3], R16 ;  /* 0x0000001003007388 */ /* 0x000fe20000000c00 */
[----:B------:R-:W-:-:S03]  /*f570*/  SEL R10, R10, RZ, !P3 ;  /* 0x000000ff0a0a7207 */ /* 0x000fc60005800000 */
[----:B------:R-:W-:Y:S06]  /*f580*/  BAR.SYNC 0x0 ;  /* 0x0000000000007b1d */ /* 0x000fec0000000000 */
[----:B------:R-:W0:Y:S01]  /*f590*/  LDS.128 R24, [R4.X16] ;  /* 0x0000000004187984 */ /* 0x000e22000000cc00 */
[----:B------:R-:W-:Y:S01]  /*f5a0*/  FADD R29, R29, 1 ;  /* 0x3f8000001d1d7421 */ /* 0x000fe20000000000 */
[----:B------:R-:W-:Y:S01]  /*f5b0*/  FMUL R31, R44, R7 ;  /* 0x000000072c1f7220 */ /* 0x000fe20000400000 */
[C---:B------:R-:W-:Y:S01]  /*f5c0*/  PRMT R7, R11.reuse, 0x7632, R7 ;  /* 0x000076320b077816 */ /* 0x040fe20000000007 */
[----:B------:R-:W-:Y:S01]  /*f5d0*/  FADD R28, R28, 1 ;  /* 0x3f8000001c1c7421 */ /* 0x000fe20000000000 */
[----:B------:R-:W-:Y:S01]  /*f5e0*/  PRMT R6, R10, 0x7632, R6 ;  /* 0x000076320a067816 */ /* 0x000fe20000000006 */
[----:B------:R-:W-:Y:S01]  /*f5f0*/  FMUL R46, R46, R29 ;  /* 0x0000001d2e2e7220 */ /* 0x000fe20000400000 */
[----:B------:R-:W-:Y:S01]  /*f600*/  SHF.L.U32 R11, R11, 0x10, RZ ;  /* 0x000000100b0b7819 */ /* 0x000fe200000006ff */
[----:B------:R-:W-:Y:S01]  /*f610*/  FMUL R28, R47, R28 ;  /* 0x0000001c2f1c7220 */ /* 0x000fe20000400000 */
[----:B------:R-:W-:Y:S01]  /*f620*/  SHF.L.U32 R7, R7, 0x10, RZ ;  /* 0x0000001007077819 */ /* 0x000fe200000006ff */
[----:B------:R-:W1:Y:S01]  /*f630*/  LDS.128 R20, [R4.X16+0x1000] ;  /* 0x0010000004147984 */ /* 0x000e62000000cc00 */
[----:B------:R-:W-:Y:S01]  /*f640*/  SHF.L.U32 R6, R6, 0x10, RZ ;  /* 0x0000001006067819 */ /* 0x000fe200000006ff */
[----:B------:R-:W-:Y:S01]  /*f650*/  FMUL R11, R11, R46 ;  /* 0x0000002e0b0b7220 */ /* 0x000fe20000400000 */
[----:B------:R-:W-:Y:S01]  /*f660*/  SHF.L.U32 R10, R10, 0x10, RZ ;  /* 0x000000100a0a7819 */ /* 0x000fe200000006ff */
[----:B------:R-:W-:-:S02]  /*f670*/  FMUL R7, R7, R28 ;  /* 0x0000001c07077220 */ /* 0x000fc40000400000 */
[----:B------:R-:W-:Y:S02]  /*f680*/  FMUL R6, R6, R33 ;  /* 0x0000002106067220 */ /* 0x000fe40000400000 */
[----:B------:R-:W-:Y:S01]  /*f690*/  FMUL R31, R10, R31 ;  /* 0x0000001f0a1f7220 */ /* 0x000fe20000400000 */
[----:B------:R-:W-:Y:S02]  /*f6a0*/  FSEL R10, R11, -RZ, !P3 ;  /* 0x800000ff0b0a7208 */ /* 0x000fe40005800000 */
[----:B------:R-:W-:Y:S02]  /*f6b0*/  SHF.L.U32 R28, R4, 0x2, RZ ;  /* 0x00000002041c7819 */ /* 0x000fe400000006ff */
[----:B------:R-:W-:Y:S01]  /*f6c0*/  FSEL R29, R7, -RZ, !P3 ;  /* 0x800000ff071d7208 */ /* 0x000fe20005800000 */
[----:B------:R-:W-:Y:S01]  /*f6d0*/  FADD R41, R10, R41 ;  /* 0x000000290a297221 */ /* 0x000fe20000000000 */
[----:B------:R-:W-:Y:S02]  /*f6e0*/  FSEL R7, R6, -RZ, !P3 ;  /* 0x800000ff06077208 */ /* 0x000fe40005800000 */
[----:B------:R-:W-:-:S02]  /*f6f0*/  SEL R11, R14, RZ, !P3 ;  /* 0x000000ff0e0b7207 */ /* 0x000fc40005800000 */
[C---:B------:R-:W-:Y:S01]  /*f700*/  IADD3 R10, R28.reuse, 0x400, RZ ;  /* 0x000004001c0a7810 */ /* 0x040fe20007ffe0ff */
[----:B------:R-:W-:Y:S01]  /*f710*/  FADD R40, R7, R40 ;  /* 0x0000002807287221 */ /* 0x000fe20000000000 */
[----:B------:R-:W-:Y:S01]  /*f720*/  LOP3.LUT R6, R28, UR4, RZ, 0xfc, !PT ;  /* 0x000000041c067c12 */ /* 0x000fe2000f8efcff */
[----:B------:R-:W-:Y:S01]  /*f730*/  FADD R11, R11, 1 ;  /* 0x3f8000000b0b7421 */ /* 0x000fe20000000000 */
[----:B------:R-:W-:Y:S02]  /*f740*/  LOP3.LUT R7, R10, UR4, RZ, 0xfc, !PT ;  /* 0x000000040a077c12 */ /* 0x000fe4000f8efcff */
[----:B------:R-:W-:Y:S02]  /*f750*/  SEL R12, R12, RZ, !P3 ;  /* 0x000000ff0c0c7207 */ /* 0x000fe40005800000 */
[----:B------:R-:W-:Y:S02]  /*f760*/  SEL R10, R15, RZ, !P3 ;  /* 0x000000ff0f0a7207 */ /* 0x000fe40005800000 */
[----:B------:R-:W-:Y:S01]  /*f770*/  ISETP.GE.U32.AND P4, PT, R6, 0x900, PT ;  /* 0x000009000600780c */ /* 0x000fe20003f86070 */
[----:B------:R-:W-:Y:S01]  /*f780*/  FMUL R18, R18, R11 ;  /* 0x0000000b12127220 */ /* 0x000fe20000400000 */
[----:B------:R-:W-:Y:S01]  /*f790*/  FADD R11, R12, 1 ;  /* 0x3f8000000c0b7421 */ /* 0x000fe20000000000 */
[----:B------:R-:W-:Y:S01]  /*f7a0*/  FADD R10, R10, 1 ;  /* 0x3f8000000a0a7421 */ /* 0x000fe20000000000 */
[C---:B------:R-:W-:Y:S01]  /*f7b0*/  IMAD R6, R54.reuse, 0x900, R6 ;  /* 0x0000090036067824 */ /* 0x040fe200078e0206 */
[----:B------:R-:W-:Y:S01]  /*f7c0*/  SEL R13, R13, RZ, !P3 ;  /* 0x000000ff0d0d7207 */ /* 0x000fe20005800000 */
[----:B------:R-:W-:Y:S01]  /*f7d0*/  IMAD R12, R54, 0x900, R7 ;  /* 0x00000900360c7824 */ /* 0x000fe200078e0207 */
[----:B------:R-:W-:Y:S01]  /*f7e0*/  SEL R8, R8, RZ, !P3 ;  /* 0x000000ff08087207 */ /* 0x000fe20005800000 */
[----:B------:R-:W-:Y:S01]  /*f7f0*/  FMUL R15, R16, R11 ;  /* 0x0000000b100f7220 */ /* 0x000fe20000400000 */
[----:B------:R-:W-:Y:S01]  /*f800*/  SEL R9, R9, RZ, !P3 ;  /* 0x000000ff09097207 */ /* 0x000fe20005800000 */
[----:B------:R-:W-:Y:S01]  /*f810*/  FMUL R16, R19, R10 ;  /* 0x0000000a13107220 */ /* 0x000fe20000400000 */
[----:B------:R-:W-:Y:S01]  /*f820*/  ISETP.GE.U32.AND P5, PT, R7, 0x900, PT ;  /* 0x000009000700780c */ /* 0x000fe20003fa6070 */
[----:B------:R-:W-:Y:S01]  /*f830*/  IMAD.WIDE R6, R6, R59, c[0x0][0x730] ;  /* 0x0001cc0006067625 */ /* 0x000fe200078e023b */
[----:B------:R-:W-:Y:S01]  /*f840*/  FADD R14, R13, 1 ;  /* 0x3f8000000d0e7421 */ /* 0x000fe20000000000 */
[----:B------:R-:W-:-:S02]  /*f850*/  PRMT R13, R9, 0x7632, R13 ;  /* 0x00007632090d7816 */ /* 0x000fc4000000000d */
[----:B------:R-:W-:Y:S01]  /*f860*/  IMAD.WIDE R10, R12, R59, c[0x0][0x730] ;  /* 0x0001cc000c0a7625 */ /* 0x000fe200078e023b */
[C---:B------:R-:W-:Y:S01]  /*f870*/  PRMT R12, R8.reuse, 0x7632, R12 ;  /* 0x00007632080c7816 */ /* 0x040fe2000000000c */
[----:B0-----:R0:W-:Y:S01]  /*f880*/  @!P4 STG.E.128 [R6.64], R24 ;  /* 0x000000180600c986 */ /* 0x0011e2000c101d06 */
[----:B------:R-:W-:Y:S01]  /*f890*/  SHF.L.U32 R9, R9, 0x10, RZ ;  /* 0x0000001009097819 */ /* 0x000fe200000006ff */
[----:B------:R-:W-:Y:S01]  /*f8a0*/  FMUL R17, R17, R14 ;  /* 0x0000000e11117220 */ /* 0x000fe20000400000 */
[----:B------:R-:W-:Y:S02]  /*f8b0*/  SHF.L.U32 R8, R8, 0x10, RZ ;  /* 0x0000001008087819 */ /* 0x000fe400000006ff */
[----:B------:R-:W-:Y:S02]  /*f8c0*/  SHF.L.U32 R13, R13, 0x10, RZ ;  /* 0x000000100d0d7819 */ /* 0x000fe400000006ff */
[----:B------:R-:W-:Y:S02]  /*f8d0*/  SHF.L.U32 R12, R12, 0x10, RZ ;  /* 0x000000100c0c7819 */ /* 0x000fe400000006ff */
[----:B------:R-:W-:Y:S01]  /*f8e0*/  PLOP3.LUT P4, PT, PT, PT, UP0, 0x80, 0x0 ;  /* 0x000000000000781c */ /* 0x000fe20003f8f008 */
[----:B------:R-:W-:Y:S01]  /*f8f0*/  FMUL R9, R9, R18 ;  /* 0x0000001209097220 */ /* 0x000fe20000400000 */
[----:B------:R-:W-:Y:S01]  /*f900*/  FMUL R8, R8, R15 ;  /* 0x0000000f08087220 */ /* 0x000fe20000400000 */
[----:B------:R-:W-:Y:S01]  /*f910*/  FMUL R13, R13, R16 ;  /* 0x000000100d0d7220 */ /* 0x000fe20000400000 */
[----:B------:R-:W-:Y:S01]  /*f920*/  FMUL R12, R12, R17 ;  /* 0x000000110c0c7220 */ /* 0x000fe20000400000 */
[----:B-1----:R1:W-:Y:S02]  /*f930*/  @!P5 STG.E.128 [R10.64], R20 ;  /* 0x000000140a00d986 */ /* 0x0023e4000c101d06 */
[----:B------:R-:W-:-:S02]  /*f940*/  FSEL R8, R8, -RZ, !P3 ;  /* 0x800000ff08087208 */ /* 0x000fc40005800000 */
[----:B0-----:R-:W-:Y:S02]  /*f950*/  FSEL R6, R9, -RZ, !P3 ;  /* 0x800000ff09067208 */ /* 0x001fe40005800000 */
[----:B------:R-:W-:Y:S02]  /*f960*/  FSEL R13, R13, -RZ, !P3 ;  /* 0x800000ff0d0d7208 */ /* 0x000fe40005800000 */
[----:B------:R-:W-:Y:S01]  /*f970*/  FSEL R7, R12, -RZ, !P3 ;  /* 0x800000ff0c077208 */ /* 0x000fe20005800000 */
[----:B------:R-:W-:Y:S02]  /*f980*/  UPLOP3.LUT UP0, UPT, UPT, UPT, UPT, 0x40, 0x0 ;  /* 0x000000000000789c */ /* 0x000fe40003f0e870 */
[----:B------:R-:W-:Y:S01]  /*f990*/  UMOV UR4, 0x800 ;  /* 0x0000080000047882 */ /* 0x000fe20000000000 */
[----:B------:R-:W-:Y:S01]  /*f9a0*/  FADD R42, R29, R42 ;  /* 0x0000002a1d2a7221 */ /* 0x000fe20000000000 */
[----:B------:R-:W-:Y:S01]  /*f9b0*/  FADD R37, R6, R37 ;  /* 0x0000002506257221 */ /* 0x000fe20000000000 */
[----:B-1----:R-:W-:Y:S01]  /*f9c0*/  FSEL R10, R31, -RZ, !P3 ;  /* 0x800000ff1f0a7208 */ /* 0x002fe20005800000 */
[----:B------:R-:W-:Y:S01]  /*f9d0*/  FADD R35, R8, R35 ;  /* 0x0000002308237221 */ /* 0x000fe20000000000 */
[----:B------:R-:W-:Y:S01]  /*f9e0*/  FADD R38, R13, R38 ;  /* 0x000000260d267221 */ /* 0x000fe20000000000 */
[----:B------:R-:W-:-:S02]  /*f9f0*/  FADD R36, R7, R36 ;  /* 0x0000002407247221 */ /* 0x000fc40000000000 */
[----:B------:R-:W-:Y:S01]  /*fa00*/  FADD R39, R10, R39 ;  /* 0x000000270a277221 */ /* 0x000fe20000000000 */
[----:B------:R-:W-:Y:S05]  /*fa10*/  @P4 BRA `(.L_x_2) ;  /* 0xfffff32000004947 */ /* 0x000fea000383ffff */
[----:B------:R-:W-:Y:S01]  /*fa20*/  FADD R36, R35, R36 ;  /* 0x0000002423247221 */ /* 0x000fe20000000000 */
[----:B------:R-:W-:Y:S06]  /*fa30*/  BAR.SYNC 0x0 ;  /* 0x0000000000007b1d */ /* 0x000fec0000000000 */
[----:B------:R-:W-:Y:S01]  /*fa40*/  FADD R37, R37, R36 ;  /* 0x0000002425257221 */ /* 0x000fe20000000000 */
[----:B------:R-:W-:Y:S02]  /*fa50*/  UPLOP3.LUT UP0, UPT, UPT, UPT, UPT, 0x80, 0x0 ;  /* 0x000000000000789c */ /* 0x000fe40003f0f070 */
[----:B------:R-:W-:Y:S01]  /*fa60*/  UMOV UR4, URZ ;  /* 0x0000003f00047c82 */ /* 0x000fe20008000000 */
[----:B------:R-:W-:-:S04]  /*fa70*/  FADD R38, R38, R37 ;  /* 0x0000002526267221 */ /* 0x000fc80000000000 */
[----:B------:R-:W-:-:S04]  /*fa80*/  FADD R39, R39, R38 ;  /* 0x0000002627277221 */ /* 0x000fc80000000000 */
        /* <DEDUP_REMOVED lines=13> */
[----:B------:R-:W-:Y:S04]  /*fb60*/  @!P1 STS [R2], R9 ;  /* 0x0000000902009388 */ /* 0x000fe80000000800 */
[----:B------:R-:W-:Y:S06]  /*fb70*/  BAR.SYNC 0x0 ;  /* 0x0000000000007b1d */ /* 0x000fec0000000000 */
[----:B------:R-:W0:Y:S04]  /*fb80*/  @!P2 LDS R7, [R240.X4] ;  /* 0x00000000f007a984 */ /* 0x000e280000004800 */
[----:B0-----:R-:W0:Y:S02]  /*fb90*/  SHFL.BFLY PT, R4, R7, 0x4, 0x1f ;  /* 0x0c801f0007047f89 */ /* 0x001e2400000e0000 */
[----:B0-----:R-:W-:-:S05]  /*fba0*/  FADD R4, R7, R4 ;  /* 0x0000000407047221 */ /* 0x001fca0000000000 */
[----:B------:R-:W0:Y:S02]  /*fbb0*/  SHFL.BFLY PT, R3, R4, 0x2, 0x1f ;  /* 0x0c401f0004037f89 */ /* 0x000e2400000e0000 */
[----:B0-----:R-:W-:-:S05]  /*fbc0*/  FADD R3, R4, R3 ;  /* 0x0000000304037221 */ /* 0x001fca0000000000 */
[----:B------:R-:W0:Y:S02]  /*fbd0*/  SHFL.BFLY PT, R6, R3, 0x1, 0x1f ;  /* 0x0c201f0003067f89 */ /* 0x000e2400000e0000 */
[----:B0-----:R-:W-:Y:S01]  /*fbe0*/  FADD R5, R3, R6 ;  /* 0x0000000603057221 */ /* 0x001fe20000000000 */
[----:B------:R-:W-:-:S04]  /*fbf0*/  MOV R6, UR57 ;  /* 0x0000003900067c02 */ /* 0x000fc80008000f00 */
[----:B------:R-:W-:Y:S01]  /*fc00*/  @P0 STS [R240.X4], R5 ;  /* 0x00000005f0000388 */ /* 0x000fe20000004800 */
[----:B------:R-:W-:-:S03]  /*fc10*/  FMUL R6, R6, UR57 ;  /* 0x0000003906067c20 */ /* 0x000fc60008400000 */
[----:B------:R-:W-:Y:S06]  /*fc20*/  BAR.SYNC 0x0 ;  /* 0x0000000000007b1d */ /* 0x000fec0000000000 */
[----:B------:R-:W0:Y:S01]  /*fc30*/  LDS R2, [RZ] ;  /* 0x00000000ff027984 */ /* 0x000e220000000800 */
[----:B------:R-:W-:Y:S01]  /*fc40*/  FMUL R7, R6, UR57 ;  /* 0x0000003906077c20 */ /* 0x000fe20008400000 */
[----:B0-----:R-:W-:-:S04]  /*fc50*/  FMUL R2, R2, -0.5 ;  /* 0xbf00000002027820 */ /* 0x001fc80000400000 */
[----:B------:R-:W-:-:S04]  /*fc60*/  FMUL R2, R2, R7 ;  /* 0x0000000702027220 */ /* 0x000fc80000400000 */
[----:B------:R-:W-:-:S01]  /*fc70*/  FMUL R8, R2, 0.00043402778101153671741 ;  /* 0x39e38e3902087820 */ /* 0x000fc20000400000 */
.L_x_3:
[----:B0-----:R-:W0:Y:S01]  /*fc80*/  S2R R10, SR_CTAID.X ;  /* 0x00000000000a7919 */ /* 0x001e220000002500 */
[C---:B------:R-:W-:Y:S01]  /*fc90*/  LOP3.LUT R7, R52.reuse, UR4, RZ, 0xfc, !PT ;  /* 0x0000000434077c12 */ /* 0x040fe2000f8efcff */
[----:B------:R-:W-:Y:S01]  /*fca0*/  CS2R R24, SRZ ;  /* 0x0000000000187805 */ /* 0x000fe2000001ff00 */
[----:B------:R-:W-:Y:S01]  /*fcb0*/  IADD3 R3, P0, R52, UR4, RZ ;  /* 0x0000000434037c10 */ /* 0x000fe2000ff1e0ff */
[----:B------:R-:W-:Y:S01]  /*fcc0*/  CS2R R26, SRZ ;  /* 0x00000000001a7805 */ /* 0x000fe2000001ff00 */
[----:B------:R-:W-:Y:S01]  /*fcd0*/  ISETP.GE.U32.AND P1, PT, R7, 0x900, PT ;  /* 0x000009000700780c */ /* 0x000fe20003f26070 */
[----:B------:R-:W-:Y:S01]  /*fce0*/  CS2R R16, SRZ ;  /* 0x0000000000107805 */ /* 0x000fe2000001ff00 */
[----:B------:R-:W-:Y:S01]  /*fcf0*/  IADD3.X R6, RZ, RZ, RZ, P0, !PT ;  /* 0x000000ffff067210 */ /* 0x000fe200007fe4ff */
[----:B------:R-:W-:Y:S01]  /*fd00*/  CS2R R18, SRZ ;  /* 0x0000000000127805 */ /* 0x000fe2000001ff00 */
[----:B------:R-:W-:Y:S02]  /*fd10*/  LOP3.LUT R4, R0, UR4, RZ, 0xfc, !PT ;  /* 0x0000000400047c12 */ /* 0x000fe4000f8efcff */
[----:B------:R-:W-:-:S02]  /*fd20*/  LEA R2, P0, R3, c[0x0][0x628], 0x2 ;  /* 0x00018a0003027a11 */ /* 0x000fc400078010ff */
[----:B------:R-:W-:Y:S02]  /*fd30*/  MOV R9, 0x4 ;  /* 0x0000000400097802 */ /* 0x000fe40000000f00 */
[----:B------:R-:W-:Y:S01]  /*fd40*/  LEA.HI.X R3, R3, c[0x0][0x62c], R6, 0x2, P0 ;  /* 0x00018b0003037a11 */ /* 0x000fe200000f1406 */
[----:B------:R-:W-:-:S04]  /*fd50*/  CS2R R20, SRZ ;  /* 0x0000000000147805 */ /* 0x000fc8000001ff00 */
[----:B------:R1:W2:Y:S01]  /*fd60*/  @!P1 LDG.E.EL.128 R24, [R2.64+0x10] ;  /* 0x0000100602189981 */ /* 0x0002a2000c2e1d00 */
[----:B0-----:R-:W-:-:S04]  /*fd70*/  IMAD R4, R10, 0x900, R4 ;  /* 0x000009000a047824 */ /* 0x001fc800078e0204 */
[----:B------:R-:W-:Y:S01]  /*fd80*/  IMAD.WIDE R4, R4, R9, c[0x0][0x730] ;  /* 0x0001cc0004047625 */ /* 0x000fe200078e0209 */
[----:B------:R-:W-:-:S03]  /*fd90*/  CS2R R22, SRZ ;  /* 0x0000000000167805 */ /* 0x000fc6000001ff00 */
[----:B------:R-:W-:Y:S01]  /*fda0*/  IMAD R32, R10, 0x900, R7 ;  /* 0x000009000a207824 */ /* 0x000fe200078e0207 */
[----:B------:R0:W3:Y:S01]  /*fdb0*/  @!P1 LDG.E.EF.128 R16, [R4.64] ;  /* 0x0000000604109981 */ /* 0x0000e2000c0e1d00 */
[-C--:B------:R-:W-:Y:S01]  /*fdc0*/  IMAD.WIDE.U32 R6, R7, R9.reuse, c[0x0][0x628] ;  /* 0x00018a0007067625 */ /* 0x080fe200078e0009 */
[----:B------:R-:W-:Y:S01]  /*fdd0*/  CS2R R12, SRZ ;  /* 0x00000000000c7805 */ /* 0x000fe2000001ff00 */
[----:B------:R-:W-:Y:S02]  /*fde0*/  CS2R R14, SRZ ;  /* 0x00000000000e7805 */ /* 0x000fe4000001ff00 */
[C---:B-1----:R-:W-:Y:S01]  /*fdf0*/  IMAD.WIDE R2, R32.reuse, R9, c[0x0][0x730] ;  /* 0x0001cc0020027625 */ /* 0x042fe200078e0209 */
[----:B------:R-:W4:Y:S01]  /*fe00*/  @!P1 LDG.E.EL.128 R20, [R6.64] ;  /* 0x0000000606149981 */ /* 0x000f22000c2e1d00 */
[----:B------:R-:W-:Y:S01]  /*fe10*/  MOV R33, 0x2 ;  /* 0x0000000200217802 */ /* 0x000fe20000000f00 */
[----:B------:R-:W-:Y:S01]  /*fe20*/  CS2R R28, SRZ ;  /* 0x00000000001c7805 */ /* 0x000fe2000001ff00 */
[----:B------:R-:W-:Y:S01]  /*fe30*/  CS2R R30, SRZ ;  /* 0x00000000001e7805 */ /* 0x000fe2000001ff00 */
[----:B------:R1:W5:Y:S02]  /*fe40*/  @!P1 LDG.E.EF.128 R12, [R2.64] ;  /* 0x00000006020c9981 */ /* 0x000364000c0e1d00 */
[----:B0-----:R-:W-:-:S05]  /*fe50*/  IMAD.WIDE R4, R32, R33, c[0x0][0x618] ;  /* 0x0001860020047625 */ /* 0x001fca00078e0221 */
[----:B------:R0:W5:Y:S01]  /*fe60*/  @!P1 LDG.E.EF.128 R28, [R4.64] ;  /* 0x00000006041c9981 */ /* 0x000162000c0e1d00 */
[----:B------:R-:W-:Y:S01]  /*fe70*/  PLOP3.LUT P0, PT, PT, PT, UP0, 0x80, 0x0 ;  /* 0x000000000000781c */ /* 0x000fe20003f0f008 */
[----:B------:R-:W-:Y:S02]  /*fe80*/  UPLOP3.LUT UP0, UPT, UPT, UPT, UPT, 0x40, 0x0 ;  /* 0x000000000000789c */ /* 0x000fe40003f0e870 */
[----:B------:R-:W-:Y:S01]  /*fe90*/  UMOV UR4, 0x800 ;  /* 0x0000080000047882 */ /* 0x000fe20000000000 */
[----:B--2---:R-:W-:Y:S02]  /*fea0*/  SEL R24, R24, RZ, !P1 ;  /* 0x000000ff18187207 */ /* 0x004fe40004800000 */
[----:B------:R-:W-:Y:S02]  /*feb0*/  SEL R25, R25, RZ, !P1 ;  /* 0x000000ff19197207 */ /* 0x000fe40004800000 */
[----:B------:R-:W-:Y:S01]  /*fec0*/  SEL R27, R27, RZ, !P1 ;  /* 0x000000ff1b1b7207 */ /* 0x000fe20004800000 */
[----:B-1----:R-:W-:Y:S01]  /*fed0*/  FADD R2, R24, 1 ;  /* 0x3f80000018027421 */ /* 0x002fe20000000000 */
[----:B------:R-:W-:Y:S01]  /*fee0*/  SEL R26, R26, RZ, !P1 ;  /* 0x000000ff1a1a7207 */ /* 0x000fe20004800000 */
[----:B------:R-:W-:Y:S01]  /*fef0*/  FADD R3, R25, 1 ;  /* 0x3f80000019037421 */ /* 0x000fe20000000000 */
[----:B---3--:R-:W-:-:S02]  /*ff00*/  SEL R11, R16, RZ, !P1 ;  /* 0x000000ff100b7207 */ /* 0x008fc40004800000 */
[----:B------:R-:W-:Y:S02]  /*ff10*/  SEL R16, R17, RZ, !P1 ;  /* 0x000000ff11107207 */ /* 0x000fe40004800000 */
[----:B------:R-:W-:Y:S01]  /*ff20*/  SEL R17, R18, RZ, !P1 ;  /* 0x000000ff12117207 */ /* 0x000fe20004800000 */
[----:B0-----:R-:W-:Y:S01]  /*ff30*/  FADD R5, R27, 1 ;  /* 0x3f8000001b057421 */ /* 0x001fe20000000000 */
[----:B------:R-:W-:Y:S01]  /*ff40*/  SEL R18, R19, RZ, !P1 ;  /* 0x000000ff13127207 */ /* 0x000fe20004800000 */
[----:B------:R-:W-:Y:S01]  /*ff50*/  FMUL R11, R11, R2 ;  /* 0x000000020b0b7220 */ /* 0x000fe20000400000 */
[----:B----4-:R-:W-:Y:S01]  /*ff60*/  SEL R2, R20, RZ, !P1 ;  /* 0x000000ff14027207 */ /* 0x010fe20004800000 */
[----:B------:R-:W-:Y:S01]  /*ff70*/  FMUL R16, R16, R3 ;  /* 0x0000000310107220 */ /* 0x000fe20000400000 */
[----:B------:R-:W-:Y:S01]  /*ff80*/  SEL R3, R21, RZ, !P1 ;  /* 0x000000ff15037207 */ /* 0x000fe20004800000 */
[----:B------:R-:W-:Y:S01]  /*ff90*/  FMUL R18, R18, R5 ;  /* 0x0000000512127220 */ /* 0x000fe20000400000 */
[----:B------:R-:W-:Y:S01]  /*ffa0*/  FADD R4, R26, 1 ;  /* 0x3f8000001a047421 */ /* 0x000fe20000000000 */
[----:B-----5:R-:W-:Y:S01]  /*ffb0*/  SEL R5, R12, RZ, !P1 ;  /* 0x000000ff0c057207 */ /* 0x020fe20004800000 */
[----:B------:R-:W-:Y:S01]  /*ffc0*/  FADD R2, R2, 1 ;  /* 0x3f80000002027421 */ /* 0x000fe20000000000 */
[----:B------:R-:W-:Y:S01]  /*ffd0*/  SEL R22, R22, RZ, !P1 ;  /* 0x000000ff16167207 */ /* 0x000fe20004800000 */
[----:B------:R-:W-:Y:S01]  /*ffe0*/  FMUL R17, R17, R4 ;  /* 0x0000000411117220 */ /* 0x000fe20000400000 */
[----:B------:R-:W-:Y:S01]  /*fff0*/  SEL R6, R13, RZ, !P1 ;  /* 0x000000ff0d067207 */ /* 0x000fe20004800000 */
        /* <DEDUP_REMOVED lines=11> */
[----:B------:R-:W-:Y:S01]  /*100b0*/  PRMT R2, R28, 0x7632, R2 ;  /* 0x000076321c027816 */ /* 0x000fe20000000002 */
[----:B------:R-:W-:Y:S01]  /*100c0*/  FMUL R10, R10, R3 ;  /* 0x000000030a0a7220 */ /* 0x000fe20000400000 */
[----:B------:R-:W-:Y:S01]  /*100d0*/  SHF.L.U32 R7, R29, 0x10, RZ ;  /* 0x000000101d077819 */ /* 0x000fe200000006ff */
[----:B------:R-:W-:Y:S01]  /*100e0*/  FMUL R13, R4, UR57 ;  /* 0x00000039040d7c20 */ /* 0x000fe20008400000 */
[----:B------:R-:W-:-:S02]  /*100f0*/  SHF.L.U32 R3, R28, 0x10, RZ ;  /* 0x000000101c037819 */ /* 0x000fc400000006ff */
[----:B------:R-:W-:Y:S01]  /*10100*/  SHF.L.U32 R5, R2, 0x10, RZ ;  /* 0x0000001002057819 */ /* 0x000fe200000006ff */
[C---:B------:R-:W-:Y:S02]  /*10110*/  FMUL R2, R8.reuse, R7 ;  /* 0x0000000708027220 */ /* 0x040fe40000400000 */
[C---:B------:R-:W-:Y:S01]  /*10120*/  FFMA R15, R8.reuse, R3, R13 ;  /* 0x00000003080f7223 */ /* 0x040fe2000000000d */
[----:B------:R-:W-:Y:S01]  /*10130*/  PRMT R29, R29, 0x7632, R29 ;  /* 0x000076321d1d7816 */ /* 0x000fe2000000001d */
[----:B------:R-:W-:Y:S01]  /*10140*/  FMUL R13, R8, R5 ;  /* 0x00000005080d7220 */ /* 0x000fe20000400000 */
[----:B------:R-:W-:Y:S01]  /*10150*/  FFMA R2, R9, UR57, R2 ;  /* 0x0000003909027c23 */ /* 0x000fe20008000002 */
[----:B------:R-:W-:Y:S02]  /*10160*/  SEL R30, R30, RZ, !P1 ;  /* 0x000000ff1e1e7207 */ /* 0x000fe40004800000 */
[----:B------:R-:W-:Y:S01]  /*10170*/  SEL R31, R31, RZ, !P1 ;  /* 0x000000ff1f1f7207 */ /* 0x000fe20004800000 */
[----:B------:R-:W-:Y:S01]  /*10180*/  FFMA R19, R6, UR57, R13 ;  /* 0x0000003906137c23 */ /* 0x000fe2000800000d */
[C---:B------:R-:W-:Y:S01]  /*10190*/  FFMA R12, R8.reuse, R3, R15 ;  /* 0x00000003080c7223 */ /* 0x040fe2000000000f */
[----:B------:R-:W-:Y:S01]  /*101a0*/  SHF.L.U32 R29, R29, 0x10, RZ ;  /* 0x000000101d1d7819 */ /* 0x000fe200000006ff */
[--C-:B------:R-:W-:Y:S01]  /*101b0*/  FFMA R6, R8, R7, R2.reuse ;  /* 0x0000000708067223 */ /* 0x100fe20000000002 */
[----:B------:R-:W-:-:S02]  /*101c0*/  PRMT R2, R30, 0x7632, R2 ;  /* 0x000076321e027816 */ /* 0x000fc40000000002 */
[C---:B------:R-:W-:Y:S01]  /*101d0*/  PRMT R3, R31.reuse, 0x7632, R3 ;  /* 0x000076321f037816 */ /* 0x040fe20000000003 */
[----:B------:R-:W-:Y:S01]  /*101e0*/  FMUL R13, R8, R29 ;  /* 0x0000001d080d7220 */ /* 0x000fe20000400000 */
[----:B------:R-:W-:Y:S02]  /*101f0*/  SHF.L.U32 R7, R30, 0x10, RZ ;  /* 0x000000101e077819 */ /* 0x000fe400000006ff */
[----:B------:R-:W-:Y:S02]  /*10200*/  SHF.L.U32 R9, R2, 0x10, RZ ;  /* 0x0000001002097819 */ /* 0x000fe400000006ff */
[----:B------:R-:W-:Y:S02]  /*10210*/  SHF.L.U32 R31, R31, 0x10, RZ ;  /* 0x000000101f1f7819 */ /* 0x000fe400000006ff */
[----:B------:R-:W-:Y:S01]  /*10220*/  SHF.L.U32 R3, R3, 0x10, RZ ;  /* 0x0000001003037819 */ /* 0x000fe200000006ff */
[----:B------:R-:W-:Y:S01]  /*10230*/  FFMA R10, R10, UR57, R13 ;  /* 0x000000390a0a7c23 */ /* 0x000fe2000800000d */
[C---:B------:R-:W-:Y:S01]  /*10240*/  FMUL R2, R8.reuse, R7 ;  /* 0x0000000708027220 */ /* 0x040fe20000400000 */
[C---:B------:R-:W-:Y:S01]  /*10250*/  FMUL R13, R8.reuse, R9 ;  /* 0x00000009080d7220 */ /* 0x040fe20000400000 */
[C---:B------:R-:W-:Y:S01]  /*10260*/  FMUL R4, R8.reuse, R31 ;  /* 0x0000001f08047220 */ /* 0x040fe20000400000 */
[----:B------:R-:W-:Y:S01]  /*10270*/  FMUL R15, R8, R3 ;  /* 0x00000003080f7220 */ /* 0x000fe20000400000 */
[----:B------:R-:W-:Y:S01]  /*10280*/  FFMA R2, R11, UR57, R2 ;  /* 0x000000390b027c23 */ /* 0x000fe20008000002 */
[----:B------:R-:W-:Y:S01]  /*10290*/  FFMA R16, R16, UR57, R13 ;  /* 0x0000003910107c23 */ /* 0x000fe2000800000d */
[----:B------:R-:W-:Y:S01]  /*102a0*/  FFMA R4, R17, UR57, R4 ;  /* 0x0000003911047c23 */ /* 0x000fe20008000004 */
[----:B------:R-:W-:Y:S01]  /*102b0*/  FFMA R18, R18, UR57, R15 ;  /* 0x0000003912127c23 */ /* 0x000fe2000800000f */
[C---:B------:R-:W-:Y:S01]  /*102c0*/  FFMA R2, R8.reuse, R7, R2 ;  /* 0x0000000708027223 */ /* 0x040fe20000000002 */
[C---:B------:R-:W-:Y:S01]  /*102d0*/  FFMA R9, R8.reuse, R9, R16 ;  /* 0x0000000908097223 */ /* 0x040fe20000000010 */
[C---:B------:R-:W-:Y:S01]  /*102e0*/  FFMA R4, R8.reuse, R31, R4 ;  /* 0x0000001f08047223 */ /* 0x040fe20000000004 */
[C---:B------:R-:W-:Y:S01]  /*102f0*/  FFMA R3, R8.reuse, R3, R18 ;  /* 0x0000000308037223 */ /* 0x040fe20000000012 */
[C---:B------:R-:W-:Y:S01]  /*10300*/  FFMA R19, R8.reuse, R5, R19 ;  /* 0x0000000508137223 */ /* 0x040fe20000000013 */
[----:B------:R-:W-:Y:S01]  /*10310*/  FFMA R29, R8, R29, R10 ;  /* 0x0000001d081d7223 */ /* 0x000fe2000000000a */
[----:B------:R-:W-:-:S02]  /*10320*/  F2FP.BF16.F32.PACK_AB R14, R9, R2 ;  /* 0x00000002090e723e */ /* 0x000fc400000010ff */
[----:B------:R-:W-:Y:S01]  /*10330*/  F2FP.BF16.F32.PACK_AB R15, R3, R4 ;  /* 0x00000004030f723e */ /* 0x000fe200000010ff */
[----:B------:R-:W-:Y:S01]  /*10340*/  IMAD.WIDE R2, R32, R33, c[0x0][0x738] ;  /* 0x0001ce0020027625 */ /* 0x000fe200078e0221 */
[----:B------:R-:W-:Y:S02]  /*10350*/  F2FP.BF16.F32.PACK_AB R12, R19, R12 ;  /* 0x0000000c130c723e */ /* 0x000fe400000010ff */
[----:B------:R-:W-:-:S05]  /*10360*/  F2FP.BF16.F32.PACK_AB R13, R29, R6 ;  /* 0x000000061d0d723e */ /* 0x000fca00000010ff */
[----:B------:R0:W-:Y:S01]  /*10370*/  @!P1 STG.E.128 [R2.64], R12 ;  /* 0x0000000c02009986 */ /* 0x0001e2000c101d06 */
[----:B------:R-:W-:Y:S05]  /*10380*/  @P0 BRA `(.L_x_3) ;  /* 0xfffff8f000000947 */ /* 0x000fea000383ffff */
[----:B------:R-:W-:Y:S05]  /*10390*/  EXIT ;  /* 0x000000000000794d */ /* 0x000fea0003800000 */
.L_x_4:
[----:B------:R-:W-:-:S00]  /*103a0*/  BRA `(.L_x_4) ;  /* 0xfffffff000007947 */ /* 0x000fc0000383ffff */
[----:B------:R-:W-:-:S00]  /*103b0*/  NOP ;  /* 0x0000000000007918 */ /* 0x000fc00000000000 */
        /* <DEDUP_REMOVED lines=12> */
.L_x_5:


//--------------------- .nv.shared.triton__0d1d2d3d4d5d6d7d8d9d10d11d12d13d14d15d16d17d18d19d20d21d22d23d24d25d26d27d28d29d30d31d32d33d34d35d36d37d38d39d40d41d42d43d44d45d46d47d48d49d50d51d52d53d54d55d56d57d58d59d60d61d62d63d64d65d66d67d68d69d70d71d72d73d74d75d76d77d78d79d80d81d82d83d84d85d86d87d88d89d90d91d92d93d94d95d96d97d98d99d100d101d102d103d104d105d106d107d108d109d110d111d112d113d114d115d116d117d118d119d120d121d122d123d124d125d126d127d128d129d130d131d132d133d134d135d136d137d138d139d140d141d142d143d144d145d146d147d148d149d150d151d152d153d154d155d156d157d158d159d160d161d162d163d164d165d166d167d168d169d170d171d172d173d174d175d176d177d178d179d180d181d182d183d184d185d186d187d188de189de --------------------------
	.section	.nv.shared.triton__0d1d2d3d4d5d6d7d8d9d10d11d12d13d14d15d16d17d18d19d20d21d22d23d24d25d26d27d28d29d30d31d32d33d34d35d36d37d38d39d40d41d42d43d44d45d46d47d48d49d50d51d52d53d54d55d56d57d58d59d60d61d62d63d64d65d66d67d68d69d70d71d72d73d74d75d76d77d78d79d80d81d82d83d84d85d86d87d88d89d90d91d92d93d94d95d96d97d98d99d100d101d102d103d104d105d106d107d108d109d110d111d112d113d114d115d116d117d118d119d120d121d122d123d124d125d126d127d128d129d130d131d132d133d134d135d136d137d138d139d140d141d142d143d144d145d146d147d148d149d150d151d152d153d154d155d156d157d158d159d160d161d162d163d164d165d166d167d168d169d170d171d172d173d174d175d176d177d178d179d180d181d182d183d184d185d186d187d188de189de,"aw",@nobits
	.align	16
